def matmul_kernel(
    a_ptr,
    b_ptr,
    c_ptr,
    M,
    N,
    K,
    stride_am,
    stride_ak,
    stride_bk,
    stride_bn,
    stride_cm,
    stride_cn,
    BLOCK_M: tl.constexpr,
    BLOCK_N: tl.constexpr,
    BLOCK_K: tl.constexpr,
    GROUP_M: tl.constexpr,
):
    pid = tl.program_id(axis=0)
    num_pid_m = tl.cdiv(M, BLOCK_M)
    num_pid_n = tl.cdiv(N, BLOCK_N)
    num_pid_in_group = GROUP_M * num_pid_n
    group_id = pid // num_pid_in_group
    first_pid_m = group_id * GROUP_M
    group_size_m = min(num_pid_m - first_pid_m, GROUP_M)
    pid_m = first_pid_m + ((pid % num_pid_in_group) % group_size_m)
    pid_n = (pid % num_pid_in_group) // group_size_m

    offs_am = (pid_m * BLOCK_M + tl.arange(0, BLOCK_M)) % M
    offs_bn = (pid_n * BLOCK_N + tl.arange(0, BLOCK_N)) % N
    offs_k = tl.arange(0, BLOCK_K)
    a_ptrs = a_ptr + offs_am[:, None] * stride_am + offs_k[None, :] * stride_ak
    b_ptrs = b_ptr + offs_k[:, None] * stride_bk + offs_bn[None, :] * stride_bn

    acc = tl.zeros((BLOCK_M, BLOCK_N), dtype=tl.float32)
    for kk in range(0, tl.cdiv(K, BLOCK_K)):
        a = tl.load(a_ptrs, mask=offs_k[None, :] < K - kk * BLOCK_K, other=0.0)
        b = tl.load(b_ptrs, mask=offs_k[:, None] < K - kk * BLOCK_K, other=0.0)
        acc = tl.dot(a, b, acc)
        a_ptrs += BLOCK_K * stride_ak
        b_ptrs += BLOCK_K * stride_bk

    c = acc.to(c_ptr.dtype.element_ty)
    offs_cm = pid_m * BLOCK_M + tl.arange(0, BLOCK_M)
    offs_cn = pid_n * BLOCK_N + tl.arange(0, BLOCK_N)
    c_ptrs = c_ptr + offs_cm[:, None] * stride_cm + offs_cn[None, :] * stride_cn
    mask = (offs_cm[:, None] < M) & (offs_cn[None, :] < N)
    tl.store(c_ptrs, c, mask=mask)

# config = {"BLOCK_K": 64, "BLOCK_M": 256, "BLOCK_N": 64, "GROUP_M": 8, "arch": "sm_90", "dtype": "fp16", "num_ctas": 1, "num_stages": 3, "num_warps": 1}
# arch = sm_90


// ===== COMPILED SASS (sm_90a) =====

	.target	sm_90a

	.elftype	@"ET_EXEC"


//--------------------- .note.nv.tkinfo           --------------------------
	.section	.note.nv.tkinfo,"",@"SHT_NOTE"
	.sectionflags	@"SHF_NOTE_NV_TKINFO"
	.tkinfo
        /*0018*/ 	.word	0x00000002
        /*0030*/ 	.string	""
        /*0030*/ 	.string	"ptxas"
        /*0030*/ 	.string	"Cuda compilation tools, release 13.0, V13.0.88"
        /*0030*/ 	.string	"Build cuda_13.0.r13.0/compiler.36424714_0"
        /*0030*/ 	.string	"-v  -suppress-debug-info  -lineinfo  -arch sm_90a "



//--------------------- .note.nv.cuinfo           --------------------------
	.section	.note.nv.cuinfo,"",@"SHT_NOTE"
	.sectionflags	@"SHF_NOTE_NV_CUINFO"
        /*0018*/ 	.short	0x0002
        /*001a*/ 	.short	0x005a
        /*001c*/ 	.short	0x0082
	.zero		2


//--------------------- .nv.info                  --------------------------
	.section	.nv.info,"",@"SHT_CUDA_INFO"
	.align	4


	//----- nvinfo : EIATTR_REGCOUNT
	.align		4
        /*0000*/ 	.byte	0x04, 0x2f
        /*0002*/ 	.short	(.L_1 - .L_0)
	.align		4
.L_0:
        /*0004*/ 	.word	index@(matmul_kernel)
        /*0008*/ 	.word	0x00000040


	//----- nvinfo : EIATTR_FRAME_SIZE
	.align		4
.L_1:
        /*000c*/ 	.byte	0x04, 0x11
        /*000e*/ 	.short	(.L_3 - .L_2)
	.align		4
.L_2:
        /*0010*/ 	.word	index@(matmul_kernel)
        /*0014*/ 	.word	0x00003d58


	//----- nvinfo : EIATTR_MIN_STACK_SIZE
	.align		4
.L_3:
        /*0018*/ 	.byte	0x04, 0x12
        /*001a*/ 	.short	(.L_5 - .L_4)
	.align		4
.L_4:
        /*001c*/ 	.word	index@(matmul_kernel)
        /*0020*/ 	.word	0x00003d58
.L_5:


//--------------------- .nv.compat                --------------------------
	.section	.nv.compat,"",@"SHT_CUDA_COMPAT_INFO"
	.align	4
        /*0000*/ 	.byte	0x02, 0x09, 0x01, 0x00, 0x02, 0x02, 0x01, 0x00, 0x02, 0x05, 0x05, 0x00, 0x03, 0x07, 0x01, 0x01
        /*0010*/ 	.byte	0x02, 0x03, 0x00, 0x00, 0x02, 0x06, 0x01, 0x00, 0x04, 0x0b, 0x08, 0x00, 0x00, 0x00, 0x00, 0x00
        /*0020*/ 	.byte	0x00, 0x00, 0x00, 0x00


//--------------------- .nv.info.matmul_kernel    --------------------------
	.section	.nv.info.matmul_kernel,"",@"SHT_CUDA_INFO"
	.sectionflags	@""
	.align	4


	//----- nvinfo : EIATTR_CUDA_API_VERSION
	.align		4
        /*0000*/ 	.byte	0x04, 0x37
        /*0002*/ 	.short	(.L_7 - .L_6)
.L_6:
        /*0004*/ 	.word	0x00000082


	//----- nvinfo : EIATTR_KPARAM_INFO
	.align		4
.L_7:
        /*0008*/ 	.byte	0x04, 0x17
        /*000a*/ 	.short	(.L_9 - .L_8)
.L_8:
        /*000c*/ 	.word	0x00000000
        /*0010*/ 	.short	0x000d
        /*0012*/ 	.short	0x0048
        /*0014*/ 	.byte	0x00, 0xf4, 0x21, 0x00


	//----- nvinfo : EIATTR_KPARAM_INFO
	.align		4
.L_9:
        /*0018*/ 	.byte	0x04, 0x17
        /*001a*/ 	.short	(.L_11 - .L_10)
.L_10:
        /*001c*/ 	.word	0x00000000
        /*0020*/ 	.short	0x000c
        /*0022*/ 	.short	0x0040
        /*0024*/ 	.byte	0x00, 0xf4, 0x21, 0x00


	//----- nvinfo : EIATTR_KPARAM_INFO
	.align		4
.L_11:
        /*0028*/ 	.byte	0x04, 0x17
        /*002a*/ 	.short	(.L_13 - .L_12)
.L_12:
        /*002c*/ 	.word	0x00000000
        /*0030*/ 	.short	0x000b
        /*0032*/ 	.short	0x0038
        /*0034*/ 	.byte	0x00, 0xf0, 0x11, 0x00


	//----- nvinfo : EIATTR_KPARAM_INFO
	.align		4
.L_13:
        /*0038*/ 	.byte	0x04, 0x17
        /*003a*/ 	.short	(.L_15 - .L_14)
.L_14:
        /*003c*/ 	.word	0x00000000
        /*0040*/ 	.short	0x000a
        /*0042*/ 	.short	0x0034
        /*0044*/ 	.byte	0x00, 0xf0, 0x11, 0x00


	//----- nvinfo : EIATTR_KPARAM_INFO
	.align		4
.L_15:
        /*0048*/ 	.byte	0x04, 0x17
        /*004a*/ 	.short	(.L_17 - .L_16)
.L_16:
        /*004c*/ 	.word	0x00000000
        /*0050*/ 	.short	0x0009
        /*0052*/ 	.short	0x0030
        /*0054*/ 	.byte	0x00, 0xf0, 0x11, 0x00


	//----- nvinfo : EIATTR_KPARAM_INFO
	.align		4
.L_17:
        /*0058*/ 	.byte	0x04, 0x17
        /*005a*/ 	.short	(.L_19 - .L_18)
.L_18:
        /*005c*/ 	.word	0x00000000
        /*0060*/ 	.short	0x0008
        /*0062*/ 	.short	0x002c
        /*0064*/ 	.byte	0x00, 0xf0, 0x11, 0x00


	//----- nvinfo : EIATTR_KPARAM_INFO
	.align		4
.L_19:
        /*0068*/ 	.byte	0x04, 0x17
        /*006a*/ 	.short	(.L_21 - .L_20)
.L_20:
        /*006c*/ 	.word	0x00000000
        /*0070*/ 	.short	0x0007
        /*0072*/ 	.short	0x0028
        /*0074*/ 	.byte	0x00, 0xf0, 0x11, 0x00


	//----- nvinfo : EIATTR_KPARAM_INFO
	.align		4
.L_21:
        /*0078*/ 	.byte	0x04, 0x17
        /*007a*/ 	.short	(.L_23 - .L_22)
.L_22:
        /*007c*/ 	.word	0x00000000
        /*0080*/ 	.short	0x0006
        /*0082*/ 	.short	0x0024
        /*0084*/ 	.byte	0x00, 0xf0, 0x11, 0x00


	//----- nvinfo : EIATTR_KPARAM_INFO
	.align		4
.L_23:
        /*0088*/ 	.byte	0x04, 0x17
        /*008a*/ 	.short	(.L_25 - .L_24)
.L_24:
        /*008c*/ 	.word	0x00000000
        /*0090*/ 	.short	0x0005
        /*0092*/ 	.short	0x0020
        /*0094*/ 	.byte	0x00, 0xf0, 0x11, 0x00


	//----- nvinfo : EIATTR_KPARAM_INFO
	.align		4
.L_25:
        /*0098*/ 	.byte	0x04, 0x17
        /*009a*/ 	.short	(.L_27 - .L_26)
.L_26:
        /*009c*/ 	.word	0x00000000
        /*00a0*/ 	.short	0x0004
        /*00a2*/ 	.short	0x001c
        /*00a4*/ 	.byte	0x00, 0xf0, 0x11, 0x00


	//----- nvinfo : EIATTR_KPARAM_INFO
	.align		4
.L_27:
        /*00a8*/ 	.byte	0x04, 0x17
        /*00aa*/ 	.short	(.L_29 - .L_28)
.L_28:
        /*00ac*/ 	.word	0x00000000
        /*00b0*/ 	.short	0x0003
        /*00b2*/ 	.short	0x0018
        /*00b4*/ 	.byte	0x00, 0xf0, 0x11, 0x00


	//----- nvinfo : EIATTR_KPARAM_INFO
	.align		4
.L_29:
        /*00b8*/ 	.byte	0x04, 0x17
        /*00ba*/ 	.short	(.L_31 - .L_30)
.L_30:
        /*00bc*/ 	.word	0x00000000
        /*00c0*/ 	.short	0x0002
        /*00c2*/ 	.short	0x0010
        /*00c4*/ 	.byte	0x00, 0xf4, 0x21, 0x00


	//----- nvinfo : EIATTR_KPARAM_INFO
	.align		4
.L_31:
        /*00c8*/ 	.byte	0x04, 0x17
        /*00ca*/ 	.short	(.L_33 - .L_32)
.L_32:
        /*00cc*/ 	.word	0x00000000
        /*00d0*/ 	.short	0x0001
        /*00d2*/ 	.short	0x0008
        /*00d4*/ 	.byte	0x00, 0xf4, 0x21, 0x00


	//----- nvinfo : EIATTR_KPARAM_INFO
	.align		4
.L_33:
        /*00d8*/ 	.byte	0x04, 0x17
        /*00da*/ 	.short	(.L_35 - .L_34)
.L_34:
        /*00dc*/ 	.word	0x00000000
        /*00e0*/ 	.short	0x0000
        /*00e2*/ 	.short	0x0000
        /*00e4*/ 	.byte	0x00, 0xf4, 0x21, 0x00


	//----- nvinfo : EIATTR_SPARSE_MMA_MASK
	.align		4
.L_35:
        /*00e8*/ 	.byte	0x03, 0x50
        /*00ea*/ 	.short	0x0000


	//----- nvinfo : EIATTR_MAXREG_COUNT
	.align		4
        /*00ec*/ 	.byte	0x03, 0x1b
        /*00ee*/ 	.short	0x00ff


	//----- nvinfo : EIATTR_NUM_BARRIERS
	.align		4
        /*00f0*/ 	.byte	0x02, 0x4c
        /*00f2*/ 	.byte	0x01
	.zero		1


	//----- nvinfo : EIATTR_ANNOTATIONS
	.align		4
        /*00f4*/ 	.byte	0x04, 0x55
        /*00f6*/ 	.short	(.L_37 - .L_36)


	//   ....[0]....
.L_36:
        /*00f8*/ 	.word	0x00000001
        /*00fc*/ 	.byte	0xa0, 0x01, 0x00, 0x00, 0x01, 0x00, 0x00, 0x00, 0xf0, 0x01, 0x00, 0x00, 0x01, 0x00, 0x00, 0x00
        /* <DEDUP_REMOVED lines=2756> */
        /*ad4c*/ 	.byte	0xa0, 0x9c, 0x02, 0x00, 0x01, 0x00, 0x00, 0x00, 0xb0, 0x9c, 0x02, 0x00


	//----- nvinfo : EIATTR_MERCURY_ISA_VERSION
	.align		4
.L_37:
        /*ad58*/ 	.byte	0x03, 0x5f
        /*ad5a*/ 	.short	0x0101


	//----- nvinfo : EIATTR_COOP_GROUP_MASK_REGIDS
	.align		4
        /*ad5c*/ 	.byte	0x04, 0x29
        /*ad5e*/ 	.short	(.L_39 - .L_38)


	//   ....[0]....
.L_38:
        /*ad60*/ 	.word	0xffffffff


	//   ....[1]....
        /*ad64*/ 	.word	0xffffffff


	//   ....[2]....
        /*ad68*/ 	.word	0xffffffff


	//   ....[3]....
        /*ad6c*/ 	.word	0xffffffff


	//   ....[4]....
        /*ad70*/ 	.word	0xffffffff


	//   ....[5]....
        /*ad74*/ 	.word	0xffffffff


	//   ....[6]....
        /*ad78*/ 	.word	0xffffffff


	//   ....[7]....
        /*ad7c*/ 	.word	0xffffffff


	//   ....[8]....
        /*ad80*/ 	.word	0xffffffff


	//   ....[9]....
        /*ad84*/ 	.word	0xffffffff


	//   ....[10]....
        /*ad88*/ 	.word	0xffffffff


	//   ....[11]....
        /*ad8c*/ 	.word	0xffffffff


	//   ....[12]....
        /*ad90*/ 	.word	0xffffffff


	//   ....[13]....
        /*ad94*/ 	.word	0xffffffff


	//   ....[14]....
        /*ad98*/ 	.word	0xffffffff


	//   ....[15]....
        /*ad9c*/ 	.word	0xffffffff


	//   ....[16]....
        /*ada0*/ 	.word	0xffffffff


	//   ....[17]....
        /*ada4*/ 	.word	0xffffffff


	//   ....[18]....
        /*ada8*/ 	.word	0xffffffff


	//   ....[19]....
        /*adac*/ 	.word	0xffffffff


	//   ....[20]....
        /*adb0*/ 	.word	0xffffffff


	//   ....[21]....
        /*adb4*/ 	.word	0xffffffff


	//   ....[22]....
        /*adb8*/ 	.word	0xffffffff


	//   ....[23]....
        /*adbc*/ 	.word	0xffffffff


	//   ....[24]....
        /*adc0*/ 	.word	0xffffffff


	//   ....[25]....
        /*adc4*/ 	.word	0xffffffff


	//   ....[26]....
        /*adc8*/ 	.word	0xffffffff


	//   ....[27]....
        /*adcc*/ 	.word	0xffffffff


	//   ....[28]....
        /*add0*/ 	.word	0xffffffff


	//   ....[29]....
        /*add4*/ 	.word	0xffffffff


	//   ....[30]....
        /*add8*/ 	.word	0xffffffff


	//   ....[31]....
        /*addc*/ 	.word	0xffffffff


	//   ....[32]....
        /*ade0*/ 	.word	0xffffffff


	//   ....[33]....
        /*ade4*/ 	.word	0xffffffff


	//   ....[34]....
        /*ade8*/ 	.word	0xffffffff


	//   ....[35]....
        /*adec*/ 	.word	0xffffffff


	//   ....[36]....
        /*adf0*/ 	.word	0xffffffff


	//   ....[37]....
        /*adf4*/ 	.word	0xffffffff


	//   ....[38]....
        /*adf8*/ 	.word	0xffffffff


	//   ....[39]....
        /*adfc*/ 	.word	0xffffffff


	//   ....[40]....
        /*ae00*/ 	.word	0xffffffff


	//   ....[41]....
        /*ae04*/ 	.word	0xffffffff


	//   ....[42]....
        /*ae08*/ 	.word	0xffffffff


	//   ....[43]....
        /*ae0c*/ 	.word	0xffffffff


	//   ....[44]....
        /*ae10*/ 	.word	0xffffffff


	//   ....[45]....
        /*ae14*/ 	.word	0xffffffff


	//   ....[46]....
        /*ae18*/ 	.word	0xffffffff


	//   ....[47]....
        /*ae1c*/ 	.word	0xffffffff


	//   ....[48]....
        /*ae20*/ 	.word	0xffffffff


	//   ....[49]....
        /*ae24*/ 	.word	0xffffffff


	//   ....[50]....
        /*ae28*/ 	.word	0xffffffff


	//   ....[51]....
        /*ae2c*/ 	.word	0xffffffff


	//   ....[52]....
        /*ae30*/ 	.word	0xffffffff


	//   ....[53]....
        /*ae34*/ 	.word	0xffffffff


	//   ....[54]....
        /*ae38*/ 	.word	0xffffffff


	//   ....[55]....
        /*ae3c*/ 	.word	0xffffffff


	//   ....[56]....
        /*ae40*/ 	.word	0xffffffff


	//   ....[57]....
        /*ae44*/ 	.word	0xffffffff


	//   ....[58]....
        /*ae48*/ 	.word	0xffffffff


	//   ....[59]....
        /*ae4c*/ 	.word	0xffffffff


	//   ....[60]....
        /*ae50*/ 	.word	0xffffffff


	//   ....[61]....
        /*ae54*/ 	.word	0xffffffff


	//   ....[62]....
        /*ae58*/ 	.word	0xffffffff


	//   ....[63]....
        /*ae5c*/ 	.word	0xffffffff


	//   ....[64]....
        /*ae60*/ 	.word	0xffffffff


	//   ....[65]....
        /*ae64*/ 	.word	0xffffffff


	//   ....[66]....
        /*ae68*/ 	.word	0xffffffff


	//   ....[67]....
        /*ae6c*/ 	.word	0xffffffff


	//   ....[68]....
        /*ae70*/ 	.word	0xffffffff


	//   ....[69]....
        /*ae74*/ 	.word	0xffffffff


	//   ....[70]....
        /*ae78*/ 	.word	0xffffffff


	//   ....[71]....
        /*ae7c*/ 	.word	0xffffffff


	//   ....[72]....
        /*ae80*/ 	.word	0xffffffff


	//   ....[73]....
        /*ae84*/ 	.word	0xffffffff


	//   ....[74]....
        /*ae88*/ 	.word	0xffffffff


	//   ....[75]....
        /*ae8c*/ 	.word	0xffffffff


	//   ....[76]....
        /*ae90*/ 	.word	0xffffffff


	//   ....[77]....
        /*ae94*/ 	.word	0xffffffff


	//   ....[78]....
        /*ae98*/ 	.word	0xffffffff


	//   ....[79]....
        /*ae9c*/ 	.word	0xffffffff


	//   ....[80]....
        /*aea0*/ 	.word	0xffffffff


	//   ....[81]....
        /*aea4*/ 	.word	0xffffffff


	//   ....[82]....
        /*aea8*/ 	.word	0xffffffff


	//   ....[83]....
        /*aeac*/ 	.word	0xffffffff


	//   ....[84]....
        /*aeb0*/ 	.word	0xffffffff


	//   ....[85]....
        /*aeb4*/ 	.word	0xffffffff


	//   ....[86]....
        /*aeb8*/ 	.word	0xffffffff


	//   ....[87]....
        /*aebc*/ 	.word	0xffffffff


	//   ....[88]....
        /*aec0*/ 	.word	0xffffffff


	//   ....[89]....
        /*aec4*/ 	.word	0xffffffff


	//   ....[90]....
        /*aec8*/ 	.word	0xffffffff


	//   ....[91]....
        /*aecc*/ 	.word	0xffffffff


	//   ....[92]....
        /*aed0*/ 	.word	0xffffffff


	//   ....[93]....
        /*aed4*/ 	.word	0xffffffff


	//   ....[94]....
        /*aed8*/ 	.word	0xffffffff


	//   ....[95]....
        /*aedc*/ 	.word	0xffffffff


	//   ....[96]....
        /*aee0*/ 	.word	0xffffffff


	//   ....[97]....
        /*aee4*/ 	.word	0xffffffff


	//   ....[98]....
        /*aee8*/ 	.word	0xffffffff


	//   ....[99]....
        /*aeec*/ 	.word	0xffffffff


	//   ....[100]....
        /*aef0*/ 	.word	0xffffffff


	//   ....[101]....
        /*aef4*/ 	.word	0xffffffff


	//   ....[102]....
        /*aef8*/ 	.word	0xffffffff


	//   ....[103]....
        /*aefc*/ 	.word	0xffffffff


	//   ....[104]....
        /*af00*/ 	.word	0xffffffff


	//   ....[105]....
        /*af04*/ 	.word	0xffffffff


	//   ....[106]....
        /*af08*/ 	.word	0xffffffff


	//   ....[107]....
        /*af0c*/ 	.word	0xffffffff


	//   ....[108]....
        /*af10*/ 	.word	0xffffffff


	//   ....[109]....
        /*af14*/ 	.word	0xffffffff


	//   ....[110]....
        /*af18*/ 	.word	0xffffffff


	//   ....[111]....
        /*af1c*/ 	.word	0xffffffff


	//   ....[112]....
        /*af20*/ 	.word	0xffffffff


	//   ....[113]....
        /*af24*/ 	.word	0xffffffff


	//   ....[114]....
        /*af28*/ 	.word	0xffffffff


	//   ....[115]....
        /*af2c*/ 	.word	0xffffffff


	//   ....[116]....
        /*af30*/ 	.word	0xffffffff


	//   ....[117]....
        /*af34*/ 	.word	0xffffffff


	//   ....[118]....
        /*af38*/ 	.word	0xffffffff


	//   ....[119]....
        /*af3c*/ 	.word	0xffffffff


	//   ....[120]....
        /*af40*/ 	.word	0xffffffff


	//   ....[121]....
        /*af44*/ 	.word	0xffffffff


	//   ....[122]....
        /*af48*/ 	.word	0xffffffff


	//   ....[123]....
        /*af4c*/ 	.word	0xffffffff


	//   ....[124]....
        /*af50*/ 	.word	0xffffffff


	//   ....[125]....
        /*af54*/ 	.word	0xffffffff


	//   ....[126]....
        /*af58*/ 	.word	0xffffffff


	//----- nvinfo : EIATTR_COOP_GROUP_INSTR_OFFSETS
	.align		4
.L_39:
        /*af5c*/ 	.byte	0x04, 0x28
        /*af5e*/ 	.short	(.L_41 - .L_40)


	//   ....[0]....
.L_40:
        /*af60*/ 	.word	0x00054d50


	//   ....[1]....
        /*af64*/ 	.word	0x00054d70


	//   ....[2]....
        /*af68*/ 	.word	0x00054d90


	//   ....[3]....
        /*af6c*/ 	.word	0x00054db0


	//   ....[4]....
        /*af70*/ 	.word	0x00054dd0


	//   ....[5]....
        /*af74*/ 	.word	0x00054df0


	//   ....[6]....
        /*af78*/ 	.word	0x00054e10


	//   ....[7]....
        /*af7c*/ 	.word	0x00054e30


	//   ....[8]....
        /*af80*/ 	.word	0x00054e50


	//   ....[9]....
        /*af84*/ 	.word	0x00054e70


	//   ....[10]....
        /*af88*/ 	.word	0x00054e90


	//   ....[11]....
        /*af8c*/ 	.word	0x00054eb0


	//   ....[12]....
        /*af90*/ 	.word	0x00055150


	//   ....[13]....
        /*af94*/ 	.word	0x00055170


	//   ....[14]....
        /*af98*/ 	.word	0x000551f0


	//   ....[15]....
        /*af9c*/ 	.word	0x00055210


	//   ....[16]....
        /*afa0*/ 	.word	0x00055230


	//   ....[17]....
        /*afa4*/ 	.word	0x00055250


	//   ....[18]....
        /*afa8*/ 	.word	0x00055270


	//   ....[19]....
        /*afac*/ 	.word	0x00055290


	//   ....[20]....
        /*afb0*/ 	.word	0x000552b0


	//   ....[21]....
        /*afb4*/ 	.word	0x000552d0


	//   ....[22]....
        /*afb8*/ 	.word	0x000552f0


	//   ....[23]....
        /*afbc*/ 	.word	0x00055310


	//   ....[24]....
        /*afc0*/ 	.word	0x00055330


	//   ....[25]....
        /*afc4*/ 	.word	0x00055350


	//   ....[26]....
        /*afc8*/ 	.word	0x00055370


	//   ....[27]....
        /*afcc*/ 	.word	0x00055390


	//   ....[28]....
        /*afd0*/ 	.word	0x000553b0


	//   ....[29]....
        /*afd4*/ 	.word	0x000553f0


	//   ....[30]....
        /*afd8*/ 	.word	0x00055690


	//   ....[31]....
        /*afdc*/ 	.word	0x000556b0


	//   ....[32]....
        /*afe0*/ 	.word	0x00055750


	//   ....[33]....
        /*afe4*/ 	.word	0x00055770


	//   ....[34]....
        /*afe8*/ 	.word	0x000557b0


	//   ....[35]....
        /*afec*/ 	.word	0x000557d0


	//   ....[36]....
        /*aff0*/ 	.word	0x00055810


	//   ....[37]....
        /*aff4*/ 	.word	0x00055830


	//   ....[38]....
        /*aff8*/ 	.word	0x00055870


	//   ....[39]....
        /*affc*/ 	.word	0x00055890


	//   ....[40]....
        /*b000*/ 	.word	0x000558d0


	//   ....[41]....
        /*b004*/ 	.word	0x000558f0


	//   ....[42]....
        /*b008*/ 	.word	0x00055930


	//   ....[43]....
        /*b00c*/ 	.word	0x00055950


	//   ....[44]....
        /*b010*/ 	.word	0x00055b90


	//   ....[45]....
        /*b014*/ 	.word	0x00055bb0


	//   ....[46]....
        /*b018*/ 	.word	0x00055c10


	//   ....[47]....
        /*b01c*/ 	.word	0x00055c30


	//   ....[48]....
        /*b020*/ 	.word	0x00055c50


	//   ....[49]....
        /*b024*/ 	.word	0x00055c70


	//   ....[50]....
        /*b028*/ 	.word	0x00055cd0


	//   ....[51]....
        /*b02c*/ 	.word	0x00055cf0


	//   ....[52]....
        /*b030*/ 	.word	0x00055d10


	//   ....[53]....
        /*b034*/ 	.word	0x00055d30


	//   ....[54]....
        /*b038*/ 	.word	0x00055d50


	//   ....[55]....
        /*b03c*/ 	.word	0x00055d70


	//   ....[56]....
        /*b040*/ 	.word	0x00055d90


	//   ....[57]....
        /*b044*/ 	.word	0x00055db0


	//   ....[58]....
        /*b048*/ 	.word	0x00055dd0


	//   ....[59]....
        /*b04c*/ 	.word	0x00055df0


	//   ....[60]....
        /*b050*/ 	.word	0x00055ef0


	//   ....[61]....
        /*b054*/ 	.word	0x00055f90


	//   ....[62]....
        /*b058*/ 	.word	0x00055fb0


	//   ....[63]....
        /*b05c*/ 	.word	0x00055fd0


	//   ....[64]....
        /*b060*/ 	.word	0x00056010


	//   ....[65]....
        /*b064*/ 	.word	0x00056030


	//   ....[66]....
        /*b068*/ 	.word	0x00056060


	//   ....[67]....
        /*b06c*/ 	.word	0x000560a0


	//   ....[68]....
        /*b070*/ 	.word	0x000560d0


	//   ....[69]....
        /*b074*/ 	.word	0x00056110


	//   ....[70]....
        /*b078*/ 	.word	0x00056190


	//   ....[71]....
        /*b07c*/ 	.word	0x000561b0


	//   ....[72]....
        /*b080*/ 	.word	0x000561f0


	//   ....[73]....
        /*b084*/ 	.word	0x00056210


	//   ....[74]....
        /*b088*/ 	.word	0x00056250


	//   ....[75]....
        /*b08c*/ 	.word	0x00056270


	//   ....[76]....
        /*b090*/ 	.word	0x000563d0


	//   ....[77]....
        /*b094*/ 	.word	0x000563f0


	//   ....[78]....
        /*b098*/ 	.word	0x00056410


	//   ....[79]....
        /*b09c*/ 	.word	0x00056440


	//   ....[80]....
        /*b0a0*/ 	.word	0x00056490


	//   ....[81]....
        /*b0a4*/ 	.word	0x000564b0


	//   ....[82]....
        /*b0a8*/ 	.word	0x00056510


	//   ....[83]....
        /*b0ac*/ 	.word	0x00056530


	//   ....[84]....
        /*b0b0*/ 	.word	0x000565a0


	//   ....[85]....
        /*b0b4*/ 	.word	0x000565c0


	//   ....[86]....
        /*b0b8*/ 	.word	0x00056600


	//   ....[87]....
        /*b0bc*/ 	.word	0x00056620


	//   ....[88]....
        /*b0c0*/ 	.word	0x00056660


	//   ....[89]....
        /*b0c4*/ 	.word	0x00056680


	//   ....[90]....
        /*b0c8*/ 	.word	0x000566c0


	//   ....[91]....
        /*b0cc*/ 	.word	0x000566f0


	//   ....[92]....
        /*b0d0*/ 	.word	0x00056760


	//   ....[93]....
        /*b0d4*/ 	.word	0x00056790


	//   ....[94]....
        /*b0d8*/ 	.word	0x000568c0


	//   ....[95]....
        /*b0dc*/ 	.word	0x000568e0


	//   ....[96]....
        /*b0e0*/ 	.word	0x00056960


	//   ....[97]....
        /*b0e4*/ 	.word	0x00056980


	//   ....[98]....
        /*b0e8*/ 	.word	0x00056a00


	//   ....[99]....
        /*b0ec*/ 	.word	0x00056a20


	//   ....[100]....
        /*b0f0*/ 	.word	0x00056aa0


	//   ....[101]....
        /*b0f4*/ 	.word	0x00056ac0


	//   ....[102]....
        /*b0f8*/ 	.word	0x00056b00


	//   ....[103]....
        /*b0fc*/ 	.word	0x00056b20


	//   ....[104]....
        /*b100*/ 	.word	0x00056b60


	//   ....[105]....
        /*b104*/ 	.word	0x00056b80


	//   ....[106]....
        /*b108*/ 	.word	0x00056c00


	//   ....[107]....
        /*b10c*/ 	.word	0x00056c20


	//   ....[108]....
        /*b110*/ 	.word	0x00056c40


	//   ....[109]....
        /*b114*/ 	.word	0x00056c60


	//   ....[110]....
        /*b118*/ 	.word	0x00056d00


	//   ....[111]....
        /*b11c*/ 	.word	0x00056d20


	//   ....[112]....
        /*b120*/ 	.word	0x00056e60


	//   ....[113]....
        /*b124*/ 	.word	0x00056e80


	//   ....[114]....
        /*b128*/ 	.word	0x00056f00


	//   ....[115]....
        /*b12c*/ 	.word	0x00056f20


	//   ....[116]....
        /*b130*/ 	.word	0x00056f80


	//   ....[117]....
        /*b134*/ 	.word	0x00056fa0


	//   ....[118]....
        /*b138*/ 	.word	0x00056fc0


	//   ....[119]....
        /*b13c*/ 	.word	0x00056fe0


	//   ....[120]....
        /*b140*/ 	.word	0x00057020


	//   ....[121]....
        /*b144*/ 	.word	0x000570b0


	//   ....[122]....
        /*b148*/ 	.word	0x000570d0


	//   ....[123]....
        /*b14c*/ 	.word	0x000570f0


	//   ....[124]....
        /*b150*/ 	.word	0x00057150


	//   ....[125]....
        /*b154*/ 	.word	0x00057170


	//   ....[126]....
        /*b158*/ 	.word	0x000572d0


	//----- nvinfo : EIATTR_EXIT_INSTR_OFFSETS
	.align		4
.L_41:
        /*b15c*/ 	.byte	0x04, 0x1c
        /*b15e*/ 	.short	(.L_43 - .L_42)


	//   ....[0]....
.L_42:
        /*b160*/ 	.word	0x00062480


	//   ....[1]....
        /*b164*/ 	.word	0x000624b0


	//----- nvinfo : EIATTR_REQNTID
	.align		4
.L_43:
        /*b168*/ 	.byte	0x04, 0x10
        /*b16a*/ 	.short	(.L_45 - .L_44)
.L_44:
        /*b16c*/ 	.word	0x00000020
        /*b170*/ 	.word	0x00000001
        /*b174*/ 	.word	0x00000001


	//----- nvinfo : EIATTR_CBANK_PARAM_SIZE
	.align		4
.L_45:
        /*b178*/ 	.byte	0x03, 0x19
        /*b17a*/ 	.short	0x0050


	//----- nvinfo : EIATTR_PARAM_CBANK
	.align		4
        /*b17c*/ 	.byte	0x04, 0x0a
        /*b17e*/ 	.short	(.L_47 - .L_46)
	.align		4
.L_46:
        /*b180*/ 	.word	index@(.nv.constant0.matmul_kernel)
        /*b184*/ 	.short	0x0210
        /*b186*/ 	.short	0x0050


	//----- nvinfo : EIATTR_SW_WAR
	.align		4
.L_47:
        /*b188*/ 	.byte	0x04, 0x36
        /*b18a*/ 	.short	(.L_49 - .L_48)
.L_48:
        /*b18c*/ 	.word	0x00000008
.L_49:


//--------------------- .nv.callgraph             --------------------------
	.section	.nv.callgraph,"",@"SHT_CUDA_CALLGRAPH"
	.align	4
	.sectionentsize	8
	.align		4
        /*0000*/ 	.word	0x00000000
	.align		4
        /*0004*/ 	.word	0xffffffff
	.align		4
        /*0008*/ 	.word	0x00000000
	.align		4
        /*000c*/ 	.word	0xfffffffe
	.align		4
        /*0010*/ 	.word	0x00000000
	.align		4
        /*0014*/ 	.word	0xfffffffd
	.align		4
        /*0018*/ 	.word	0x00000000
	.align		4
        /*001c*/ 	.word	0xfffffffc


//--------------------- .text.matmul_kernel       --------------------------
	.section	.text.matmul_kernel,"ax",@progbits
	.align	128
        .global         matmul_kernel
        .type           matmul_kernel,@function
        .size           matmul_kernel,(.L_x_3 - matmul_kernel)
        .other          matmul_kernel,@"STO_CUDA_ENTRY STV_DEFAULT"
matmul_kernel:
.text.matmul_kernel:
[----:B------:R-:W0:Y:S08]  /*0000*/  LDC R1, c[0x0][0x28] ;  /* 0x00000a00ff017b82 */ /* 0x000e300000000800 */
[----:B------:R-:W1:Y:S01]  /*0010*/  LDC.64 R2, c[0x0][0x228] ;  /* 0x00008a00ff027b82 */ /* 0x000e620000000a00 */
[----:B------:R-:W2:Y:S01]  /*0020*/  S2R R7, SR_CTAID.X ;  /* 0x0000000000077919 */ /* 0x000ea20000002500 */
[----:B0-----:R-:W-:Y:S01]  /*0030*/  VIADD R1, R1, 0xffffc2a8 ;  /* 0xffffc2a801017836 */ /* 0x001fe20000000000 */
[----:B------:R-:W-:Y:S01]  /*0040*/  ULDC UR4, c[0x0][0x230] ;  /* 0x00008c0000047ab9 */ /* 0x000fe20000000800 */
[----:B------:R-:W-:Y:S01]  /*0050*/  UMOV UR5, 0x400 ;  /* 0x0000040000057882 */ /* 0x000fe20000000000 */
[----:B------:R-:W0:Y:S01]  /*0060*/  S2R R61, SR_TID.X ;  /* 0x00000000003d7919 */ /* 0x000e220000002100 */
[----:B------:R-:W-:Y:S01]  /*0070*/  UIADD3 UR4, UR4, 0x3f, URZ ;  /* 0x0000003f04047890 */ /* 0x000fe2000fffe03f */
[----:B------:R-:W-:Y:S01]  /*0080*/  CS2R R14, SRZ ;  /* 0x00000000000e7805 */ /* 0x000fe2000001ff00 */
[----:B------:R-:W3:Y:S01]  /*0090*/  S2UR UR6, SR_CgaCtaId ;  /* 0x00000000000679c3 */ /* 0x000ee20000008800 */
[----:B------:R-:W-:Y:S01]  /*00a0*/  CS2R R16, SRZ ;  /* 0x0000000000107805 */ /* 0x000fe2000001ff00 */
[----:B------:R-:W-:Y:S01]  /*00b0*/  UISETP.GE.AND UP0, UPT, UR4, 0x40, UPT ;  /* 0x000000400400788c */ /* 0x000fe2000bf06270 */
[----:B------:R-:W-:-:S02]  /*00c0*/  CS2R R18, SRZ ;  /* 0x0000000000127805 */ /* 0x000fc4000001ff00 */
[----:B------:R-:W-:Y:S02]  /*00d0*/  CS2R R20, SRZ ;  /* 0x0000000000147805 */ /* 0x000fe4000001ff00 */
[----:B------:R-:W-:Y:S02]  /*00e0*/  CS2R R22, SRZ ;  /* 0x0000000000167805 */ /* 0x000fe4000001ff00 */
[----:B------:R-:W-:Y:S02]  /*00f0*/  CS2R R24, SRZ ;  /* 0x0000000000187805 */ /* 0x000fe4000001ff00 */
[----:B------:R-:W-:Y:S02]  /*0100*/  CS2R R26, SRZ ;  /* 0x00000000001a7805 */ /* 0x000fe4000001ff00 */
[----:B------:R-:W-:Y:S02]  /*0110*/  CS2R R28, SRZ ;  /* 0x00000000001c7805 */ /* 0x000fe4000001ff00 */
[----:B------:R-:W-:-:S02]  /*0120*/  CS2R R30, SRZ ;  /* 0x00000000001e7805 */ /* 0x000fc4000001ff00 */
[----:B------:R-:W-:Y:S02]  /*0130*/  CS2R R32, SRZ ;  /* 0x0000000000207805 */ /* 0x000fe4000001ff00 */
[----:B------:R-:W-:Y:S02]  /*0140*/  CS2R R34, SRZ ;  /* 0x0000000000227805 */ /* 0x000fe4000001ff00 */
[----:B------:R-:W-:Y:S02]  /*0150*/  CS2R R36, SRZ ;  /* 0x0000000000247805 */ /* 0x000fe4000001ff00 */
[----:B------:R-:W-:Y:S02]  /*0160*/  CS2R R38, SRZ ;  /* 0x0000000000267805 */ /* 0x000fe4000001ff00 */
[----:B------:R-:W-:Y:S02]  /*0170*/  CS2R R40, SRZ ;  /* 0x0000000000287805 */ /* 0x000fe4000001ff00 */
[----:B------:R-:W-:Y:S01]  /*0180*/  CS2R R42, SRZ ;  /* 0x00000000002a7805 */ /* 0x000fe2000001ff00 */
[----:B-1----:R-:W-:Y:S01]  /*0190*/  VIADD R0, R3, 0x3f ;  /* 0x0000003f03007836 */ /* 0x002fe20000000000 */
[----:B------:R-:W-:Y:S01]  /*01a0*/  STL [R1+0x2368], R3 ;  /* 0x0023680301007387 */ /* 0x000fe20000100800 */
[----:B------:R-:W-:-:S02]  /*01b0*/  CS2R R44, SRZ ;  /* 0x00000000002c7805 */ /* 0x000fc4000001ff00 */
[----:B------:R-:W-:Y:S02]  /*01c0*/  CS2R R46, SRZ ;  /* 0x00000000002e7805 */ /* 0x000fe4000001ff00 */
[----:B------:R-:W-:Y:S02]  /*01d0*/  CS2R R48, SRZ ;  /* 0x0000000000307805 */ /* 0x000fe4000001ff00 */
[----:B------:R-:W-:Y:S01]  /*01e0*/  SHF.R.S32.HI R5, RZ, 0x1f, R0 ;  /* 0x0000001fff057819 */ /* 0x000fe20000011400 */
[----:B------:R1:W-:Y:S01]  /*01f0*/  STL [R1+0x236c], R2 ;  /* 0x00236c0201007387 */ /* 0x0003e20000100800 */
[----:B------:R-:W-:Y:S01]  /*0200*/  ULDC.64 UR10, c[0x0][0x208] ;  /* 0x00008200000a7ab9 */ /* 0x000fe20000000a00 */
[----:B---3--:R-:W-:Y:S01]  /*0210*/  ULEA UR5, UR6, UR5, 0x18 ;  /* 0x0000000506057291 */ /* 0x008fe2000f8ec03f */
[----:B------:R-:W-:Y:S01]  /*0220*/  LEA.HI R5, R5, R0, RZ, 0x6 ;  /* 0x0000000005057211 */ /* 0x000fe200078f30ff */
[----:B------:R-:W-:Y:S01]  /*0230*/  STL [R1+0xd0], RZ ;  /* 0x0000d0ff01007387 */ /* 0x000fe20000100800 */
[----:B--2---:R-:W-:-:S02]  /*0240*/  IABS R10, R7 ;  /* 0x00000007000a7213 */ /* 0x004fc40000000000 */
[----:B------:R-:W-:Y:S02]  /*0250*/  CS2R R50, SRZ ;  /* 0x0000000000327805 */ /* 0x000fe4000001ff00 */
[----:B------:R-:W-:Y:S01]  /*0260*/  SHF.R.S32.HI R5, RZ, 0x6, R5 ;  /* 0x00000006ff057819 */ /* 0x000fe20000011405 */
[----:B------:R-:W-:Y:S01]  /*0270*/  STL [R1+0xd4], RZ ;  /* 0x0000d4ff01007387 */ /* 0x000fe20000100800 */
[----:B0-----:R-:W-:Y:S02]  /*0280*/  LOP3.LUT R61, R61, 0x1f, RZ, 0xc0, !PT ;  /* 0x0000001f3d3d7812 */ /* 0x001fe400078ec0ff */
[----:B------:R-:W-:Y:S02]  /*0290*/  CS2R R52, SRZ ;  /* 0x0000000000347805 */ /* 0x000fe4000001ff00 */
[----:B------:R-:W-:Y:S01]  /*02a0*/  CS2R R54, SRZ ;  /* 0x0000000000367805 */ /* 0x000fe2000001ff00 */
[----:B------:R-:W-:Y:S01]  /*02b0*/  IMAD.SHL.U32 R6, R5, 0x8, RZ ;  /* 0x0000000805067824 */ /* 0x000fe200078e00ff */
[----:B------:R-:W-:Y:S01]  /*02c0*/  STL [R1+0xd8], RZ ;  /* 0x0000d8ff01007387 */ /* 0x000fe20000100800 */
[----:B------:R-:W-:-:S02]  /*02d0*/  CS2R R56, SRZ ;  /* 0x0000000000387805 */ /* 0x000fc4000001ff00 */
[----:B------:R-:W-:Y:S02]  /*02e0*/  CS2R R58, SRZ ;  /* 0x00000000003a7805 */ /* 0x000fe4000001ff00 */
[-C--:B------:R-:W-:Y:S01]  /*02f0*/  IABS R9, R6.reuse ;  /* 0x0000000600097213 */ /* 0x080fe20000000000 */
[----:B------:R-:W-:Y:S01]  /*0300*/  STL [R1+0xdc], RZ ;  /* 0x0000dcff01007387 */ /* 0x000fe20000100800 */
[----:B------:R-:W-:Y:S02]  /*0310*/  IABS R12, R6 ;  /* 0x00000006000c7213 */ /* 0x000fe40000000000 */
[----:B------:R-:W0:Y:S01]  /*0320*/  I2F.RP R0, R9 ;  /* 0x0000000900007306 */ /* 0x000e220000209400 */
[----:B------:R-:W-:Y:S04]  /*0330*/  STL [R1+0xc0], RZ ;  /* 0x0000c0ff01007387 */ /* 0x000fe80000100800 */
[----:B------:R-:W-:Y:S04]  /*0340*/  STL [R1+0xc4], RZ ;  /* 0x0000c4ff01007387 */ /* 0x000fe80000100800 */
[----:B------:R-:W-:Y:S04]  /*0350*/  STL [R1+0xc8], RZ ;  /* 0x0000c8ff01007387 */ /* 0x000fe80000100800 */
[----:B------:R-:W-:Y:S01]  /*0360*/  STL [R1+0xcc], RZ ;  /* 0x0000ccff01007387 */ /* 0x000fe20000100800 */
[----:B0-----:R-:W0:Y:S03]  /*0370*/  MUFU.RCP R0, R0 ;  /* 0x0000000000007308 */ /* 0x001e260000001000 */
[----:B------:R-:W-:Y:S04]  /*0380*/  STL [R1+0xb0], RZ ;  /* 0x0000b0ff01007387 */ /* 0x000fe80000100800 */
[----:B------:R-:W-:Y:S04]  /*0390*/  STL [R1+0xb4], RZ ;  /* 0x0000b4ff01007387 */ /* 0x000fe80000100800 */
[----:B------:R-:W-:Y:S04]  /*03a0*/  STL [R1+0xb8], RZ ;  /* 0x0000b8ff01007387 */ /* 0x000fe80000100800 */
[----:B------:R-:W-:Y:S01]  /*03b0*/  STL [R1+0xbc], RZ ;  /* 0x0000bcff01007387 */ /* 0x000fe20000100800 */
[----:B0-----:R-:W-:-:S03]  /*03c0*/  VIADD R4, R0, 0xffffffe ;  /* 0x0ffffffe00047836 */ /* 0x001fc60000000000 */
[----:B------:R-:W-:Y:S01]  /*03d0*/  STL [R1+0xa0], RZ ;  /* 0x0000a0ff01007387 */ /* 0x000fe20000100800 */
[----:B------:R-:W-:Y:S01]  /*03e0*/  IMAD.MOV R0, RZ, RZ, -R12 ;  /* 0x000000ffff007224 */ /* 0x000fe200078e0a0c */
[----:B------:R0:W2:Y:S02]  /*03f0*/  F2I.FTZ.U32.TRUNC.NTZ R5, R4 ;  /* 0x0000000400057305 */ /* 0x0000a4000021f000 */
[----:B------:R-:W-:Y:S04]  /*0400*/  STL [R1+0xa4], RZ ;  /* 0x0000a4ff01007387 */ /* 0x000fe80000100800 */
[----:B------:R-:W-:Y:S01]  /*0410*/  STL [R1+0xa8], RZ ;  /* 0x0000a8ff01007387 */ /* 0x000fe20000100800 */
[----:B0-----:R-:W-:-:S03]  /*0420*/  IMAD.MOV.U32 R4, RZ, RZ, RZ ;  /* 0x000000ffff047224 */ /* 0x001fc600078e00ff */
[----:B------:R-:W-:Y:S04]  /*0430*/  STL [R1+0xac], RZ ;  /* 0x0000acff01007387 */ /* 0x000fe80000100800 */
[----:B------:R-:W-:Y:S01]  /*0440*/  STL [R1+0x90], RZ ;  /* 0x000090ff01007387 */ /* 0x000fe20000100800 */
[----:B--2---:R-:W-:-:S03]  /*0450*/  IMAD.MOV R8, RZ, RZ, -R5 ;  /* 0x000000ffff087224 */ /* 0x004fc600078e0a05 */
[----:B------:R-:W-:Y:S01]  /*0460*/  STL [R1+0x94], RZ ;  /* 0x000094ff01007387 */ /* 0x000fe20000100800 */
[----:B------:R-:W-:Y:S02]  /*0470*/  IMAD R11, R8, R9, RZ ;  /* 0x00000009080b7224 */ /* 0x000fe400078e02ff */
[----:B------:R-:W-:Y:S01]  /*0480*/  IMAD.MOV.U32 R8, RZ, RZ, R10 ;  /* 0x000000ffff087224 */ /* 0x000fe200078e000a */
[----:B------:R-:W-:Y:S01]  /*0490*/  STL [R1+0x98], RZ ;  /* 0x000098ff01007387 */ /* 0x000fe20000100800 */
[----:B------:R-:W-:-:S03]  /*04a0*/  IMAD.HI.U32 R5, R5, R11, R4 ;  /* 0x0000000b05057227 */ /* 0x000fc600078e0004 */
[----:B------:R-:W-:Y:S03]  /*04b0*/  STL [R1+0x9c], RZ ;  /* 0x00009cff01007387 */ /* 0x000fe60000100800 */
[----:B------:R-:W-:Y:S01]  /*04c0*/  IMAD.HI.U32 R5, R5, R8, RZ ;  /* 0x0000000805057227 */ /* 0x000fe200078e00ff */
[----:B------:R-:W-:Y:S03]  /*04d0*/  STL [R1+0x80], RZ ;  /* 0x000080ff01007387 */ /* 0x000fe60000100800 */
[----:B------:R-:W-:Y:S01]  /*04e0*/  IMAD R0, R5, R0, R8 ;  /* 0x0000000005007224 */ /* 0x000fe200078e0208 */
[----:B------:R-:W-:Y:S04]  /*04f0*/  STL [R1+0x84], RZ ;  /* 0x000084ff01007387 */ /* 0x000fe80000100800 */
[----:B------:R-:W-:Y:S01]  /*0500*/  ISETP.GT.U32.AND P1, PT, R9, R0, PT ;  /* 0x000000000900720c */ /* 0x000fe20003f24070 */
[----:B------:R-:W-:Y:S04]  /*0510*/  STL [R1+0x88], RZ ;  /* 0x000088ff01007387 */ /* 0x000fe80000100800 */
[----:B------:R-:W-:Y:S04]  /*0520*/  STL [R1+0x8c], RZ ;  /* 0x00008cff01007387 */ /* 0x000fe80000100800 */
[----:B------:R-:W-:Y:S04]  /*0530*/  STL [R1+0x70], RZ ;  /* 0x000070ff01007387 */ /* 0x000fe80000100800 */
[----:B------:R-:W-:Y:S01]  /*0540*/  @!P1 IMAD.IADD R0, R0, 0x1, -R9 ;  /* 0x0000000100009824 */ /* 0x000fe200078e0a09 */
[----:B------:R-:W-:Y:S01]  /*0550*/  STL [R1+0x74], RZ ;  /* 0x000074ff01007387 */ /* 0x000fe20000100800 */
[----:B------:R-:W-:Y:S01]  /*0560*/  @!P1 VIADD R5, R5, 0x1 ;  /* 0x0000000105059836 */ /* 0x000fe20000000000 */
[----:B------:R-:W-:-:S02]  /*0570*/  ISETP.NE.AND P1, PT, R6, RZ, PT ;  /* 0x000000ff0600720c */ /* 0x000fc40003f25270 */
[----:B------:R-:W-:Y:S01]  /*0580*/  ISETP.GE.U32.AND P0, PT, R0, R9, PT ;  /* 0x000000090000720c */ /* 0x000fe20003f06070 */
[----:B------:R-:W-:Y:S01]  /*0590*/  STL [R1+0x78], RZ ;  /* 0x000078ff01007387 */ /* 0x000fe20000100800 */
[----:B------:R-:W-:-:S03]  /*05a0*/  LOP3.LUT R0, R7, R6, RZ, 0x3c, !PT ;  /* 0x0000000607007212 */ /* 0x000fc600078e3cff */
[----:B------:R-:W-:Y:S01]  /*05b0*/  STL [R1+0x7c], RZ ;  /* 0x00007cff01007387 */ /* 0x000fe20000100800 */
[----:B------:R-:W-:Y:S01]  /*05c0*/  ISETP.GE.AND P2, PT, R0, RZ, PT ;  /* 0x000000ff0000720c */ /* 0x000fe20003f46270 */
[----:B------:R-:W-:Y:S02]  /*05d0*/  VIADD R0, R2, 0xff ;  /* 0x000000ff02007836 */ /* 0x000fe40000000000 */
[----:B------:R-:W-:Y:S04]  /*05e0*/  STL [R1+0x60], RZ ;  /* 0x000060ff01007387 */ /* 0x000fe80000100800 */
[----:B------:R-:W-:Y:S01]  /*05f0*/  STL [R1+0x64], RZ ;  /* 0x000064ff01007387 */ /* 0x000fe20000100800 */
[----:B------:R-:W-:-:S03]  /*0600*/  @P0 VIADD R5, R5, 0x1 ;  /* 0x0000000105050836 */ /* 0x000fc60000000000 */
[----:B------:R-:W-:Y:S01]  /*0610*/  STL [R1+0x68], RZ ;  /* 0x000068ff01007387 */ /* 0x000fe20000100800 */
[----:B------:R-:W-:Y:S01]  /*0620*/  IMAD.MOV.U32 R4, RZ, RZ, R5 ;  /* 0x000000ffff047224 */ /* 0x000fe200078e0005 */
[----:B------:R-:W-:Y:S02]  /*0630*/  SHF.R.S32.HI R5, RZ, 0x1f, R0 ;  /* 0x0000001fff057819 */ /* 0x000fe40000011400 */
[----:B------:R-:W-:Y:S01]  /*0640*/  STL [R1+0x6c], RZ ;  /* 0x00006cff01007387 */ /* 0x000fe20000100800 */
[----:B------:R-:W-:Y:S01]  /*0650*/  @!P2 IMAD.MOV R4, RZ, RZ, -R4 ;  /* 0x000000ffff04a224 */ /* 0x000fe200078e0a04 */
[----:B------:R-:W-:Y:S02]  /*0660*/  @!P1 LOP3.LUT R4, RZ, R6, RZ, 0x33, !PT ;  /* 0x00000006ff049212 */ /* 0x000fe400078e33ff */
[----:B------:R-:W-:Y:S01]  /*0670*/  STL [R1+0x50], RZ ;  /* 0x000050ff01007387 */ /* 0x000fe20000100800 */
[----:B------:R-:W-:Y:S02]  /*0680*/  LEA.HI R5, R5, R0, RZ, 0x8 ;  /* 0x0000000005057211 */ /* 0x000fe400078f40ff */
[----:B------:R-:W-:Y:S01]  /*0690*/  IMAD.SHL.U32 R8, R4, 0x8, RZ ;  /* 0x0000000804087824 */ /* 0x000fe200078e00ff */
[----:B------:R-:W-:Y:S01]  /*06a0*/  STL [R1+0x54], RZ ;  /* 0x000054ff01007387 */ /* 0x000fe20000100800 */
[----:B------:R-:W-:-:S03]  /*06b0*/  IMAD.MOV R4, RZ, RZ, -R4 ;  /* 0x000000ffff047224 */ /* 0x000fc600078e0a04 */
[----:B------:R-:W-:Y:S01]  /*06c0*/  STL [R1+0x58], RZ ;  /* 0x000058ff01007387 */ /* 0x000fe20000100800 */
[----:B------:R-:W-:Y:S01]  /*06d0*/  LEA.HI.SX32 R5, R5, -R8, 0x18 ;  /* 0x8000000805057211 */ /* 0x000fe200078fc2ff */
[----:B------:R-:W-:Y:S02]  /*06e0*/  IMAD R6, R6, R4, R7 ;  /* 0x0000000406067224 */ /* 0x000fe400078e0207 */
[----:B------:R-:W-:Y:S01]  /*06f0*/  STL [R1+0x5c], RZ ;  /* 0x00005cff01007387 */ /* 0x000fe20000100800 */
[----:B------:R-:W-:Y:S02]  /*0700*/  VIMNMX R13, R5, 0x8, PT ;  /* 0x00000008050d7848 */ /* 0x000fe40003fe0100 */
[----:B------:R-:W-:Y:S01]  /*0710*/  IABS R11, R6 ;  /* 0x00000006000b7213 */ /* 0x000fe20000000000 */
[----:B------:R-:W-:Y:S01]  /*0720*/  STL [R1+0x40], RZ ;  /* 0x000040ff01007387 */ /* 0x000fe20000100800 */
[----:B------:R-:W-:-:S03]  /*0730*/  IABS R9, R13 ;  /* 0x0000000d00097213 */ /* 0x000fc60000000000 */
[----:B------:R-:W-:Y:S01]  /*0740*/  STL [R1+0x44], RZ ;  /* 0x000044ff01007387 */ /* 0x000fe20000100800 */
[----:B------:R-:W0:Y:S03]  /*0750*/  I2F.RP R0, R9 ;  /* 0x0000000900007306 */ /* 0x000e260000209400 */
        /* <DEDUP_REMOVED lines=10> */
[----:B------:R-:W-:Y:S04]  /*0800*/  STL [R1+0x28], RZ ;  /* 0x000028ff01007387 */ /* 0x000fe80000100800 */
[----:B------:R-:W-:Y:S01]  /*0810*/  STL [R1+0x2c], RZ ;  /* 0x00002cff01007387 */ /* 0x000fe20000100800 */
[----:B------:R-:W0:Y:S03]  /*0820*/  F2I.FTZ.U32.TRUNC.NTZ R5, R5 ;  /* 0x0000000500057305 */ /* 0x000e26000021f000 */
[----:B------:R-:W-:Y:S04]  /*0830*/  STL [R1+0x10], RZ ;  /* 0x000010ff01007387 */ /* 0x000fe80000100800 */
[----:B------:R-:W-:Y:S04]  /*0840*/  STL [R1+0x14], RZ ;  /* 0x000014ff01007387 */ /* 0x000fe80000100800 */
[----:B------:R-:W-:Y:S04]  /*0850*/  STL [R1+0x18], RZ ;  /* 0x000018ff01007387 */ /* 0x000fe80000100800 */
[----:B------:R-:W-:Y:S01]  /*0860*/  STL [R1+0x1c], RZ ;  /* 0x00001cff01007387 */ /* 0x000fe20000100800 */
[----:B0-----:R-:W-:-:S03]  /*0870*/  IMAD.MOV R10, RZ, RZ, -R5 ;  /* 0x000000ffff0a7224 */ /* 0x001fc600078e0a05 */
[----:B------:R-:W-:Y:S01]  /*0880*/  STL [R1], RZ ;  /* 0x000000ff01007387 */ /* 0x000fe20000100800 */
[----:B------:R-:W-:Y:S01]  /*0890*/  IMAD.MOV.U32 R4, RZ, RZ, R10 ;  /* 0x000000ffff047224 */ /* 0x000fe200078e000a */
[----:B------:R-:W-:Y:S02]  /*08a0*/  IABS R10, R13 ;  /* 0x0000000d000a7213 */ /* 0x000fe40000000000 */
[----:B------:R-:W-:Y:S01]  /*08b0*/  STL [R1+0x4], RZ ;  /* 0x000004ff01007387 */ /* 0x000fe20000100800 */
[----:B------:R-:W-:Y:S02]  /*08c0*/  IMAD R7, R4, R9, RZ ;  /* 0x0000000904077224 */ /* 0x000fe400078e02ff */
[----:B------:R-:W-:Y:S01]  /*08d0*/  IMAD.MOV.U32 R4, RZ, RZ, RZ ;  /* 0x000000ffff047224 */ /* 0x000fe200078e00ff */
[----:B------:R-:W-:Y:S03]  /*08e0*/  STL [R1+0x8], RZ ;  /* 0x000008ff01007387 */ /* 0x000fe60000100800 */
[----:B------:R-:W-:Y:S01]  /*08f0*/  IMAD.HI.U32 R4, R5, R7, R4 ;  /* 0x0000000705047227 */ /* 0x000fe200078e0004 */
[----:B------:R-:W-:Y:S03]  /*0900*/  STL [R1+0xc], RZ ;  /* 0x00000cff01007387 */ /* 0x000fe60000100800 */
[----:B------:R-:W-:Y:S01]  /*0910*/  IMAD.MOV R5, RZ, RZ, -R10 ;  /* 0x000000ffff057224 */ /* 0x000fe200078e0a0a */
[----:B------:R-:W-:Y:S01]  /*0920*/  STL [R1+0x1c0], RZ ;  /* 0x0001c0ff01007387 */ /* 0x000fe20000100800 */
[----:B------:R-:W-:-:S03]  /*0930*/  IMAD.HI.U32 R0, R4, R11, RZ ;  /* 0x0000000b04007227 */ /* 0x000fc600078e00ff */
[----:B------:R-:W-:Y:S01]  /*0940*/  STL [R1+0x1c4], RZ ;  /* 0x0001c4ff01007387 */ /* 0x000fe20000100800 */
[----:B------:R-:W-:Y:S01]  /*0950*/  IMAD R4, R0, R5, R11 ;  /* 0x0000000500047224 */ /* 0x000fe200078e020b */
[----:B------:R-:W-:Y:S02]  /*0960*/  CS2R R10, SRZ ;  /* 0x00000000000a7805 */ /* 0x000fe4000001ff00 */
[----:B------:R-:W-:Y:S02]  /*0970*/  STL [R1+0x1c8], RZ ;  /* 0x0001c8ff01007387 */ /* 0x000fe40000100800 */
[----:B------:R-:W-:Y:S02]  /*0980*/  ISETP.GT.U32.AND P1, PT, R9, R4, PT ;  /* 0x000000040900720c */ /* 0x000fe40003f24070 */
[----:B------:R-:W-:Y:S04]  /*0990*/  STL [R1+0x1cc], RZ ;  /* 0x0001ccff01007387 */ /* 0x000fe80000100800 */
[----:B------:R-:W-:Y:S04]  /*09a0*/  STL [R1+0x1b0], RZ ;  /* 0x0001b0ff01007387 */ /* 0x000fe80000100800 */
[----:B------:R-:W-:Y:S03]  /*09b0*/  STL [R1+0x1b4], RZ ;  /* 0x0001b4ff01007387 */ /* 0x000fe60000100800 */
[----:B------:R-:W-:Y:S01]  /*09c0*/  @!P1 IMAD.IADD R4, R4, 0x1, -R9 ;  /* 0x0000000104049824 */ /* 0x000fe200078e0a09 */
[----:B------:R-:W-:Y:S01]  /*09d0*/  STL [R1+0x1b8], RZ ;  /* 0x0001b8ff01007387 */ /* 0x000fe20000100800 */
[----:B------:R-:W-:Y:S01]  /*09e0*/  @!P1 VIADD R0, R0, 0x1 ;  /* 0x0000000100009836 */ /* 0x000fe20000000000 */
[----:B------:R-:W-:-:S02]  /*09f0*/  ISETP.NE.AND P1, PT, R13, RZ, PT ;  /* 0x000000ff0d00720c */ /* 0x000fc40003f25270 */
[----:B------:R-:W-:Y:S01]  /*0a00*/  STL [R1+0x1bc], RZ ;  /* 0x0001bcff01007387 */ /* 0x000fe20000100800 */
[----:B------:R-:W-:Y:S02]  /*0a10*/  ISETP.GE.U32.AND P0, PT, R4, R9, PT ;  /* 0x000000090400720c */ /* 0x000fe40003f06070 */
[----:B------:R-:W-:Y:S01]  /*0a20*/  LOP3.LUT R4, R6, R13, RZ, 0x3c, !PT ;  /* 0x0000000d06047212 */ /* 0x000fe200078e3cff */
[----:B------:R-:W-:Y:S03]  /*0a30*/  STL [R1+0x1a0], RZ ;  /* 0x0001a0ff01007387 */ /* 0x000fe60000100800 */
[----:B------:R-:W-:Y:S01]  /*0a40*/  ISETP.GE.AND P2, PT, R4, RZ, PT ;  /* 0x000000ff0400720c */ /* 0x000fe20003f46270 */
[----:B------:R-:W-:Y:S01]  /*0a50*/  STL [R1+0x1a4], RZ ;  /* 0x0001a4ff01007387 */ /* 0x000fe20000100800 */
[----:B------:R-:W-:-:S03]  /*0a60*/  CS2R R4, SRZ ;  /* 0x0000000000047805 */ /* 0x000fc6000001ff00 */
[----:B------:R-:W-:Y:S02]  /*0a70*/  STL [R1+0x1a8], RZ ;  /* 0x0001a8ff01007387 */ /* 0x000fe40000100800 */
[----:B------:R-:W-:Y:S01]  /*0a80*/  @P0 VIADD R0, R0, 0x1 ;  /* 0x0000000100000836 */ /* 0x000fe20000000000 */
[----:B------:R-:W-:Y:S01]  /*0a90*/  PLOP3.LUT P0, PT, PT, PT, UP0, 0x80, 0x0 ;  /* 0x000000000000781c */ /* 0x000fe20003f0f008 */
[----:B------:R-:W-:Y:S04]  /*0aa0*/  STL [R1+0x1ac], RZ ;  /* 0x0001acff01007387 */ /* 0x000fe80000100800 */
[----:B------:R-:W-:Y:S01]  /*0ab0*/  STL [R1+0x190], RZ ;  /* 0x000190ff01007387 */ /* 0x000fe20000100800 */
[----:B------:R-:W-:Y:S01]  /*0ac0*/  @!P2 IMAD.MOV R0, RZ, RZ, -R0 ;  /* 0x000000ffff00a224 */ /* 0x000fe200078e0a00 */
[----:B------:R-:W-:-:S02]  /*0ad0*/  @!P1 LOP3.LUT R0, RZ, R13, RZ, 0x33, !PT ;  /* 0x0000000dff009212 */ /* 0x000fc400078e33ff */
[----:B------:R-:W-:Y:S03]  /*0ae0*/  STL [R1+0x194], RZ ;  /* 0x000194ff01007387 */ /* 0x000fe60000100800 */
[----:B-1----:R-:W-:Y:S01]  /*0af0*/  IMAD.SHL.U32 R2, R0, 0x40, RZ ;  /* 0x0000004000027824 */ /* 0x002fe200078e00ff */
[----:B------:R-:W-:Y:S01]  /*0b00*/  STL [R1+0x198], RZ ;  /* 0x000198ff01007387 */ /* 0x000fe20000100800 */
[----:B------:R-:W-:Y:S02]  /*0b10*/  IMAD.MOV R60, RZ, RZ, -R0 ;  /* 0x000000ffff3c7224 */ /* 0x000fe400078e0a00 */
[C---:B------:R-:W-:Y:S01]  /*0b20*/  VIADD R0, R2.reuse, 0x1 ;  /* 0x0000000102007836 */ /* 0x040fe20000000000 */
[----:B------:R-:W-:Y:S01]  /*0b30*/  STL [R1+0x19c], RZ ;  /* 0x00019cff01007387 */ /* 0x000fe20000100800 */
[----:B------:R-:W-:Y:S02]  /*0b40*/  VIADD R3, R2, 0x2 ;  /* 0x0000000202037836 */ /* 0x000fe40000000000 */
[----:B------:R-:W-:Y:S01]  /*0b50*/  IMAD R60, R13, R60, R6 ;  /* 0x0000003c0d3c7224 */ /* 0x000fe200078e0206 */
[----:B------:R-:W-:Y:S01]  /*0b60*/  STL [R1+0x180], RZ ;  /* 0x000180ff01007387 */ /* 0x000fe20000100800 */
[----:B------:R-:W-:-:S02]  /*0b70*/  CS2R R6, SRZ ;  /* 0x0000000000067805 */ /* 0x000fc4000001ff00 */
[----:B------:R-:W-:Y:S01]  /*0b80*/  CS2R R12, SRZ ;  /* 0x00000000000c7805 */ /* 0x000fe2000001ff00 */
[----:B------:R-:W-:Y:S01]  /*0b90*/  IMAD.IADD R60, R8, 0x1, R60 ;  /* 0x00000001083c7824 */ /* 0x000fe200078e023c */
[----:B------:R-:W-:Y:S01]  /*0ba0*/  STL [R1+0x184], RZ ;  /* 0x000184ff01007387 */ /* 0x000fe20000100800 */
[----:B------:R-:W-:-:S03]  /*0bb0*/  CS2R R8, SRZ ;  /* 0x0000000000087805 */ /* 0x000fc6000001ff00 */
[----:B------:R-:W-:Y:S04]  /*0bc0*/  STL [R1+0x188], RZ ;  /* 0x000188ff01007387 */ /* 0x000fe80000100800 */
        /* <DEDUP_REMOVED lines=125> */
[----:B------:R-:W-:Y:S04]  /*13a0*/  STL [R1+0xcec], R2 ;  /* 0x000cec0201007387 */ /* 0x000fe80000100800 */
[----:B------:R0:W-:Y:S04]  /*13b0*/  STL [R1+0x410], R0 ;  /* 0x0004100001007387 */ /* 0x0001e80000100800 */
[----:B------:R1:W-:Y:S01]  /*13c0*/  STL [R1+0x40c], R3 ;  /* 0x00040c0301007387 */ /* 0x0003e20000100800 */
[----:B0-----:R-:W-:-:S02]  /*13d0*/  VIADD R0, R2, 0x3 ;  /* 0x0000000302007836 */ /* 0x001fc40000000000 */
[----:B-1----:R-:W-:-:S03]  /*13e0*/  VIADD R3, R2, 0x4 ;  /* 0x0000000402037836 */ /* 0x002fc60000000000 */
[----:B------:R0:W-:Y:S04]  /*13f0*/  STL [R1+0x408], R0 ;  /* 0x0004080001007387 */ /* 0x0001e80000100800 */
[----:B------:R1:W-:Y:S01]  /*1400*/  STL [R1+0x404], R3 ;  /* 0x0004040301007387 */ /* 0x0003e20000100800 */
[C---:B0-----:R-:W-:Y:S02]  /*1410*/  VIADD R0, R2.reuse, 0x5 ;  /* 0x0000000502007836 */ /* 0x041fe40000000000 */
        /* <DEDUP_REMOVED lines=79> */
[----:B0-----:R-:W-:Y:S02]  /*1910*/  IMAD.SHL.U32 R0, R60, 0x100, RZ ;  /* 0x000001003c007824 */ /* 0x001fe400078e00ff */
[----:B-1----:R-:W-:-:S05]  /*1920*/  VIADD R3, R2, 0x2d ;  /* 0x0000002d02037836 */ /* 0x002fca0000000000 */
[----:B------:R0:W-:Y:S02]  /*1930*/  STL [R1+0x320], R3 ;  /* 0x0003200301007387 */ /* 0x0001e40000100800 */
[----:B0-----:R-:W-:-:S05]  /*1940*/  VIADD R3, R2, 0x2e ;  /* 0x0000002e02037836 */ /* 0x001fca0000000000 */
[----:B------:R0:W-:Y:S02]  /*1950*/  STL [R1+0x31c], R3 ;  /* 0x00031c0301007387 */ /* 0x0001e40000100800 */
[----:B0-----:R-:W-:Y:S01]  /*1960*/  PRMT R3, R61, 0x6540, R60 ;  /* 0x000065403d037816 */ /* 0x001fe2000000003c */
[----:B------:R-:W-:Y:S01]  /*1970*/  VIADD R60, R2, 0x2f ;  /* 0x0000002f023c7836 */ /* 0x000fe20000000000 */
[----:B------:R-:W-:Y:S01]  /*1980*/  LOP3.LUT R61, R0, 0x20, R61, 0xfe, !PT ;  /* 0x00000020003d7812 */ /* 0x000fe200078efe3d */
[----:B------:R-:W-:-:S04]  /*1990*/  VIADD R0, R2, 0x30 ;  /* 0x0000003002007836 */ /* 0x000fc80000000000 */
[----:B------:R0:W-:Y:S04]  /*19a0*/  STL [R1+0xf7c], R61 ;  /* 0x000f7c3d01007387 */ /* 0x0001e80000100800 */
[----:B------:R-:W-:Y:S04]  /*19b0*/  STL [R1+0xf78], R3 ;  /* 0x000f780301007387 */ /* 0x000fe80000100800 */
[----:B------:R1:W-:Y:S01]  /*19c0*/  STL [R1+0x318], R60 ;  /* 0x0003183c01007387 */ /* 0x0003e20000100800 */
[----:B0-----:R-:W-:-:S03]  /*19d0*/  VIADD R61, R2, 0x33 ;  /* 0x00000033023d7836 */ /* 0x001fc60000000000 */
[----:B------:R0:W-:Y:S01]  /*19e0*/  STL [R1+0x314], R0 ;  /* 0x0003140001007387 */ /* 0x0001e20000100800 */
[C---:B-1----:R-:W-:Y:S02]  /*19f0*/  VIADD R60, R2.reuse, 0x31 ;  /* 0x00000031023c7836 */ /* 0x042fe40000000000 */
[----:B0-----:R-:W-:-:S03]  /*1a00*/  VIADD R0, R2, 0x32 ;  /* 0x0000003202007836 */ /* 0x001fc60000000000 */
[----:B------:R0:W-:Y:S04]  /*1a10*/  STL [R1+0x310], R60 ;  /* 0x0003103c01007387 */ /* 0x0001e80000100800 */
[----:B------:R1:W-:Y:S04]  /*1a20*/  STL [R1+0x30c], R0 ;  /* 0x00030c0001007387 */ /* 0x0003e80000100800 */
[----:B------:R2:W-:Y:S01]  /*1a30*/  STL [R1+0x308], R61 ;  /* 0x0003083d01007387 */ /* 0x0005e20000100800 */
[C---:B0-----:R-:W-:Y:S02]  /*1a40*/  VIADD R60, R2.reuse, 0x34 ;  /* 0x00000034023c7836 */ /* 0x041fe40000000000 */
[----:B-1----:R-:W-:-:S03]  /*1a50*/  VIADD R0, R2, 0x35 ;  /* 0x0000003502007836 */ /* 0x002fc60000000000 */
[----:B------:R0:W-:Y:S01]  /*1a60*/  STL [R1+0x304], R60 ;  /* 0x0003043c01007387 */ /* 0x0001e20000100800 */
[----:B--2---:R-:W-:-:S03]  /*1a70*/  VIADD R61, R2, 0x36 ;  /* 0x00000036023d7836 */ /* 0x004fc60000000000 */
        /* <DEDUP_REMOVED lines=11> */
[----:B--2---:R-:W-:-:S05]  /*1b30*/  VIADD R61, R2, 0x3c ;  /* 0x0000003c023d7836 */ /* 0x004fca0000000000 */
[----:B------:R1:W-:Y:S01]  /*1b40*/  STL [R1+0x1d4], R61 ;  /* 0x0001d43d01007387 */ /* 0x0003e20000100800 */
[----:B0-----:R-:W-:-:S05]  /*1b50*/  VIADD R60, R2, 0x3d ;  /* 0x0000003d023c7836 */ /* 0x001fca0000000000 */
[----:B------:R0:W-:Y:S01]  /*1b60*/  STL [R1+0x1d0], R60 ;  /* 0x0001d03c01007387 */ /* 0x0001e20000100800 */
[C---:B-1----:R-:W-:Y:S02]  /*1b70*/  VIADD R61, R2.reuse, 0x3e ;  /* 0x0000003e023d7836 */ /* 0x042fe40000000000 */
[----:B0-----:R-:W-:Y:S01]  /*1b80*/  VIADD R60, R2, 0x3f ;  /* 0x0000003f023c7836 */ /* 0x001fe20000000000 */
[----:B------:R-:W-:-:S05]  /*1b90*/  LOP3.LUT R2, R3, 0x40, RZ, 0xfc, !PT ;  /* 0x0000004003027812 */ /* 0x000fca00078efcff */
[----:B------:R0:W-:Y:S02]  /*1ba0*/  STL [R1+0xf94], R2 ;  /* 0x000f940201007387 */ /* 0x0001e40000100800 */
[----:B0-----:R-:W-:-:S05]  /*1bb0*/  LOP3.LUT R2, R3, 0x60, RZ, 0xfc, !PT ;  /* 0x0000006003027812 */ /* 0x001fca00078efcff */
[----:B------:R0:W-:Y:S02]  /*1bc0*/  STL [R1+0xf90], R2 ;  /* 0x000f900201007387 */ /* 0x0001e40000100800 */
[----:B0-----:R-:W-:-:S05]  /*1bd0*/  LOP3.LUT R2, R3, 0x80, RZ, 0xfc, !PT ;  /* 0x0000008003027812 */ /* 0x001fca00078efcff */
[----:B------:R0:W-:Y:S02]  /*1be0*/  STL [R1+0xf8c], R2 ;  /* 0x000f8c0201007387 */ /* 0x0001e40000100800 */
[----:B0-----:R-:W-:-:S05]  /*1bf0*/  LOP3.LUT R2, R3, 0xa0, RZ, 0xfc, !PT ;  /* 0x000000a003027812 */ /* 0x001fca00078efcff */
[----:B------:R0:W-:Y:S02]  /*1c00*/  STL [R1+0xf88], R2 ;  /* 0x000f880201007387 */ /* 0x0001e40000100800 */
[C---:B0-----:R-:W-:Y:S02]  /*1c10*/  LOP3.LUT R2, R3.reuse, 0xc0, RZ, 0xfc, !PT ;  /* 0x000000c003027812 */ /* 0x041fe400078efcff */
[----:B------:R-:W-:-:S03]  /*1c20*/  LOP3.LUT R3, R3, 0xe0, RZ, 0xfc, !PT ;  /* 0x000000e003037812 */ /* 0x000fc600078efcff */
[----:B------:R0:W-:Y:S04]  /*1c30*/  STL [R1+0xf84], R2 ;  /* 0x000f840201007387 */ /* 0x0001e80000100800 */
[----:B0-----:R0:W5:Y:S04]  /*1c40*/  LDL.LU R2, [R1+0x236c] ;  /* 0x00236c0001027983 */ /* 0x0011680000300800 */
[----:B------:R1:W-:Y:S04]  /*1c50*/  STL [R1+0xf80], R3 ;  /* 0x000f800301007387 */ /* 0x0003e80000100800 */
[----:B-1----:R0:W5:Y:S01]  /*1c60*/  LDL.LU R3, [R1+0x2368] ;  /* 0x0023680001037983 */ /* 0x0021620000300800 */
[----:B------:R-:W-:Y:S05]  /*1c70*/  @!P0 BRA `(.L_x_0) ;  /* 0x0000052c00288947 */ /* 0x000fea0003800000 */
[----:B------:R-:W2:Y:S04]  /*1c80*/  LDL R26, [R1+0xf7c] ;  /* 0x000f7c00011a7983 */ /* 0x000ea80000100800 */
[----:B------:R-:W3:Y:S01]  /*1c90*/  LDL R27, [R1+0xf94] ;  /* 0x000f9400011b7983 */ /* 0x000ee20000100800 */
[----:B-----5:R-:W-:Y:S01]  /*1ca0*/  IABS R5, R2 ;  /* 0x0000000200057213 */ /* 0x020fe20000000000 */
[----:B------:R-:W-:Y:S01]  /*1cb0*/  IMAD.MOV.U32 R34, RZ, RZ, R0 ;  /* 0x000000ffff227224 */ /* 0x000fe200078e0000 */
[----:B------:R-:W-:Y:S01]  /*1cc0*/  IABS R4, R3 ;  /* 0x0000000300047213 */ /* 0x000fe20000000000 */
[----:B------:R-:W4:Y:S01]  /*1cd0*/  LDL.LU R33, [R1+0x1d4] ;  /* 0x0001d40001217983 */ /* 0x000f220000300800 */
[----:B------:R-:W-:Y:S01]  /*1ce0*/  ULDC UR7, c[0x0][0x23c] ;  /* 0x00008f0000077ab9 */ /* 0x000fe20000000800 */
[----:B------:R-:W-:Y:S01]  /*1cf0*/  ULDC.64 UR8, c[0x0][0x218] ;  /* 0x0000860000087ab9 */ /* 0x000fe20000000a00 */
[----:B------:R-:W-:Y:S01]  /*1d00*/  ULDC UR6, c[0x0][0x240] ;  /* 0x0000900000067ab9 */ /* 0x000fe20000000800 */
[----:B------:R-:W4:Y:S01]  /*1d10*/  LDL R32, [R1+0xf80] ;  /* 0x000f800001207983 */ /* 0x000f220000100800 */
[----:B------:R-:W-:-:S03]  /*1d20*/  ULDC.64 UR12, c[0x0][0x210] ;  /* 0x00008400000c7ab9 */ /* 0x000fc60000000a00 */
[----:B------:R-:W4:Y:S04]  /*1d30*/  LDL R31, [R1+0xf84] ;  /* 0x000f8400011f7983 */ /* 0x000f280000100800 */
[----:B------:R-:W4:Y:S04]  /*1d40*/  LDL R30, [R1+0xf88] ;  /* 0x000f8800011e7983 */ /* 0x000f280000100800 */
[----:B------:R-:W4:Y:S04]  /*1d50*/  LDL R29, [R1+0xf8c] ;  /* 0x000f8c00011d7983 */ /* 0x000f280000100800 */
[----:B------:R-:W4:Y:S04]  /*1d60*/  LDL R28, [R1+0xf90] ;  /* 0x000f9000011c7983 */ /* 0x000f280000100800 */
[----:B------:R-:W4:Y:S04]  /*1d70*/  LDL.LU R42, [R1+0x308] ;  /* 0x00030800012a7983 */ /* 0x000f280000300800 */
        /* <DEDUP_REMOVED lines=25> */
[----:B------:R-:W4:Y:S01]  /*1f10*/  LDL.LU R25, [R1+0x1d0] ;  /* 0x0001d00001197983 */ /* 0x000f220000300800 */
[----:B------:R-:W1:Y:S03]  /*1f20*/  I2F.RP R6, R5 ;  /* 0x0000000500067306 */ /* 0x000e660000209400 */
[----:B------:R0:W-:Y:S05]  /*1f30*/  STL [R1+0x2428], R3 ;  /* 0x0024280301007387 */ /* 0x0001ea0000100800 */
[----:B------:R-:W0:Y:S08]  /*1f40*/  I2F.RP R0, R4 ;  /* 0x0000000400007306 */ /* 0x000e300000209400 */
[----:B-1----:R-:W1:Y:S08]  /*1f50*/  MUFU.RCP R6, R6 ;  /* 0x0000000600067308 */ /* 0x002e700000001000 */
[----:B0-----:R-:W0:Y:S01]  /*1f60*/  MUFU.RCP R0, R0 ;  /* 0x0000000000007308 */ /* 0x001e220000001000 */
[----:B-1----:R-:W-:-:S07]  /*1f70*/  VIADD R6, R6, 0xffffffe ;  /* 0x0ffffffe06067836 */ /* 0x002fce0000000000 */
[----:B------:R1:W1:Y:S01]  /*1f80*/  F2I.FTZ.U32.TRUNC.NTZ R7, R6 ;  /* 0x0000000600077305 */ /* 0x000262000021f000 */
[----:B0-----:R-:W-:-:S07]  /*1f90*/  VIADD R0, R0, 0xffffffe ;  /* 0x0ffffffe00007836 */ /* 0x001fce0000000000 */
[----:B------:R0:W0:Y:S01]  /*1fa0*/  F2I.FTZ.U32.TRUNC.NTZ R9, R0 ;  /* 0x0000000000097305 */ /* 0x000022000021f000 */
[----:B-1----:R-:W-:Y:S02]  /*1fb0*/  IMAD.MOV.U32 R6, RZ, RZ, RZ ;  /* 0x000000ffff067224 */ /* 0x002fe400078e00ff */
[----:B0-----:R-:W-:-:S04]  /*1fc0*/  IMAD.MOV R0, RZ, RZ, -R7 ;  /* 0x000000ffff007224 */ /* 0x001fc800078e0a07 */
[----:B------:R-:W-:Y:S02]  /*1fd0*/  IMAD R8, R0, R5, RZ ;  /* 0x0000000500087224 */ /* 0x000fe400078e02ff */
[----:B------:R-:W-:Y:S02]  /*1fe0*/  IMAD.MOV R0, RZ, RZ, -R9 ;  /* 0x000000ffff007224 */ /* 0x000fe400078e0a09 */
[----:B------:R-:W-:-:S04]  /*1ff0*/  IMAD.HI.U32 R6, R7, R8, R6 ;  /* 0x0000000807067227 */ /* 0x000fc800078e0006 */
[----:B------:R-:W-:Y:S02]  /*2000*/  IMAD R0, R0, R4, RZ ;  /* 0x0000000400007224 */ /* 0x000fe400078e02ff */
[----:B------:R-:W-:-:S04]  /*2010*/  IMAD.MOV.U32 R8, RZ, RZ, RZ ;  /* 0x000000ffff087224 */ /* 0x000fc800078e00ff */
[----:B------:R-:W-:Y:S01]  /*2020*/  IMAD.HI.U32 R0, R9, R0, R8 ;  /* 0x0000000009007227 */ /* 0x000fe200078e0008 */
[----:B--2---:R-:W-:Y:S02]  /*2030*/  IABS R11, R26 ;  /* 0x0000001a000b7213 */ /* 0x004fe40000000000 */
[----:B---3--:R-:W-:-:S03]  /*2040*/  IABS R15, R27 ;  /* 0x0000001b000f7213 */ /* 0x008fc60000000000 */
[----:B------:R-:W-:-:S04]  /*2050*/  IMAD.HI.U32 R9, R6, R11, RZ ;  /* 0x0000000b06097227 */ /* 0x000fc800078e00ff */
[----:B------:R-:W-:-:S04]  /*2060*/  IMAD.MOV R9, RZ, RZ, -R9 ;  /* 0x000000ffff097224 */ /* 0x000fc800078e0a09 */
[----:B------:R-:W-:Y:S01]  /*2070*/  IMAD R11, R5, R9, R11 ;  /* 0x00000009050b7224 */ /* 0x000fe200078e020b */
[----:B----4-:R-:W-:-:S04]  /*2080*/  IABS R9, R32 ;  /* 0x0000002000097213 */ /* 0x010fc80000000000 */
[----:B------:R-:W-:Y:S02]  /*2090*/  ISETP.GT.U32.AND P4, PT, R5, R11, PT ;  /* 0x0000000b0500720c */ /* 0x000fe40003f84070 */
[----:B------:R-:W-:Y:S02]  /*20a0*/  IABS R13, R30 ;  /* 0x0000001e000d7213 */ /* 0x000fe40000000000 */
[----:B------:R-:W-:-:S03]  /*20b0*/  IABS R8, R29 ;  /* 0x0000001d00087213 */ /* 0x000fc60000000000 */
[----:B------:R-:W-:Y:S01]  /*20c0*/  IMAD.HI.U32 R17, R6, R13, RZ ;  /* 0x0000000d06117227 */ /* 0x000fe200078e00ff */
[----:B------:R-:W-:-:S03]  /*20d0*/  IABS R10, R28 ;  /* 0x0000001c000a7213 */ /* 0x000fc60000000000 */
[----:B------:R-:W-:-:S04]  /*20e0*/  IMAD.HI.U32 R14, R6, R8, RZ ;  /* 0x00000008060e7227 */ /* 0x000fc800078e00ff */
[----:B------:R-:W-:-:S04]  /*20f0*/  IMAD.HI.U32 R16, R6, R10, RZ ;  /* 0x0000000a06107227 */ /* 0x000fc800078e00ff */
[----:B------:R-:W-:Y:S02]  /*2100*/  IMAD.MOV R16, RZ, RZ, -R16 ;  /* 0x000000ffff107224 */ /* 0x000fe400078e0a10 */
[----:B------:R-:W-:Y:S02]  /*2110*/  IMAD.MOV R14, RZ, RZ, -R14 ;  /* 0x000000ffff0e7224 */ /* 0x000fe400078e0a0e */
[----:B------:R-:W-:Y:S02]  /*2120*/  IMAD.MOV R17, RZ, RZ, -R17 ;  /* 0x000000ffff117224 */ /* 0x000fe400078e0a11 */
[C---:B------:R-:W-:Y:S01]  /*2130*/  IMAD R10, R5.reuse, R16, R10 ;  /* 0x00000010050a7224 */ /* 0x040fe200078e020a */
[----:B------:R-:W-:Y:S01]  /*2140*/  IABS R16, R60 ;  /* 0x0000003c00107213 */ /* 0x000fe20000000000 */
[C---:B------:R-:W-:Y:S01]  /*2150*/  IMAD R8, R5.reuse, R14, R8 ;  /* 0x0000000e05087224 */ /* 0x040fe200078e0208 */
[----:B------:R-:W-:Y:S01]  /*2160*/  IABS R20, R50 ;  /* 0x0000003200147213 */ /* 0x000fe20000000000 */
[C---:B------:R-:W-:Y:S01]  /*2170*/  IMAD R13, R5.reuse, R17, R13 ;  /* 0x00000011050d7224 */ /* 0x040fe200078e020d */
[C---:B------:R-:W-:Y:S01]  /*2180*/  ISETP.GT.U32.AND P0, PT, R5.reuse, R10, PT ;  /* 0x0000000a0500720c */ /* 0x040fe20003f04070 */
[----:B------:R-:W-:Y:S01]  /*2190*/  IMAD.HI.U32 R17, R6, R9, RZ ;  /* 0x0000000906117227 */ /* 0x000fe200078e00ff */
[----:B------:R-:W-:-:S02]  /*21a0*/  ISETP.GT.U32.AND P6, PT, R5, R8, PT ;  /* 0x000000080500720c */ /* 0x000fc40003fc4070 */
[----:B------:R-:W-:Y:S01]  /*21b0*/  ISETP.GT.U32.AND P1, PT, R5, R13, PT ;  /* 0x0000000d0500720c */ /* 0x000fe20003f24070 */
[----:B------:R-:W-:Y:S02]  /*21c0*/  IMAD.MOV R17, RZ, RZ, -R17 ;  /* 0x000000ffff117224 */ /* 0x000fe400078e0a11 */
[----:B------:R-:W-:Y:S01]  /*21d0*/  @!P4 IMAD.IADD R11, R11, 0x1, -R5 ;  /* 0x000000010b0bc824 */ /* 0x000fe200078e0a05 */
[----:B------:R-:W-:Y:S01]  /*21e0*/  ISETP.GE.AND P4, PT, R60, RZ, PT ;  /* 0x000000ff3c00720c */ /* 0x000fe20003f86270 */
[----:B------:R-:W-:-:S04]  /*21f0*/  IMAD R9, R5, R17, R9 ;  /* 0x0000001105097224 */ /* 0x000fc800078e0209 */
[--C-:B------:R-:W-:Y:S01]  /*2200*/  @!P0 IMAD.IADD R10, R10, 0x1, -R5.reuse ;  /* 0x000000010a0a8824 */ /* 0x100fe200078e0a05 */
[----:B------:R-:W-:Y:S01]  /*2210*/  ISETP.GT.U32.AND P0, PT, R5, R11, PT ;  /* 0x0000000b0500720c */ /* 0x000fe20003f04070 */
[--C-:B------:R-:W-:Y:S02]  /*2220*/  @!P6 IMAD.IADD R8, R8, 0x1, -R5.reuse ;  /* 0x000000010808e824 */ /* 0x100fe400078e0a05 */
[----:B------:R-:W-:Y:S01]  /*2230*/  @!P1 IMAD.IADD R13, R13, 0x1, -R5 ;  /* 0x000000010d0d9824 */ /* 0x000fe200078e0a05 */
[----:B------:R-:W-:Y:S02]  /*2240*/  ISETP.GT.U32.AND P1, PT, R5, R10, PT ;  /* 0x0000000a0500720c */ /* 0x000fe40003f24070 */
[----:B------:R-:W-:-:S07]  /*2250*/  IABS R23, R53 ;  /* 0x0000003500177213 */ /* 0x000fce0000000000 */
[----:B------:R-:W-:-:S04]  /*2260*/  @!P0 IMAD.IADD R11, R11, 0x1, -R5 ;  /* 0x000000010b0b8824 */ /* 0x000fc800078e0a05 */
[----:B------:R-:W-:Y:S01]  /*2270*/  @!P1 IMAD.IADD R10, R10, 0x1, -R5 ;  /* 0x000000010a0a9824 */ /* 0x000fe200078e0a05 */
[----:B------:R-:W-:Y:S02]  /*2280*/  IABS R12, R24 ;  /* 0x00000018000c7213 */ /* 0x000fe40000000000 */
[----:B------:R-:W-:Y:S02]  /*2290*/  ISETP.GE.AND P1, PT, R24, RZ, PT ;  /* 0x000000ff1800720c */ /* 0x000fe40003f26270 */
[----:B------:R-:W-:Y:S01]  /*22a0*/  IABS R21, R51 ;  /* 0x0000003300157213 */ /* 0x000fe20000000000 */
[----:B------:R-:W-:-:S04]  /*22b0*/  IMAD.HI.U32 R7, R6, R12, RZ ;  /* 0x0000000c06077227 */ /* 0x000fc800078e00ff */
[----:B------:R-:W-:-:S04]  /*22c0*/  IMAD.MOV R7, RZ, RZ, -R7 ;  /* 0x000000ffff077224 */ /* 0x000fc800078e0a07 */
[----:B------:R-:W-:Y:S02]  /*22d0*/  IMAD R12, R5, R7, R12 ;  /* 0x00000007050c7224 */ /* 0x000fe400078e020c */
[----:B------:R-:W-:-:S03]  /*22e0*/  IMAD.HI.U32 R7, R6, R15, RZ ;  /* 0x0000000f06077227 */ /* 0x000fc600078e00ff */
[----:B------:R-:W-:Y:S01]  /*22f0*/  ISETP.GT.U32.AND P3, PT, R5, R12, PT ;  /* 0x0000000c0500720c */ /* 0x000fe20003f64070 */
[----:B------:R-:W-:Y:S01]  /*2300*/  IMAD.MOV R7, RZ, RZ, -R7 ;  /* 0x000000ffff077224 */ /* 0x000fe200078e0a07 */
[----:B------:R-:W-:-:S03]  /*2310*/  IABS R19, R49 ;  /* 0x0000003100137213 */ /* 0x000fc60000000000 */
[----:B------:R-:W-:Y:S01]  /*2320*/  IMAD R15, R5, R7, R15 ;  /* 0x00000007050f7224 */ /* 0x000fe200078e020f */
[----:B------:R-:W-:-:S04]  /*2330*/  IABS R7, R31 ;  /* 0x0000001f00077213 */ /* 0x000fc80000000000 */
[----:B------:R-:W-:Y:S01]  /*2340*/  ISETP.GT.U32.AND P5, PT, R5, R15, PT ;  /* 0x0000000f0500720c */ /* 0x000fe20003fa4070 */
[----:B------:R-:W-:Y:S01]  /*2350*/  IMAD.HI.U32 R14, R6, R7, RZ ;  /* 0x00000007060e7227 */ /* 0x000fe200078e00ff */
[----:B------:R-:W-:-:S03]  /*2360*/  IABS R6, R61 ;  /* 0x0000003d00067213 */ /* 0x000fc60000000000 */
[----:B------:R-:W-:Y:S02]  /*2370*/  IMAD.MOV R14, RZ, RZ, -R14 ;  /* 0x000000ffff0e7224 */ /* 0x000fe400078e0a0e */
[----:B------:R-:W-:Y:S01]  /*2380*/  @!P3 IMAD.IADD R12, R12, 0x1, -R5 ;  /* 0x000000010c0cb824 */ /* 0x000fe200078e0a05 */
[C---:B------:R-:W-:Y:S01]  /*2390*/  ISETP.GT.U32.AND P3, PT, R5.reuse, R9, PT ;  /* 0x000000090500720c */ /* 0x040fe20003f64070 */
[----:B------:R-:W-:Y:S01]  /*23a0*/  IMAD R7, R5, R14, R7 ;  /* 0x0000000e05077224 */ /* 0x000fe200078e0207 */
[----:B------:R-:W-:Y:S01]  /*23b0*/  IABS R22, R52 ;  /* 0x0000003400167213 */ /* 0x000fe20000000000 */
[----:B------:R-:W-:-:S03]  /*23c0*/  IMAD.HI.U32 R14, R0, R16, RZ ;  /* 0x00000010000e7227 */ /* 0x000fc600078e00ff */
[----:B------:R-:W-:Y:S01]  /*23d0*/  ISETP.GT.U32.AND P2, PT, R5, R7, PT ;  /* 0x000000070500720c */ /* 0x000fe20003f44070 */
[----:B------:R-:W-:Y:S01]  /*23e0*/  @!P5 IMAD.IADD R15, R15, 0x1, -R5 ;  /* 0x000000010f0fd824 */ /* 0x000fe200078e0a05 */
[C---:B------:R-:W-:Y:S01]  /*23f0*/  ISETP.GT.U32.AND P5, PT, R5.reuse, R12, PT ;  /* 0x0000000c0500720c */ /* 0x040fe20003fa4070 */
[----:B------:R-:W-:Y:S02]  /*2400*/  IMAD.MOV R14, RZ, RZ, -R14 ;  /* 0x000000ffff0e7224 */ /* 0x000fe400078e0a0e */
[----:B------:R-:W-:Y:S01]  /*2410*/  IMAD.HI.U32 R17, R0, R6, RZ ;  /* 0x0000000600117227 */ /* 0x000fe200078e00ff */
[----:B------:R-:W-:-:S03]  /*2420*/  ISETP.GT.U32.AND P6, PT, R5, R15, PT ;  /* 0x0000000f0500720c */ /* 0x000fc60003fc4070 */
[--C-:B------:R-:W-:Y:S02]  /*2430*/  @!P3 IMAD.IADD R9, R9, 0x1, -R5.reuse ;  /* 0x000000010909b824 */ /* 0x100fe400078e0a05 */
[----:B------:R-:W-:Y:S01]  /*2440*/  IMAD R14, R4, R14, R16 ;  /* 0x0000000e040e7224 */ /* 0x000fe200078e0210 */
[----:B------:R-:W-:Y:S01]  /*2450*/  IABS R16, R25 ;  /* 0x0000001900107213 */ /* 0x000fe20000000000 */
[--C-:B------:R-:W-:Y:S01]  /*2460*/  @!P2 IMAD.IADD R7, R7, 0x1, -R5.reuse ;  /* 0x000000010707a824 */ /* 0x100fe200078e0a05 */
[C---:B------:R-:W-:Y:S01]  /*2470*/  ISETP.GT.U32.AND P3, PT, R5.reuse, R9, PT ;  /* 0x000000090500720c */ /* 0x040fe20003f64070 */
[----:B------:R-:W-:Y:S01]  /*2480*/  @!P5 IMAD.IADD R12, R12, 0x1, -R5 ;  /* 0x000000010c0cd824 */ /* 0x000fe200078e0a05 */
[C---:B------:R-:W-:Y:S01]  /*2490*/  ISETP.GT.U32.AND P5, PT, R5.reuse, R13, PT ;  /* 0x0000000d0500720c */ /* 0x040fe20003fa4070 */
[----:B------:R-:W-:Y:S01]  /*24a0*/  IMAD.MOV R17, RZ, RZ, -R17 ;  /* 0x000000ffff117224 */ /* 0x000fe200078e0a11 */
[----:B------:R-:W-:Y:S01]  /*24b0*/  ISETP.GT.U32.AND P0, PT, R5, R7, PT ;  /* 0x000000070500720c */ /* 0x000fe20003f04070 */
[----:B------:R-:W-:Y:S01]  /*24c0*/  @!P6 IMAD.IADD R15, R15, 0x1, -R5 ;  /* 0x000000010f0fe824 */ /* 0x000fe200078e0a05 */
[----:B------:R-:W-:Y:S01]  /*24d0*/  ISETP.GT.U32.AND P2, PT, R5, R8, PT ;  /* 0x000000080500720c */ /* 0x000fe20003f44070 */
[----:B------:R-:W-:Y:S01]  /*24e0*/  @!P1 IMAD.MOV R12, RZ, RZ, -R12 ;  /* 0x000000ffff0c9224 */ /* 0x000fe200078e0a0c */
[----:B------:R-:W-:Y:S01]  /*24f0*/  ISETP.GE.AND P1, PT, R29, RZ, PT ;  /* 0x000000ff1d00720c */ /* 0x000fe20003f26270 */
[----:B------:R-:W-:Y:S01]  /*2500*/  IMAD R6, R4, R17, R6 ;  /* 0x0000001104067224 */ /* 0x000fe200078e0206 */
[----:B------:R-:W-:-:S02]  /*2510*/  ISETP.GE.AND P6, PT, R61, RZ, PT ;  /* 0x000000ff3d00720c */ /* 0x000fc40003fc6270 */
[----:B------:R-:W-:Y:S01]  /*2520*/  IABS R61, R38 ;  /* 0x00000026003d7213 */ /* 0x000fe20000000000 */
[--C-:B------:R-:W-:Y:S01]  /*2530*/  @!P3 IMAD.IADD R9, R9, 0x1, -R5.reuse ;  /* 0x000000010909b824 */ /* 0x100fe200078e0a05 */
[----:B------:R-:W-:Y:S01]  /*2540*/  ISETP.GE.AND P3, PT, R28, RZ, PT ;  /* 0x000000ff1c00720c */ /* 0x000fe20003f66270 */
[--C-:B------:R-:W-:Y:S01]  /*2550*/  @!P5 IMAD.IADD R13, R13, 0x1, -R5.reuse ;  /* 0x000000010d0dd824 */ /* 0x100fe200078e0a05 */
[----:B------:R-:W-:Y:S01]  /*2560*/  ISETP.GE.AND P5, PT, R26, RZ, PT ;  /* 0x000000ff1a00720c */ /* 0x000fe20003fa6270 */
[--C-:B------:R-:W-:Y:S01]  /*2570*/  @!P0 IMAD.IADD R7, R7, 0x1, -R5.reuse ;  /* 0x0000000107078824 */ /* 0x100fe200078e0a05 */
[----:B------:R-:W-:Y:S01]  /*2580*/  ISETP.GE.AND P0, PT, R27, RZ, PT ;  /* 0x000000ff1b00720c */ /* 0x000fe20003f06270 */
[----:B------:R-:W-:Y:S01]  /*2590*/  @!P2 IMAD.IADD R8, R8, 0x1, -R5 ;  /* 0x000000010808a824 */ /* 0x000fe200078e0a05 */
[----:B------:R-:W-:Y:S01]  /*25a0*/  ISETP.GE.AND P2, PT, R25, RZ, PT ;  /* 0x000000ff1900720c */ /* 0x000fe20003f46270 */
[----:B------:R-:W-:Y:S01]  /*25b0*/  IMAD.MOV.U32 R5, RZ, RZ, R16 ;  /* 0x000000ffff057224 */ /* 0x000fe200078e0010 */
[----:B------:R-:W-:Y:S01]  /*25c0*/  IABS R16, R33 ;  /* 0x0000002100107213 */ /* 0x000fe20000000000 */
[----:B------:R-:W-:Y:S01]  /*25d0*/  @!P1 IMAD.MOV R8, RZ, RZ, -R8 ;  /* 0x000000ffff089224 */ /* 0x000fe200078e0a08 */
[----:B------:R-:W-:Y:S01]  /*25e0*/  ISETP.GE.AND P1, PT, R32, RZ, PT ;  /* 0x000000ff2000720c */ /* 0x000fe20003f26270 */
[----:B------:R-:W-:-:S04]  /*25f0*/  IMAD.HI.U32 R17, R0, R5, RZ ;  /* 0x0000000500117227 */ /* 0x000fc800078e00ff */
[----:B------:R-:W-:Y:S01]  /*2600*/  @!P5 IMAD.MOV R11, RZ, RZ, -R11 ;  /* 0x000000ffff0bd224 */ /* 0x000fe200078e0a0b */
[----:B------:R-:W-:Y:S01]  /*2610*/  ISETP.GE.AND P5, PT, R30, RZ, PT ;  /* 0x000000ff1e00720c */ /* 0x000fe20003fa6270 */
[----:B------:R-:W-:Y:S01]  /*2620*/  @!P0 IMAD.MOV R15, RZ, RZ, -R15 ;  /* 0x000000ffff0f8224 */ /* 0x000fe200078e0a0f */
[----:B------:R-:W-:Y:S01]  /*2630*/  ISETP.GE.AND P0, PT, R31, RZ, PT ;  /* 0x000000ff1f00720c */ /* 0x000fe20003f06270 */
[----:B------:R-:W-:Y:S01]  /*2640*/  @!P3 IMAD.MOV R10, RZ, RZ, -R10 ;  /* 0x000000ffff0ab224 */ /* 0x000fe200078e0a0a */
[----:B------:R-:W-:Y:S01]  /*2650*/  ISETP.GT.U32.AND P3, PT, R4, R14, PT ;  /* 0x0000000e0400720c */ /* 0x000fe20003f64070 */
[----:B------:R-:W-:Y:S01]  /*2660*/  IMAD.HI.U32 R18, R0, R16, RZ ;  /* 0x0000001000127227 */ /* 0x000fe200078e00ff */
[----:B------:R-:W-:Y:S02]  /*2670*/  IABS R27, R59 ;  /* 0x0000003b001b7213 */ /* 0x000fe40000000000 */
[----:B------:R-:W-:Y:S01]  /*2680*/  IABS R25, R55 ;  /* 0x0000003700197213 */ /* 0x000fe20000000000 */
[----:B------:R-:W-:-:S02]  /*2690*/  IMAD.MOV R18, RZ, RZ, -R18 ;  /* 0x000000ffff127224 */ /* 0x000fc400078e0a12 */
[----:B------:R-:W-:Y:S02]  /*26a0*/  IMAD.MOV R17, RZ, RZ, -R17 ;  /* 0x000000ffff117224 */ /* 0x000fe400078e0a11 */
[----:B------:R-:W-:Y:S01]  /*26b0*/  IMAD R16, R4, R18, R16 ;  /* 0x0000001204107224 */ /* 0x000fe200078e0210 */
[----:B------:R-:W-:Y:S01]  /*26c0*/  LOP3.LUT R18, RZ, R2, RZ, 0x33, !PT ;  /* 0x00000002ff127212 */ /* 0x000fe200078e33ff */
[----:B------:R-:W-:Y:S01]  /*26d0*/  @!P5 IMAD.MOV R13, RZ, RZ, -R13 ;  /* 0x000000ffff0dd224 */ /* 0x000fe200078e0a0d */
[----:B------:R-:W-:Y:S01]  /*26e0*/  ISETP.NE.AND P5, PT, R2, RZ, PT ;  /* 0x000000ff0200720c */ /* 0x000fe20003fa5270 */
[----:B------:R-:W-:Y:S01]  /*26f0*/  @!P3 IMAD.IADD R14, R14, 0x1, -R4 ;  /* 0x000000010e0eb824 */ /* 0x000fe200078e0a04 */
[----:B------:R-:W-:Y:S01]  /*2700*/  IABS R2, R35 ;  /* 0x0000002300027213 */ /* 0x000fe20000000000 */
[----:B------:R-:W-:Y:S01]  /*2710*/  @!P0 IMAD.MOV R7, RZ, RZ, -R7 ;  /* 0x000000ffff078224 */ /* 0x000fe200078e0a07 */
[----:B------:R-:W-:Y:S01]  /*2720*/  ISETP.GT.U32.AND P0, PT, R4, R6, PT ;  /* 0x000000060400720c */ /* 0x000fe20003f04070 */
[----:B------:R-:W-:Y:S01]  /*2730*/  @!P1 IMAD.MOV R9, RZ, RZ, -R9 ;  /* 0x000000ffff099224 */ /* 0x000fe200078e0a09 */
[----:B------:R-:W-:Y:S01]  /*2740*/  SEL R3, R18, R12, !P5 ;  /* 0x0000000c12037207 */ /* 0x000fe20006800000 */
[C---:B------:R-:W-:Y:S01]  /*2750*/  IMAD R5, R4.reuse, R17, R5 ;  /* 0x0000001104057224 */ /* 0x040fe200078e0205 */
[----:B------:R-:W-:-:S02]  /*2760*/  ISETP.GT.U32.AND P3, PT, R4, R14, PT ;  /* 0x0000000e0400720c */ /* 0x000fc40003f64070 */
[C---:B------:R-:W-:Y:S01]  /*2770*/  SEL R12, R18.reuse, R11, !P5 ;  /* 0x0000000b120c7207 */ /* 0x040fe20006800000 */
[----:B------:R0:W-:Y:S01]  /*2780*/  STL [R1+0x37c], R3 ;  /* 0x00037c0301007387 */ /* 0x0001e20000100800 */
[C---:B------:R-:W-:Y:S02]  /*2790*/  SEL R11, R18.reuse, R15, !P5 ;  /* 0x0000000f120b7207 */ /* 0x040fe40006800000 */
[C---:B------:R-:W-:Y:S01]  /*27a0*/  SEL R8, R18.reuse, R8, !P5 ;  /* 0x0000000812087207 */ /* 0x040fe20006800000 */
[----:B------:R1:W-:Y:S01]  /*27b0*/  STL [R1+0x378], R12 ;  /* 0x0003780c01007387 */ /* 0x0003e20000100800 */
[----:B------:R-:W-:Y:S01]  /*27c0*/  SEL R7, R18, R7, !P5 ;  /* 0x0000000712077207 */ /* 0x000fe20006800000 */
[--C-:B------:R-:W-:Y:S01]  /*27d0*/  @!P0 IMAD.IADD R6, R6, 0x1, -R4.reuse ;  /* 0x0000000106068824 */ /* 0x100fe200078e0a04 */
[----:B------:R-:W-:Y:S01]  /*27e0*/  IABS R17, R34 ;  /* 0x0000002200117213 */ /* 0x000fe20000000000 */
[----:B------:R2:W-:Y:S01]  /*27f0*/  STL [R1+0x374], R11 ;  /* 0x0003740b01007387 */ /* 0x0005e20000100800 */
[----:B------:R-:W-:Y:S01]  /*2800*/  ISETP.GT.U32.AND P1, PT, R4, R5, PT ;  /* 0x000000050400720c */ /* 0x000fe20003f24070 */
[----:B------:R-:W-:Y:S01]  /*2810*/  @!P3 IMAD.IADD R14, R14, 0x1, -R4 ;  /* 0x000000010e0eb824 */ /* 0x000fe200078e0a04 */
[----:B0-----:R-:W-:-:S02]  /*2820*/  SEL R3, R18, R10, !P5 ;  /* 0x0000000a12037207 */ /* 0x001fc40006800000 */
[----:B------:R-:W-:Y:S02]  /*2830*/  ISETP.GT.U32.AND P3, PT, R4, R6, PT ;  /* 0x000000060400720c */ /* 0x000fe40003f64070 */
[----:B------:R-:W-:Y:S01]  /*2840*/  ISETP.GE.AND P0, PT, R33, RZ, PT ;  /* 0x000000ff2100720c */ /* 0x000fe20003f06270 */
[----:B------:R0:W-:Y:S01]  /*2850*/  STL [R1+0x370], R3 ;  /* 0x0003700301007387 */ /* 0x0001e20000100800 */
[----:B-1----:R-:W-:Y:S02]  /*2860*/  IABS R12, R42 ;  /* 0x0000002a000c7213 */ /* 0x002fe40000000000 */
[----:B--2---:R-:W-:Y:S01]  /*2870*/  IABS R11, R41 ;  /* 0x00000029000b7213 */ /* 0x004fe20000000000 */
[----:B------:R1:W-:Y:S01]  /*2880*/  STL [R1+0x36c], R8 ;  /* 0x00036c0801007387 */ /* 0x0003e20000100800 */
[----:B------:R-:W-:Y:S01]  /*2890*/  IABS R15, R45 ;  /* 0x0000002d000f7213 */ /* 0x000fe20000000000 */
[----:B------:R-:W-:Y:S01]  /*28a0*/  @!P1 IMAD.IADD R5, R5, 0x1, -R4 ;  /* 0x0000000105059824 */ /* 0x000fe200078e0a04 */
[----:B------:R-:W-:-:S02]  /*28b0*/  ISETP.GE.AND P1, PT, R34, RZ, PT ;  /* 0x000000ff2200720c */ /* 0x000fc40003f26270 */
[----:B0-----:R-:W-:Y:S01]  /*28c0*/  SEL R3, R18, R13, !P5 ;  /* 0x0000000d12037207 */ /* 0x001fe20006800000 */
[----:B------:R-:W-:Y:S01]  /*28d0*/  @!P3 IMAD.IADD R6, R6, 0x1, -R4 ;  /* 0x000000010606b824 */ /* 0x000fe200078e0a04 */
[----:B-1----:R-:W-:-:S03]  /*28e0*/  IABS R8, R36 ;  /* 0x0000002400087213 */ /* 0x002fc60000000000 */
[----:B------:R0:W-:Y:S04]  /*28f0*/  STL [R1+0x368], R3 ;  /* 0x0003680301007387 */ /* 0x0001e80000100800 */
[----:B------:R1:W-:Y:S01]  /*2900*/  STL [R1+0x364], R7 ;  /* 0x0003640701007387 */ /* 0x0003e20000100800 */
[----:B0-----:R-:W-:Y:S01]  /*2910*/  SEL R3, R18, R9, !P5 ;  /* 0x0000000912037207 */ /* 0x001fe20006800000 */
[----:B------:R-:W-:Y:S01]  /*2920*/  IMAD.HI.U32 R9, R0, R17, RZ ;  /* 0x0000001100097227 */ /* 0x000fe200078e00ff */
[----:B------:R-:W-:Y:S02]  /*2930*/  ISETP.GT.U32.AND P5, PT, R4, R16, PT ;  /* 0x000000100400720c */ /* 0x000fe40003fa4070 */
[----:B------:R-:W-:Y:S01]  /*2940*/  IABS R18, R48 ;  /* 0x0000003000127213 */ /* 0x000fe20000000000 */
[----:B-1----:R-:W-:Y:S01]  /*2950*/  IMAD.MOV.U32 R7, RZ, RZ, R2 ;  /* 0x000000ffff077224 */ /* 0x002fe200078e0002 */
[----:B------:R0:W-:Y:S01]  /*2960*/  STL [R1+0x360], R3 ;  /* 0x0003600301007387 */ /* 0x0001e20000100800 */
[----:B------:R-:W-:-:S02]  /*2970*/  IMAD.MOV.U32 R2, RZ, RZ, R8 ;  /* 0x000000ffff027224 */ /* 0x000fc400078e0008 */
[----:B------:R-:W-:Y:S02]  /*2980*/  IMAD.MOV R10, RZ, RZ, -R9 ;  /* 0x000000ffff0a7224 */ /* 0x000fe400078e0a09 */
[----:B------:R-:W-:-:S04]  /*2990*/  IMAD.HI.U32 R8, R0, R7, RZ ;  /* 0x0000000700087227 */ /* 0x000fc800078e00ff */
[C---:B------:R-:W-:Y:S02]  /*29a0*/  IMAD R17, R4.reuse, R10, R17 ;  /* 0x0000000a04117224 */ /* 0x040fe400078e0211 */
[----:B0-----:R-:W-:Y:S01]  /*29b0*/  IMAD.MOV.U32 R3, RZ, RZ, R14 ;  /* 0x000000ffff037224 */ /* 0x001fe200078e000e */
[----:B------:R-:W-:Y:S01]  /*29c0*/  IABS R14, R44 ;  /* 0x0000002c000e7213 */ /* 0x000fe20000000000 */
[----:B------:R-:W-:Y:S01]  /*29d0*/  IMAD.MOV R8, RZ, RZ, -R8 ;  /* 0x000000ffff087224 */ /* 0x000fe200078e0a08 */
[C---:B------:R-:W-:Y:S01]  /*29e0*/  ISETP.GT.U32.AND P3, PT, R4.reuse, R17, PT ;  /* 0x000000110400720c */ /* 0x040fe20003f64070 */
[----:B------:R-:W-:Y:S02]  /*29f0*/  @!P4 IMAD.MOV R3, RZ, RZ, -R3 ;  /* 0x000000ffff03c224 */ /* 0x000fe400078e0a03 */
[----:B------:R-:W-:Y:S01]  /*2a00*/  IMAD R7, R4, R8, R7 ;  /* 0x0000000804077224 */ /* 0x000fe200078e0207 */
[----:B------:R-:W-:Y:S01]  /*2a10*/  IABS R8, R37 ;  /* 0x0000002500087213 */ /* 0x000fe20000000000 */
[----:B------:R-:W-:Y:S01]  /*2a20*/  @!P5 IMAD.IADD R16, R16, 0x1, -R4 ;  /* 0x000000011010d824 */ /* 0x000fe200078e0a04 */
[----:B------:R0:W-:Y:S01]  /*2a30*/  STL [R1+0x1c], R3 ;  /* 0x00001c0301007387 */ /* 0x0001e20000100800 */
[----:B------:R-:W-:Y:S01]  /*2a40*/  ISETP.GT.U32.AND P5, PT, R4, R5, PT ;  /* 0x000000050400720c */ /* 0x000fe20003fa4070 */
[----:B------:R-:W-:-:S02]  /*2a50*/  IMAD.HI.U32 R9, R0, R2, RZ ;  /* 0x0000000200097227 */ /* 0x000fc400078e00ff */
[----:B------:R-:W-:Y:S02]  /*2a60*/  ISETP.GT.U32.AND P4, PT, R4, R16, PT ;  /* 0x000000100400720c */ /* 0x000fe40003f84070 */
[----:B------:R-:W-:Y:S02]  /*2a70*/  IMAD.MOV R9, RZ, RZ, -R9 ;  /* 0x000000ffff097224 */ /* 0x000fe400078e0a09 */
[----:B------:R-:W-:Y:S01]  /*2a80*/  @!P3 IMAD.IADD R17, R17, 0x1, -R4 ;  /* 0x000000011111b824 */ /* 0x000fe200078e0a04 */
[----:B------:R-:W-:Y:S01]  /*2a90*/  ISETP.GE.AND P3, PT, R36, RZ, PT ;  /* 0x000000ff2400720c */ /* 0x000fe20003f66270 */
[----:B0-----:R-:W-:Y:S02]  /*2aa0*/  IMAD.MOV.U32 R3, RZ, RZ, R6 ;  /* 0x000000ffff037224 */ /* 0x001fe400078e0006 */
[----:B------:R-:W-:Y:S02]  /*2ab0*/  IMAD.MOV.U32 R6, RZ, RZ, R8 ;  /* 0x000000ffff067224 */ /* 0x000fe400078e0008 */
[----:B------:R-:W-:Y:S01]  /*2ac0*/  @!P6 IMAD.MOV R3, RZ, RZ, -R3 ;  /* 0x000000ffff03e224 */ /* 0x000fe200078e0a03 */
[----:B------:R-:W-:Y:S01]  /*2ad0*/  ISETP.GT.U32.AND P6, PT, R4, R7, PT ;  /* 0x000000070400720c */ /* 0x000fe20003fc4070 */
[----:B------:R-:W-:-:S02]  /*2ae0*/  @!P5 IMAD.IADD R5, R5, 0x1, -R4 ;  /* 0x000000010505d824 */ /* 0x000fc400078e0a04 */
[----:B------:R-:W-:Y:S01]  /*2af0*/  IMAD.HI.U32 R10, R0, R6, RZ ;  /* 0x00000006000a7227 */ /* 0x000fe200078e00ff */
[----:B------:R0:W-:Y:S03]  /*2b00*/  STL [R1+0x18], R3 ;  /* 0x0000180301007387 */ /* 0x0001e60000100800 */
[----:B------:R-:W-:Y:S01]  /*2b10*/  @!P2 IMAD.MOV R5, RZ, RZ, -R5 ;  /* 0x000000ffff05a224 */ /* 0x000fe200078e0a05 */
[----:B------:R-:W-:Y:S01]  /*2b20*/  ISETP.GE.AND P2, PT, R37, RZ, PT ;  /* 0x000000ff2500720c */ /* 0x000fe20003f46270 */
[C---:B------:R-:W-:Y:S01]  /*2b30*/  IMAD R2, R4.reuse, R9, R2 ;  /* 0x0000000904027224 */ /* 0x040fe200078e0202 */
[----:B------:R-:W-:Y:S01]  /*2b40*/  IABS R9, R39 ;  /* 0x0000002700097213 */ /* 0x000fe20000000000 */
[----:B------:R-:W-:Y:S01]  /*2b50*/  IMAD.MOV R10, RZ, RZ, -R10 ;  /* 0x000000ffff0a7224 */ /* 0x000fe200078e0a0a */
[----:B------:R1:W-:Y:S01]  /*2b60*/  STL [R1+0x14], R5 ;  /* 0x0000140501007387 */ /* 0x0003e20000100800 */
[--C-:B------:R-:W-:Y:S01]  /*2b70*/  @!P6 IMAD.IADD R7, R7, 0x1, -R4.reuse ;  /* 0x000000010707e824 */ /* 0x100fe200078e0a04 */
[----:B------:R-:W-:Y:S01]  /*2b80*/  ISETP.GT.U32.AND P6, PT, R4, R17, PT ;  /* 0x000000110400720c */ /* 0x000fe20003fc4070 */
[----:B------:R-:W-:Y:S01]  /*2b90*/  @!P4 IMAD.IADD R16, R16, 0x1, -R4 ;  /* 0x000000011010c824 */ /* 0x000fe200078e0a04 */
[----:B------:R-:W-:Y:S01]  /*2ba0*/  ISETP.GT.U32.AND P5, PT, R4, R2, PT ;  /* 0x000000020400720c */ /* 0x000fe20003fa4070 */
[----:B------:R-:W-:Y:S01]  /*2bb0*/  IMAD.HI.U32 R8, R0, R61, RZ ;  /* 0x0000003d00087227 */ /* 0x000fe200078e00ff */
[----:B------:R-:W-:-:S03]  /*2bc0*/  ISETP.GE.AND P4, PT, R35, RZ, PT ;  /* 0x000000ff2300720c */ /* 0x000fc60003f86270 */
[----:B0-----:R-:W-:Y:S01]  /*2bd0*/  IMAD.MOV.U32 R3, RZ, RZ, R16 ;  /* 0x000000ffff037224 */ /* 0x001fe200078e0010 */
[----:B------:R-:W-:Y:S01]  /*2be0*/  IABS R16, R46 ;  /* 0x0000002e00107213 */ /* 0x000fe20000000000 */
[----:B-1----:R-:W-:Y:S01]  /*2bf0*/  IMAD R5, R4, R10, R6 ;  /* 0x0000000a04057224 */ /* 0x002fe200078e0206 */
[----:B------:R-:W-:Y:S01]  /*2c00*/  IABS R10, R40 ;  /* 0x00000028000a7213 */ /* 0x000fe20000000000 */
[----:B------:R-:W-:-:S04]  /*2c10*/  IMAD.HI.U32 R6, R0, R9, RZ ;  /* 0x0000000900067227 */ /* 0x000fc800078e00ff */
[----:B------:R-:W-:Y:S01]  /*2c20*/  @!P6 IMAD.IADD R17, R17, 0x1, -R4 ;  /* 0x000000011111e824 */ /* 0x000fe200078e0a04 */
[----:B------:R-:W-:Y:S01]  /*2c30*/  ISETP.GT.U32.AND P6, PT, R4, R5, PT ;  /* 0x000000050400720c */ /* 0x000fe20003fc4070 */
[----:B------:R-:W-:Y:S02]  /*2c40*/  IMAD.MOV R6, RZ, RZ, -R6 ;  /* 0x000000ffff067224 */ /* 0x000fe400078e0a06 */
[----:B------:R-:W-:Y:S01]  /*2c50*/  @!P5 IMAD.IADD R2, R2, 0x1, -R4 ;  /* 0x000000010202d824 */ /* 0x000fe200078e0a04 */
[C---:B------:R-:W-:Y:S01]  /*2c60*/  ISETP.GT.U32.AND P5, PT, R4.reuse, R7, PT ;  /* 0x000000070400720c */ /* 0x040fe20003fa4070 */
[----:B------:R-:W-:Y:S02]  /*2c70*/  @!P0 IMAD.MOV R3, RZ, RZ, -R3 ;  /* 0x000000ffff038224 */ /* 0x000fe400078e0a03 */
[C---:B------:R-:W-:Y:S01]  /*2c80*/  IMAD R9, R4.reuse, R6, R9 ;  /* 0x0000000604097224 */ /* 0x040fe200078e0209 */
[----:B------:R-:W-:Y:S01]  /*2c90*/  ISETP.GT.U32.AND P0, PT, R4, R2, PT ;  /* 0x000000020400720c */ /* 0x000fe20003f04070 */
[----:B------:R-:W-:Y:S01]  /*2ca0*/  IMAD.MOV R8, RZ, RZ, -R8 ;  /* 0x000000ffff087224 */ /* 0x000fe200078e0a08 */
[----:B------:R0:W-:Y:S01]  /*2cb0*/  STL [R1+0x10], R3 ;  /* 0x0000100301007387 */ /* 0x0001e20000100800 */
[----:B------:R-:W-:-:S04]  /*2cc0*/  IMAD.HI.U32 R6, R0, R10, RZ ;  /* 0x0000000a00067227 */ /* 0x000fc800078e00ff */
[--C-:B------:R-:W-:Y:S01]  /*2cd0*/  @!P6 IMAD.IADD R5, R5, 0x1, -R4.reuse ;  /* 0x000000010505e824 */ /* 0x100fe200078e0a04 */
[C---:B------:R-:W-:Y:S01]  /*2ce0*/  ISETP.GT.U32.AND P6, PT, R4.reuse, R9, PT ;  /* 0x000000090400720c */ /* 0x040fe20003fc4070 */
[----:B------:R-:W-:Y:S02]  /*2cf0*/  @!P5 IMAD.IADD R7, R7, 0x1, -R4 ;  /* 0x000000010707d824 */ /* 0x000fe400078e0a04 */
[----:B------:R-:W-:Y:S02]  /*2d00*/  IMAD R61, R4, R8, R61 ;  /* 0x00000008043d7224 */ /* 0x000fe400078e023d */
[----:B0-----:R-:W-:Y:S01]  /*2d10*/  IMAD.MOV.U32 R3, RZ, RZ, R17 ;  /* 0x000000ffff037224 */ /* 0x001fe200078e0011 */
[----:B------:R-:W-:Y:S01]  /*2d20*/  IABS R17, R47 ;  /* 0x0000002f00117213 */ /* 0x000fe20000000000 */
[----:B------:R-:W-:Y:S01]  /*2d30*/  IMAD.HI.U32 R8, R0, R11, RZ ;  /* 0x0000000b00087227 */ /* 0x000fe200078e00ff */
[----:B------:R-:W-:-:S03]  /*2d40*/  ISETP.GT.U32.AND P5, PT, R4, R61, PT ;  /* 0x0000003d0400720c */ /* 0x000fc60003fa4070 */
[----:B------:R-:W-:Y:S01]  /*2d50*/  @!P1 IMAD.MOV R3, RZ, RZ, -R3 ;  /* 0x000000ffff039224 */ /* 0x000fe200078e0a03 */
[----:B------:R-:W-:Y:S01]  /*2d60*/  ISETP.GT.U32.AND P1, PT, R4, R5, PT ;  /* 0x000000050400720c */ /* 0x000fe20003f24070 */
[----:B------:R-:W-:Y:S02]  /*2d70*/  @!P6 IMAD.IADD R9, R9, 0x1, -R4 ;  /* 0x000000010909e824 */ /* 0x000fe400078e0a04 */
[----:B------:R-:W-:Y:S01]  /*2d80*/  IMAD.MOV R8, RZ, RZ, -R8 ;  /* 0x000000ffff087224 */ /* 0x000fe200078e0a08 */
[----:B------:R0:W-:Y:S01]  /*2d90*/  STL [R1+0xc], R3 ;  /* 0x00000c0301007387 */ /* 0x0001e20000100800 */
[----:B------:R-:W-:Y:S01]  /*2da0*/  @!P0 IMAD.IADD R2, R2, 0x1, -R4 ;  /* 0x0000000102028824 */ /* 0x000fe200078e0a04 */
[C---:B------:R-:W-:Y:S01]  /*2db0*/  ISETP.GT.U32.AND P6, PT, R4.reuse, R9, PT ;  /* 0x000000090400720c */ /* 0x040fe20003fc4070 */
[----:B------:R-:W-:Y:S01]  /*2dc0*/  IMAD R11, R4, R8, R11 ;  /* 0x00000008040b7224 */ /* 0x000fe200078e020b */
[----:B------:R-:W-:Y:S01]  /*2dd0*/  ISETP.GE.AND P0, PT, R38, RZ, PT ;  /* 0x000000ff2600720c */ /* 0x000fe20003f06270 */
[----:B------:R-:W-:-:S02]  /*2de0*/  IMAD.MOV R6, RZ, RZ, -R6 ;  /* 0x000000ffff067224 */ /* 0x000fc400078e0a06 */
[----:B------:R-:W-:Y:S01]  /*2df0*/  @!P3 IMAD.MOV R2, RZ, RZ, -R2 ;  /* 0x000000ffff02b224 */ /* 0x000fe200078e0a02 */
[----:B------:R-:W-:Y:S01]  /*2e00*/  ISETP.GE.AND P3, PT, R40, RZ, PT ;  /* 0x000000ff2800720c */ /* 0x000fe20003f66270 */
[----:B------:R-:W-:Y:S02]  /*2e10*/  @!P1 IMAD.IADD R5, R5, 0x1, -R4 ;  /* 0x0000000105059824 */ /* 0x000fe400078e0a04 */
[----:B0-----:R-:W-:Y:S02]  /*2e20*/  IMAD.MOV.U32 R3, RZ, RZ, R7 ;  /* 0x000000ffff037224 */ /* 0x001fe400078e0007 */
[----:B------:R-:W-:-:S04]  /*2e30*/  IMAD.HI.U32 R7, R0, R12, RZ ;  /* 0x0000000c00077227 */ /* 0x000fc800078e00ff */
[----:B------:R-:W-:Y:S02]  /*2e40*/  @!P4 IMAD.MOV R3, RZ, RZ, -R3 ;  /* 0x000000ffff03c224 */ /* 0x000fe400078e0a03 */
[----:B------:R-:W-:Y:S02]  /*2e50*/  IMAD.MOV R7, RZ, RZ, -R7 ;  /* 0x000000ffff077224 */ /* 0x000fe400078e0a07 */
[----:B------:R-:W-:Y:S01]  /*2e60*/  @!P6 IMAD.IADD R9, R9, 0x1, -R4 ;  /* 0x000000010909e824 */ /* 0x000fe200078e0a04 */
[----:B------:R0:W-:Y:S01]  /*2e70*/  STL [R1+0x8], R3 ;  /* 0x0000080301007387 */ /* 0x0001e20000100800 */
[C---:B------:R-:W-:Y:S02]  /*2e80*/  IMAD R12, R4.reuse, R7, R12 ;  /* 0x00000007040c7224 */ /* 0x040fe400078e020c */
[C---:B------:R-:W-:Y:S01]  /*2e90*/  IMAD R10, R4.reuse, R6, R10 ;  /* 0x00000006040a7224 */ /* 0x040fe200078e020a */
[----:B------:R-:W-:Y:S01]  /*2ea0*/  IABS R6, R43 ;  /* 0x0000002b00067213 */ /* 0x000fe20000000000 */
[----:B------:R1:W-:Y:S01]  /*2eb0*/  STL [R1+0x4], R2 ;  /* 0x0000040201007387 */ /* 0x0003e20000100800 */
[C---:B------:R-:W-:Y:S01]  /*2ec0*/  ISETP.GT.U32.AND P6, PT, R4.reuse, R12, PT ;  /* 0x0000000c0400720c */ /* 0x040fe20003fc4070 */
[----:B------:R-:W-:Y:S01]  /*2ed0*/  @!P5 IMAD.IADD R61, R61, 0x1, -R4 ;  /* 0x000000013d3dd824 */ /* 0x000fe200078e0a04 */
[----:B------:R-:W-:Y:S01]  /*2ee0*/  ISETP.GT.U32.AND P1, PT, R4, R10, PT ;  /* 0x0000000a0400720c */ /* 0x000fe20003f24070 */
[----:B0-----:R-:W-:Y:S01]  /*2ef0*/  IMAD.MOV.U32 R3, RZ, RZ, R5 ;  /* 0x000000ffff037224 */ /* 0x001fe200078e0005 */
[----:B------:R-:W-:Y:S01]  /*2f00*/  ISETP.GE.AND P5, PT, R39, RZ, PT ;  /* 0x000000ff2700720c */ /* 0x000fe20003fa6270 */
[----:B------:R-:W-:Y:S01]  /*2f10*/  IMAD.HI.U32 R5, R0, R16, RZ ;  /* 0x0000001000057227 */ /* 0x000fe200078e00ff */
[----:B------:R-:W-:-:S03]  /*2f20*/  ISETP.GT.U32.AND P4, PT, R4, R61, PT ;  /* 0x0000003d0400720c */ /* 0x000fc60003f84070 */
[----:B------:R-:W-:Y:S01]  /*2f30*/  @!P2 IMAD.MOV R3, RZ, RZ, -R3 ;  /* 0x000000ffff03a224 */ /* 0x000fe200078e0a03 */
[----:B------:R-:W-:Y:S01]  /*2f40*/  ISETP.GT.U32.AND P2, PT, R4, R11, PT ;  /* 0x0000000b0400720c */ /* 0x000fe20003f44070 */
[----:B-1----:R-:W-:-:S03]  /*2f50*/  IMAD.HI.U32 R2, R0, R6, RZ ;  /* 0x0000000600027227 */ /* 0x002fc600078e00ff */
[----:B------:R-:W-:Y:S01]  /*2f60*/  STL [R1], R3 ;  /* 0x0000000301007387 */ /* 0x000fe20000100800 */
[----:B------:R-:W-:Y:S02]  /*2f70*/  IMAD.MOV R2, RZ, RZ, -R2 ;  /* 0x000000ffff027224 */ /* 0x000fe400078e0a02 */
[----:B------:R-:W-:Y:S02]  /*2f80*/  @!P6 IMAD.IADD R12, R12, 0x1, -R4 ;  /* 0x000000010c0ce824 */ /* 0x000fe400078e0a04 */
[----:B------:R-:W-:Y:S02]  /*2f90*/  IMAD R13, R4, R2, R6 ;  /* 0x00000002040d7224 */ /* 0x000fe400078e0206 */
[----:B------:R-:W-:-:S04]  /*2fa0*/  IMAD.HI.U32 R2, R0, R14, RZ ;  /* 0x0000000e00027227 */ /* 0x000fc800078e00ff */
[----:B------:R-:W-:Y:S02]  /*2fb0*/  @!P2 IMAD.IADD R11, R11, 0x1, -R4 ;  /* 0x000000010b0ba824 */ /* 0x000fe400078e0a04 */
[----:B------:R-:W-:Y:S02]  /*2fc0*/  IMAD.MOV R2, RZ, RZ, -R2 ;  /* 0x000000ffff027224 */ /* 0x000fe400078e0a02 */
[----:B------:R-:W-:Y:S01]  /*2fd0*/  IMAD.HI.U32 R6, R0, R15, RZ ;  /* 0x0000000f00067227 */ /* 0x000fe200078e00ff */
[----:B------:R-:W-:-:S03]  /*2fe0*/  ISETP.GT.U32.AND P6, PT, R4, R11, PT ;  /* 0x0000000b0400720c */ /* 0x000fc60003fc4070 */
[----:B------:R-:W-:Y:S02]  /*2ff0*/  IMAD R14, R4, R2, R14 ;  /* 0x00000002040e7224 */ /* 0x000fe400078e020e */
[----:B------:R-:W-:Y:S02]  /*3000*/  IMAD.MOV R6, RZ, RZ, -R6 ;  /* 0x000000ffff067224 */ /* 0x000fe400078e0a06 */
[----:B------:R-:W-:-:S04]  /*3010*/  IMAD.HI.U32 R2, R0, R17, RZ ;  /* 0x0000001100027227 */ /* 0x000fc800078e00ff */
[C---:B------:R-:W-:Y:S02]  /*3020*/  IMAD R15, R4.reuse, R6, R15 ;  /* 0x00000006040f7224 */ /* 0x040fe400078e020f */
[----:B------:R-:W-:Y:S01]  /*3030*/  @!P6 IMAD.IADD R11, R11, 0x1, -R4 ;  /* 0x000000010b0be824 */ /* 0x000fe200078e0a04 */
[C---:B------:R-:W-:Y:S01]  /*3040*/  ISETP.GT.U32.AND P6, PT, R4.reuse, R14, PT ;  /* 0x0000000e0400720c */ /* 0x040fe20003fc4070 */
[----:B------:R-:W-:Y:S02]  /*3050*/  IMAD.MOV R2, RZ, RZ, -R2 ;  /* 0x000000ffff027224 */ /* 0x000fe400078e0a02 */
[----:B------:R-:W-:Y:S01]  /*3060*/  @!P4 IMAD.IADD R61, R61, 0x1, -R4 ;  /* 0x000000013d3dc824 */ /* 0x000fe200078e0a04 */
[----:B------:R-:W-:Y:S01]  /*3070*/  ISETP.GE.AND P4, PT, R41, RZ, PT ;  /* 0x000000ff2900720c */ /* 0x000fe20003f86270 */
[----:B------:R-:W-:Y:S02]  /*3080*/  IMAD R17, R4, R2, R17 ;  /* 0x0000000204117224 */ /* 0x000fe400078e0211 */
[----:B------:R-:W-:-:S04]  /*3090*/  IMAD.HI.U32 R2, R0, R18, RZ ;  /* 0x0000001200027227 */ /* 0x000fc800078e00ff */
[----:B------:R-:W-:Y:S01]  /*30a0*/  @!P0 IMAD.MOV R61, RZ, RZ, -R61 ;  /* 0x000000ffff3d8224 */ /* 0x000fe200078e0a3d */
[----:B------:R-:W-:Y:S01]  /*30b0*/  ISETP.GT.U32.AND P0, PT, R4, R12, PT ;  /* 0x0000000c0400720c */ /* 0x000fe20003f04070 */
[--C-:B------:R-:W-:Y:S01]  /*30c0*/  @!P6 IMAD.IADD R14, R14, 0x1, -R4.reuse ;  /* 0x000000010e0ee824 */ /* 0x100fe200078e0a04 */
[----:B------:R-:W-:Y:S01]  /*30d0*/  ISETP.GT.U32.AND P6, PT, R4, R15, PT ;  /* 0x0000000f0400720c */ /* 0x000fe20003fc4070 */
[----:B------:R-:W-:Y:S01]  /*30e0*/  @!P1 IMAD.IADD R10, R10, 0x1, -R4 ;  /* 0x000000010a0a9824 */ /* 0x000fe200078e0a04 */
[----:B------:R-:W-:Y:S01]  /*30f0*/  ISETP.GE.AND P1, PT, R42, RZ, PT ;  /* 0x000000ff2a00720c */ /* 0x000fe20003f26270 */
[----:B------:R-:W-:Y:S01]  /*3100*/  IMAD.MOV R2, RZ, RZ, -R2 ;  /* 0x000000ffff027224 */ /* 0x000fe200078e0a02 */
[----:B------:R-:W-:Y:S01]  /*3110*/  STL [R1+0x2414], R61 ;  /* 0x0024143d01007387 */ /* 0x000fe20000100800 */
[----:B------:R-:W-:Y:S01]  /*3120*/  @!P5 IMAD.MOV R9, RZ, RZ, -R9 ;  /* 0x000000ffff09d224 */ /* 0x000fe200078e0a09 */
[C---:B------:R-:W-:Y:S01]  /*3130*/  ISETP.GT.U32.AND P2, PT, R4.reuse, R10, PT ;  /* 0x0000000a0400720c */ /* 0x040fe20003f44070 */
[C---:B------:R-:W-:Y:S01]  /*3140*/  IMAD R18, R4.reuse, R2, R18 ;  /* 0x0000000204127224 */ /* 0x040fe200078e0212 */
[C---:B------:R-:W-:Y:S01]  /*3150*/  ISETP.GT.U32.AND P5, PT, R4.reuse, R13, PT ;  /* 0x0000000d0400720c */ /* 0x040fe20003fa4070 */
[----:B------:R-:W-:Y:S01]  /*3160*/  IMAD.MOV R5, RZ, RZ, -R5 ;  /* 0x000000ffff057224 */ /* 0x000fe200078e0a05 */
[----:B------:R-:W-:Y:S01]  /*3170*/  STL [R1+0x2418], R9 ;  /* 0x0024180901007387 */ /* 0x000fe20000100800 */
[----:B------:R-:W-:Y:S01]  /*3180*/  @!P4 IMAD.MOV R11, RZ, RZ, -R11 ;  /* 0x000000ffff0bc224 */ /* 0x000fe200078e0a0b */
[----:B------:R-:W-:Y:S01]  /*3190*/  ISETP.GT.U32.AND P4, PT, R4, R14, PT ;  /* 0x0000000e0400720c */ /* 0x000fe20003f84070 */
[----:B------:R-:W-:-:S02]  /*31a0*/  @!P6 IMAD.IADD R15, R15, 0x1, -R4 ;  /* 0x000000010f0fe824 */ /* 0x000fc400078e0a04 */
[----:B------:R-:W-:Y:S01]  /*31b0*/  @!P0 IMAD.IADD R12, R12, 0x1, -R4 ;  /* 0x000000010c0c8824 */ /* 0x000fe200078e0a04 */
[----:B------:R-:W-:Y:S01]  /*31c0*/  ISETP.GE.AND P0, PT, R44, RZ, PT ;  /* 0x000000ff2c00720c */ /* 0x000fe20003f06270 */
[C---:B------:R-:W-:Y:S01]  /*31d0*/  IMAD R16, R4.reuse, R5, R16 ;  /* 0x0000000504107224 */ /* 0x040fe200078e0210 */
[----:B------:R-:W-:Y:S01]  /*31e0*/  ISETP.GT.U32.AND P6, PT, R4, R15, PT ;  /* 0x0000000f0400720c */ /* 0x000fe20003fc4070 */
[----:B------:R-:W-:Y:S02]  /*31f0*/  @!P1 IMAD.MOV R12, RZ, RZ, -R12 ;  /* 0x000000ffff0c9224 */ /* 0x000fe400078e0a0c */
[--C-:B------:R-:W-:Y:S01]  /*3200*/  @!P2 IMAD.IADD R10, R10, 0x1, -R4.reuse ;  /* 0x000000010a0aa824 */ /* 0x100fe200078e0a04 */
[----:B------:R-:W-:Y:S01]  /*3210*/  ISETP.GT.U32.AND P1, PT, R4, R16, PT ;  /* 0x000000100400720c */ /* 0x000fe20003f24070 */
[----:B------:R-:W-:Y:S01]  /*3220*/  @!P5 IMAD.IADD R13, R13, 0x1, -R4 ;  /* 0x000000010d0dd824 */ /* 0x000fe200078e0a04 */
[----:B------:R-:W-:Y:S01]  /*3230*/  ISETP.GE.AND P2, PT, R43, RZ, PT ;  /* 0x000000ff2b00720c */ /* 0x000fe20003f46270 */
[----:B------:R-:W-:Y:S01]  /*3240*/  IMAD.HI.U32 R2, R0, R20, RZ ;  /* 0x0000001400027227 */ /* 0x000fe200078e00ff */
[----:B------:R-:W-:-:S03]  /*3250*/  ISETP.GE.AND P5, PT, R45, RZ, PT ;  /* 0x000000ff2d00720c */ /* 0x000fc60003fa6270 */
[----:B------:R-:W-:Y:S01]  /*3260*/  @!P3 IMAD.MOV R10, RZ, RZ, -R10 ;  /* 0x000000ffff0ab224 */ /* 0x000fe200078e0a0a */
[C---:B------:R-:W-:Y:S01]  /*3270*/  ISETP.GT.U32.AND P3, PT, R4.reuse, R13, PT ;  /* 0x0000000d0400720c */ /* 0x040fe20003f64070 */
[--C-:B------:R-:W-:Y:S01]  /*3280*/  @!P6 IMAD.IADD R15, R15, 0x1, -R4.reuse ;  /* 0x000000010f0fe824 */ /* 0x100fe200078e0a04 */
[----:B------:R-:W-:Y:S01]  /*3290*/  ISETP.GT.U32.AND P6, PT, R4, R18, PT ;  /* 0x000000120400720c */ /* 0x000fe20003fc4070 */
[----:B------:R-:W-:Y:S01]  /*32a0*/  @!P4 IMAD.IADD R14, R14, 0x1, -R4 ;  /* 0x000000010e0ec824 */ /* 0x000fe200078e0a04 */
[----:B------:R-:W-:Y:S01]  /*32b0*/  ISETP.GE.AND P4, PT, R46, RZ, PT ;  /* 0x000000ff2e00720c */ /* 0x000fe20003f86270 */
[----:B------:R-:W-:Y:S01]  /*32c0*/  IMAD.MOV R2, RZ, RZ, -R2 ;  /* 0x000000ffff027224 */ /* 0x000fe200078e0a02 */
[----:B------:R-:W-:Y:S01]  /*32d0*/  STL [R1+0x241c], R10 ;  /* 0x00241c0a01007387 */ /* 0x000fe20000100800 */
[----:B------:R-:W-:Y:S02]  /*32e0*/  @!P0 IMAD.MOV R14, RZ, RZ, -R14 ;  /* 0x000000ffff0e8224 */ /* 0x000fe400078e0a0e */
[----:B------:R-:W-:Y:S01]  /*32f0*/  IMAD R20, R4, R2, R20 ;  /* 0x0000000204147224 */ /* 0x000fe200078e0214 */
[----:B------:R-:W-:Y:S01]  /*3300*/  STL [R1+0x2420], R11 ;  /* 0x0024200b01007387 */ /* 0x000fe20000100800 */
[----:B------:R-:W-:-:S03]  /*3310*/  IMAD.HI.U32 R2, R0, R22, RZ ;  /* 0x0000001600027227 */ /* 0x000fc600078e00ff */
[----:B------:R-:W-:Y:S01]  /*3320*/  STL [R1+0x2424], R12 ;  /* 0x0024240c01007387 */ /* 0x000fe20000100800 */
[--C-:B------:R-:W-:Y:S01]  /*3330*/  @!P6 IMAD.IADD R18, R18, 0x1, -R4.reuse ;  /* 0x000000011212e824 */ /* 0x100fe200078e0a04 */
[----:B------:R-:W-:Y:S01]  /*3340*/  ISETP.GT.U32.AND P6, PT, R4, R20, PT ;  /* 0x000000140400720c */ /* 0x000fe20003fc4070 */
[----:B------:R-:W-:Y:S02]  /*3350*/  @!P1 IMAD.IADD R16, R16, 0x1, -R4 ;  /* 0x0000000110109824 */ /* 0x000fe400078e0a04 */
[----:B------:R-:W-:Y:S01]  /*3360*/  IMAD.MOV R2, RZ, RZ, -R2 ;  /* 0x000000ffff027224 */ /* 0x000fe200078e0a02 */
[C---:B------:R-:W-:Y:S01]  /*3370*/  ISETP.GT.U32.AND P0, PT, R4.reuse, R18, PT ;  /* 0x000000120400720c */ /* 0x040fe20003f04070 */
[----:B------:R-:W-:Y:S01]  /*3380*/  @!P3 IMAD.IADD R13, R13, 0x1, -R4 ;  /* 0x000000010d0db824 */ /* 0x000fe200078e0a04 */
[C---:B------:R-:W-:Y:S01]  /*3390*/  ISETP.GT.U32.AND P1, PT, R4.reuse, R16, PT ;  /* 0x000000100400720c */ /* 0x040fe20003f24070 */
[C---:B------:R-:W-:Y:S01]  /*33a0*/  IMAD R22, R4.reuse, R2, R22 ;  /* 0x0000000204167224 */ /* 0x040fe200078e0216 */
[----:B------:R-:W-:Y:S01]  /*33b0*/  ISETP.GT.U32.AND P3, PT, R4, R17, PT ;  /* 0x000000110400720c */ /* 0x000fe20003f64070 */
[----:B------:R-:W-:Y:S01]  /*33c0*/  IMAD.HI.U32 R5, R0, R19, RZ ;  /* 0x0000001300057227 */ /* 0x000fe200078e00ff */
[----:B------:R-:W-:-:S03]  /*33d0*/  IABS R2, R54 ;  /* 0x0000003600027213 */ /* 0x000fc60000000000 */
[----:B------:R-:W-:Y:S02]  /*33e0*/  IMAD.MOV R5, RZ, RZ, -R5 ;  /* 0x000000ffff057224 */ /* 0x000fe400078e0a05 */
[----:B------:R-:W-:Y:S02]  /*33f0*/  @!P2 IMAD.MOV R13, RZ, RZ, -R13 ;  /* 0x000000ffff0da224 */ /* 0x000fe400078e0a0d */
[--C-:B------:R-:W-:Y:S01]  /*3400*/  @!P0 IMAD.IADD R18, R18, 0x1, -R4.reuse ;  /* 0x0000000112128824 */ /* 0x100fe200078e0a04 */
[----:B------:R-:W-:Y:S01]  /*3410*/  ISETP.GT.U32.AND P0, PT, R4, R22, PT ;  /* 0x000000160400720c */ /* 0x000fe20003f04070 */
[--C-:B------:R-:W-:Y:S01]  /*3420*/  @!P1 IMAD.IADD R16, R16, 0x1, -R4.reuse ;  /* 0x0000000110109824 */ /* 0x100fe200078e0a04 */
[----:B------:R-:W-:Y:S01]  /*3430*/  STL [R1+0x242c], R13 ;  /* 0x00242c0d01007387 */ /* 0x000fe20000100800 */
[----:B------:R-:W-:Y:S01]  /*3440*/  @!P3 IMAD.IADD R17, R17, 0x1, -R4 ;  /* 0x000000011111b824 */ /* 0x000fe200078e0a04 */
[----:B------:R-:W-:Y:S01]  /*3450*/  ISETP.GE.AND P3, PT, R47, RZ, PT ;  /* 0x000000ff2f00720c */ /* 0x000fe20003f66270 */
[----:B------:R-:W-:Y:S01]  /*3460*/  @!P5 IMAD.MOV R15, RZ, RZ, -R15 ;  /* 0x000000ffff0fd224 */ /* 0x000fe200078e0a0f */
[----:B------:R-:W-:Y:S01]  /*3470*/  STL [R1+0x2430], R14 ;  /* 0x0024300e01007387 */ /* 0x000fe20000100800 */
[C---:B------:R-:W-:Y:S01]  /*3480*/  IMAD R19, R4.reuse, R5, R19 ;  /* 0x0000000504137224 */ /* 0x040fe200078e0213 */
[----:B------:R-:W-:Y:S01]  /*3490*/  ISETP.GT.U32.AND P2, PT, R4, R17, PT ;  /* 0x000000110400720c */ /* 0x000fe20003f44070 */
[----:B------:R-:W-:Y:S01]  /*34a0*/  @!P4 IMAD.MOV R16, RZ, RZ, -R16 ;  /* 0x000000ffff10c224 */ /* 0x000fe200078e0a10 */
[----:B------:R-:W-:Y:S01]  /*34b0*/  STL [R1+0x2434], R15 ;  /* 0x0024340f01007387 */ /* 0x000fe20000100800 */
[--C-:B------:R-:W-:Y:S01]  /*34c0*/  @!P6 IMAD.IADD R20, R20, 0x1, -R4.reuse ;  /* 0x000000011414e824 */ /* 0x100fe200078e0a04 */
[----:B------:R-:W-:Y:S01]  /*34d0*/  ISETP.GT.U32.AND P1, PT, R4, R19, PT ;  /* 0x000000130400720c */ /* 0x000fe20003f24070 */
[----:B------:R-:W-:Y:S01]  /*34e0*/  @!P0 IMAD.IADD R22, R22, 0x1, -R4 ;  /* 0x0000000116168824 */ /* 0x000fe200078e0a04 */
[----:B------:R-:W-:Y:S01]  /*34f0*/  ISETP.GE.AND P0, PT, R53, RZ, PT ;  /* 0x000000ff3500720c */ /* 0x000fe20003f06270 */
[----:B------:R-:W-:Y:S01]  /*3500*/  IMAD.MOV.U32 R53, RZ, RZ, R56 ;  /* 0x000000ffff357224 */ /* 0x000fe200078e0038 */
[----:B------:R0:W-:Y:S01]  /*3510*/  STL [R1+0x2438], R16 ;  /* 0x0024381001007387 */ /* 0x0001e20000100800 */
[----:B------:R-:W-:Y:S01]  /*3520*/  IMAD.MOV.U32 R56, RZ, RZ, R57 ;  /* 0x000000ffff387224 */ /* 0x000fe200078e0039 */
[----:B------:R-:W-:Y:S01]  /*3530*/  ISETP.GT.U32.AND P6, PT, R4, R20, PT ;  /* 0x000000140400720c */ /* 0x000fe20003fc4070 */
[----:B------:R-:W-:Y:S01]  /*3540*/  IMAD.HI.U32 R5, R0, R21, RZ ;  /* 0x0000001500057227 */ /* 0x000fe200078e00ff */
[----:B------:R-:W2:Y:S03]  /*3550*/  LDL.LU R57, [R1+0x34c] ;  /* 0x00034c0001397983 */ /* 0x000ea60000300800 */
[--C-:B------:R-:W-:Y:S01]  /*3560*/  @!P2 IMAD.IADD R17, R17, 0x1, -R4.reuse ;  /* 0x000000011111a824 */ /* 0x100fe200078e0a04 */
[----:B------:R-:W-:Y:S01]  /*3570*/  ISETP.GE.AND P2, PT, R48, RZ, PT ;  /* 0x000000ff3000720c */ /* 0x000fe20003f46270 */
[--C-:B------:R-:W-:Y:S01]  /*3580*/  @!P1 IMAD.IADD R19, R19, 0x1, -R4.reuse ;  /* 0x0000000113139824 */ /* 0x100fe200078e0a04 */
[----:B------:R-:W-:Y:S01]  /*3590*/  ISETP.GE.AND P1, PT, R49, RZ, PT ;  /* 0x000000ff3100720c */ /* 0x000fe20003f26270 */
[----:B------:R-:W-:Y:S01]  /*35a0*/  @!P3 IMAD.MOV R17, RZ, RZ, -R17 ;  /* 0x000000ffff11b224 */ /* 0x000fe200078e0a11 */
[----:B------:R-:W-:Y:S01]  /*35b0*/  ISETP.GE.AND P3, PT, R50, RZ, PT ;  /* 0x000000ff3200720c */ /* 0x000fe20003f66270 */
[----:B------:R-:W-:Y:S01]  /*35c0*/  IMAD.MOV R5, RZ, RZ, -R5 ;  /* 0x000000ffff057224 */ /* 0x000fe200078e0a05 */
[----:B------:R-:W-:Y:S01]  /*35d0*/  ISETP.GT.U32.AND P5, PT, R4, R19, PT ;  /* 0x000000130400720c */ /* 0x000fe20003fa4070 */
[----:B------:R-:W-:-:S02]  /*35e0*/  @!P6 IMAD.IADD R20, R20, 0x1, -R4 ;  /* 0x000000011414e824 */ /* 0x000fc400078e0a04 */
[----:B------:R-:W-:Y:S02]  /*35f0*/  IMAD R21, R4, R5, R21 ;  /* 0x0000000504157224 */ /* 0x000fe400078e0215 */
[----:B------:R-:W-:-:S03]  /*3600*/  IMAD.HI.U32 R5, R0, R23, RZ ;  /* 0x0000001700057227 */ /* 0x000fc600078e00ff */
[----:B------:R-:W-:Y:S01]  /*3610*/  ISETP.GT.U32.AND P4, PT, R4, R21, PT ;  /* 0x000000150400720c */ /* 0x000fe20003f84070 */
[----:B------:R-:W-:Y:S02]  /*3620*/  IMAD.MOV R5, RZ, RZ, -R5 ;  /* 0x000000ffff057224 */ /* 0x000fe400078e0a05 */
[----:B------:R-:W-:Y:S01]  /*3630*/  @!P3 IMAD.MOV R20, RZ, RZ, -R20 ;  /* 0x000000ffff14b224 */ /* 0x000fe200078e0a14 */
[----:B------:R-:W-:Y:S01]  /*3640*/  ISETP.GE.AND P3, PT, R54, RZ, PT ;  /* 0x000000ff3600720c */ /* 0x000fe20003f66270 */
[----:B------:R-:W-:Y:S01]  /*3650*/  @!P5 IMAD.IADD R19, R19, 0x1, -R4 ;  /* 0x000000011313d824 */ /* 0x000fe200078e0a04 */
[----:B------:R-:W3:Y:S01]  /*3660*/  LDL.LU R54, [R1+0x354] ;  /* 0x0003540001367983 */ /* 0x000ee20000300800 */
[C---:B------:R-:W-:Y:S01]  /*3670*/  IMAD R23, R4.reuse, R5, R23 ;  /* 0x0000000504177224 */ /* 0x040fe200078e0217 */
[----:B------:R-:W-:Y:S01]  /*3680*/  ISETP.GE.AND P5, PT, R51, RZ, PT ;  /* 0x000000ff3300720c */ /* 0x000fe20003fa6270 */
[----:B------:R-:W-:Y:S01]  /*3690*/  @!P1 IMAD.MOV R19, RZ, RZ, -R19 ;  /* 0x000000ffff139224 */ /* 0x000fe200078e0a13 */
[----:B------:R-:W-:Y:S01]  /*36a0*/  ISETP.GT.U32.AND P1, PT, R4, R22, PT ;  /* 0x000000160400720c */ /* 0x000fe20003f24070 */
[----:B------:R-:W-:Y:S01]  /*36b0*/  IMAD.HI.U32 R5, R0, R2, RZ ;  /* 0x0000000200057227 */ /* 0x000fe200078e00ff */
[----:B------:R-:W-:-:S03]  /*36c0*/  ISETP.GT.U32.AND P6, PT, R4, R23, PT ;  /* 0x000000170400720c */ /* 0x000fc60003fc4070 */
[----:B------:R-:W-:Y:S01]  /*36d0*/  @!P4 IMAD.IADD R21, R21, 0x1, -R4 ;  /* 0x000000011515c824 */ /* 0x000fe200078e0a04 */
[----:B------:R-:W-:Y:S01]  /*36e0*/  ISETP.GE.AND P4, PT, R52, RZ, PT ;  /* 0x000000ff3400720c */ /* 0x000fe20003f86270 */
[----:B------:R-:W-:Y:S01]  /*36f0*/  IMAD.MOV R24, RZ, RZ, -R5 ;  /* 0x000000ffff187224 */ /* 0x000fe200078e0a05 */
[----:B------:R-:W-:Y:S01]  /*3700*/  IABS R5, R58 ;  /* 0x0000003a00057213 */ /* 0x000fe20000000000 */
[----:B------:R-:W-:Y:S01]  /*3710*/  @!P2 IMAD.MOV R18, RZ, RZ, -R18 ;  /* 0x000000ffff12a224 */ /* 0x000fe200078e0a12 */
[----:B------:R-:W-:-:S03]  /*3720*/  ISETP.GT.U32.AND P2, PT, R4, R21, PT ;  /* 0x000000150400720c */ /* 0x000fc60003f44070 */
[----:B------:R-:W-:Y:S01]  /*3730*/  @!P1 IMAD.IADD R22, R22, 0x1, -R4 ;  /* 0x0000000116169824 */ /* 0x000fe200078e0a04 */
[----:B------:R-:W-:Y:S02]  /*3740*/  ISETP.GE.AND P1, PT, R58, RZ, PT ;  /* 0x000000ff3a00720c */ /* 0x000fe40003f26270 */
[----:B------:R-:W4:Y:S01]  /*3750*/  LDL.LU R58, [R1+0x358] ;  /* 0x00035800013a7983 */ /* 0x000f220000300800 */
[----:B------:R-:W-:-:S06]  /*3760*/  IMAD R24, R4, R24, R2 ;  /* 0x0000001804187224 */ /* 0x000fcc00078e0202 */
[----:B------:R-:W-:Y:S01]  /*3770*/  @!P2 IMAD.IADD R21, R21, 0x1, -R4 ;  /* 0x000000011515a824 */ /* 0x000fe200078e0a04 */
[----:B------:R-:W-:-:S13]  /*3780*/  ISETP.GT.U32.AND P2, PT, R4, R24, PT ;  /* 0x000000180400720c */ /* 0x000fda0003f44070 */
[--C-:B------:R-:W-:Y:S01]  /*3790*/  @!P2 IMAD.IADD R24, R24, 0x1, -R4.reuse ;  /* 0x000000011818a824 */ /* 0x100fe200078e0a04 */
[----:B------:R-:W-:Y:S02]  /*37a0*/  ISETP.GE.AND P2, PT, R59, RZ, PT ;  /* 0x000000ff3b00720c */ /* 0x000fe40003f46270 */
[----:B------:R-:W4:Y:S01]  /*37b0*/  LDL.LU R59, [R1+0x35c] ;  /* 0x00035c00013b7983 */ /* 0x000f220000300800 */
[----:B------:R-:W-:Y:S02]  /*37c0*/  @!P6 IMAD.IADD R23, R23, 0x1, -R4 ;  /* 0x000000011717e824 */ /* 0x000fe400078e0a04 */
[----:B------:R-:W-:-:S03]  /*37d0*/  IMAD.HI.U32 R2, R0, R25, RZ ;  /* 0x0000001900027227 */ /* 0x000fc600078e00ff */
[----:B------:R-:W-:Y:S01]  /*37e0*/  ISETP.GT.U32.AND P6, PT, R4, R23, PT ;  /* 0x000000170400720c */ /* 0x000fe20003fc4070 */
[----:B------:R-:W-:-:S04]  /*37f0*/  IMAD.MOV R2, RZ, RZ, -R2 ;  /* 0x000000ffff027224 */ /* 0x000fc800078e0a02 */
[----:B------:R-:W-:Y:S02]  /*3800*/  IMAD R25, R4, R2, R25 ;  /* 0x0000000204197224 */ /* 0x000fe400078e0219 */
[----:B------:R-:W-:-:S06]  /*3810*/  IMAD.HI.U32 R6, R0, R5, RZ ;  /* 0x0000000500067227 */ /* 0x000fcc00078e00ff */
[----:B------:R-:W-:Y:S01]  /*3820*/  @!P6 IMAD.IADD R23, R23, 0x1, -R4 ;  /* 0x000000011717e824 */ /* 0x000fe200078e0a04 */
[----:B------:R-:W-:Y:S01]  /*3830*/  ISETP.GT.U32.AND P6, PT, R4, R25, PT ;  /* 0x000000190400720c */ /* 0x000fe20003fc4070 */
[----:B------:R-:W-:-:S04]  /*3840*/  IMAD.MOV R6, RZ, RZ, -R6 ;  /* 0x000000ffff067224 */ /* 0x000fc800078e0a06 */
[----:B------:R-:W-:Y:S02]  /*3850*/  IMAD R26, R4, R6, R5 ;  /* 0x00000006041a7224 */ /* 0x000fe400078e0205 */
[----:B------:R-:W-:-:S03]  /*3860*/  @!P0 IMAD.MOV R23, RZ, RZ, -R23 ;  /* 0x000000ffff178224 */ /* 0x000fc600078e0a17 */
[----:B------:R-:W-:Y:S01]  /*3870*/  ISETP.GT.U32.AND P0, PT, R4, R26, PT ;  /* 0x0000001a0400720c */ /* 0x000fe20003f04070 */
[----:B------:R-:W-:-:S04]  /*3880*/  IMAD.HI.U32 R5, R0, R27, RZ ;  /* 0x0000001b00057227 */ /* 0x000fc800078e00ff */
[--C-:B------:R-:W-:Y:S01]  /*3890*/  @!P6 IMAD.IADD R25, R25, 0x1, -R4.reuse ;  /* 0x000000011919e824 */ /* 0x100fe200078e0a04 */
[C---:B------:R-:W-:Y:S01]  /*38a0*/  ISETP.GT.U32.AND P6, PT, R4.reuse, R24, PT ;  /* 0x000000180400720c */ /* 0x040fe20003fc4070 */
[----:B------:R-:W-:Y:S02]  /*38b0*/  IMAD.MOV R5, RZ, RZ, -R5 ;  /* 0x000000ffff057224 */ /* 0x000fe400078e0a05 */
[----:B------:R-:W-:Y:S01]  /*38c0*/  @!P5 IMAD.MOV R21, RZ, RZ, -R21 ;  /* 0x000000ffff15d224 */ /* 0x000fe200078e0a15 */
[----:B------:R-:W-:Y:S01]  /*38d0*/  ISETP.GE.AND P5, PT, R55, RZ, PT ;  /* 0x000000ff3700720c */ /* 0x000fe20003fa6270 */
[----:B------:R-:W-:Y:S01]  /*38e0*/  IMAD R27, R4, R5, R27 ;  /* 0x00000005041b7224 */ /* 0x000fe200078e021b */
[----:B------:R-:W-:Y:S01]  /*38f0*/  IABS R28, R56 ;  /* 0x00000038001c7213 */ /* 0x000fe20000000000 */
[--C-:B------:R-:W-:Y:S01]  /*3900*/  @!P0 IMAD.IADD R26, R26, 0x1, -R4.reuse ;  /* 0x000000011a1a8824 */ /* 0x100fe200078e0a04 */
[----:B------:R-:W-:Y:S01]  /*3910*/  ISETP.GE.AND P0, PT, R56, RZ, PT ;  /* 0x000000ff3800720c */ /* 0x000fe20003f06270 */
[----:B------:R-:W4:Y:S04]  /*3920*/  LDL.LU R55, [R1+0x3a0] ;  /* 0x0003a00001377983 */ /* 0x000f280000300800 */
[----:B------:R-:W4:Y:S01]  /*3930*/  LDL.LU R56, [R1+0x3a4] ;  /* 0x0003a40001387983 */ /* 0x000f220000300800 */
[----:B------:R-:W-:Y:S01]  /*3940*/  @!P6 IMAD.IADD R24, R24, 0x1, -R4 ;  /* 0x000000011818e824 */ /* 0x000fe200078e0a04 */
[C---:B------:R-:W-:Y:S01]  /*3950*/  ISETP.GT.U32.AND P6, PT, R4.reuse, R27, PT ;  /* 0x0000001b0400720c */ /* 0x040fe20003fc4070 */
[----:B------:R-:W-:Y:S01]  /*3960*/  @!P4 IMAD.MOV R22, RZ, RZ, -R22 ;  /* 0x000000ffff16c224 */ /* 0x000fe200078e0a16 */
[----:B------:R-:W-:Y:S01]  /*3970*/  ISETP.GT.U32.AND P4, PT, R4, R25, PT ;  /* 0x000000190400720c */ /* 0x000fe20003f84070 */
[----:B------:R-:W-:Y:S01]  /*3980*/  IMAD.HI.U32 R2, R0, R28, RZ ;  /* 0x0000001c00027227 */ /* 0x000fe200078e00ff */
[----:B------:R-:W-:-:S03]  /*3990*/  IABS R32, R53 ;  /* 0x0000003500207213 */ /* 0x000fc60000000000 */
[----:B------:R-:W-:-:S04]  /*39a0*/  IMAD.MOV R2, RZ, RZ, -R2 ;  /* 0x000000ffff027224 */ /* 0x000fc800078e0a02 */
[C---:B------:R-:W-:Y:S02]  /*39b0*/  IMAD R28, R4.reuse, R2, R28 ;  /* 0x00000002041c7224 */ /* 0x040fe400078e021c */
[----:B------:R-:W-:Y:S01]  /*39c0*/  @!P6 IMAD.IADD R27, R27, 0x1, -R4 ;  /* 0x000000011b1be824 */ /* 0x000fe200078e0a04 */
[----:B------:R-:W-:Y:S01]  /*39d0*/  ISETP.GT.U32.AND P6, PT, R4, R26, PT ;  /* 0x0000001a0400720c */ /* 0x000fe20003fc4070 */
[----:B------:R-:W-:-:S04]  /*39e0*/  IMAD.HI.U32 R2, R0, R32, RZ ;  /* 0x0000002000027227 */ /* 0x000fc800078e00ff */
[----:B------:R-:W-:Y:S02]  /*39f0*/  @!P4 IMAD.IADD R25, R25, 0x1, -R4 ;  /* 0x000000011919c824 */ /* 0x000fe400078e0a04 */
[----:B------:R-:W-:Y:S01]  /*3a00*/  IMAD.MOV R2, RZ, RZ, -R2 ;  /* 0x000000ffff027224 */ /* 0x000fe200078e0a02 */
[C---:B------:R-:W-:Y:S01]  /*3a10*/  ISETP.GT.U32.AND P4, PT, R4.reuse, R28, PT ;  /* 0x0000001c0400720c */ /* 0x040fe20003f84070 */
[----:B------:R-:W-:Y:S02]  /*3a20*/  @!P5 IMAD.MOV R25, RZ, RZ, -R25 ;  /* 0x000000ffff19d224 */ /* 0x000fe400078e0a19 */
[----:B------:R-:W-:Y:S02]  /*3a30*/  IMAD R32, R4, R2, R32 ;  /* 0x0000000204207224 */ /* 0x000fe400078e0220 */
[----:B------:R-:W-:-:S03]  /*3a40*/  @!P6 IMAD.IADD R26, R26, 0x1, -R4 ;  /* 0x000000011a1ae824 */ /* 0x000fc600078e0a04 */
[----:B------:R-:W-:Y:S01]  /*3a50*/  ISETP.GT.U32.AND P6, PT, R4, R32, PT ;  /* 0x000000200400720c */ /* 0x000fe20003fc4070 */
[----:B------:R-:W-:-:S04]  /*3a60*/  @!P3 IMAD.MOV R24, RZ, RZ, -R24 ;  /* 0x000000ffff18b224 */ /* 0x000fc800078e0a18 */
[----:B------:R-:W-:Y:S01]  /*3a70*/  @!P4 IMAD.IADD R28, R28, 0x1, -R4 ;  /* 0x000000011c1cc824 */ /* 0x000fe200078e0a04 */
[----:B------:R-:W-:-:S04]  /*3a80*/  ISETP.GT.U32.AND P3, PT, R4, R27, PT ;  /* 0x0000001b0400720c */ /* 0x000fc80003f64070 */
[----:B------:R-:W-:-:S03]  /*3a90*/  ISETP.GT.U32.AND P4, PT, R4, R28, PT ;  /* 0x0000001c0400720c */ /* 0x000fc60003f84070 */
[----:B------:R-:W-:-:S06]  /*3aa0*/  @!P6 IMAD.IADD R32, R32, 0x1, -R4 ;  /* 0x000000012020e824 */ /* 0x000fcc00078e0a04 */
[----:B------:R-:W-:-:S04]  /*3ab0*/  @!P3 IMAD.IADD R27, R27, 0x1, -R4 ;  /* 0x000000011b1bb824 */ /* 0x000fc800078e0a04 */
[----:B------:R-:W-:Y:S02]  /*3ac0*/  @!P4 IMAD.IADD R28, R28, 0x1, -R4 ;  /* 0x000000011c1cc824 */ /* 0x000fe400078e0a04 */
[----:B------:R-:W-:Y:S01]  /*3ad0*/  @!P1 IMAD.MOV R26, RZ, RZ, -R26 ;  /* 0x000000ffff1a9224 */ /* 0x000fe200078e0a1a */
[----:B--2---:R-:W-:-:S05]  /*3ae0*/  IABS R29, R57 ;  /* 0x00000039001d7213 */ /* 0x004fca0000000000 */
[----:B------:R-:W-:-:S04]  /*3af0*/  IMAD.HI.U32 R5, R0, R29, RZ ;  /* 0x0000001d00057227 */ /* 0x000fc800078e00ff */
[----:B------:R-:W-:-:S04]  /*3b00*/  IMAD.MOV R5, RZ, RZ, -R5 ;  /* 0x000000ffff057224 */ /* 0x000fc800078e0a05 */
[----:B------:R-:W-:-:S05]  /*3b10*/  IMAD R29, R4, R5, R29 ;  /* 0x00000005041d7224 */ /* 0x000fca00078e021d */
[----:B------:R-:W-:Y:S02]  /*3b20*/  ISETP.GT.U32.AND P5, PT, R4, R29, PT ;  /* 0x0000001d0400720c */ /* 0x000fe40003fa4070 */
[----:B---3--:R-:W-:-:S11]  /*3b30*/  IABS R33, R54 ;  /* 0x0000003600217213 */ /* 0x008fd60000000000 */
[----:B------:R-:W-:Y:S02]  /*3b40*/  @!P5 IMAD.IADD R29, R29, 0x1, -R4 ;  /* 0x000000011d1dd824 */ /* 0x000fe400078e0a04 */
[----:B------:R-:W-:-:S03]  /*3b50*/  IMAD.HI.U32 R2, R0, R33, RZ ;  /* 0x0000002100027227 */ /* 0x000fc600078e00ff */
[----:B------:R-:W-:Y:S01]  /*3b60*/  ISETP.GT.U32.AND P6, PT, R4, R29, PT ;  /* 0x0000001d0400720c */ /* 0x000fe20003fc4070 */
[----:B------:R-:W-:-:S04]  /*3b70*/  IMAD.MOV R2, RZ, RZ, -R2 ;  /* 0x000000ffff027224 */ /* 0x000fc800078e0a02 */
[C---:B------:R-:W-:Y:S01]  /*3b80*/  IMAD R33, R4.reuse, R2, R33 ;  /* 0x0000000204217224 */ /* 0x040fe200078e0221 */
[----:B------:R-:W-:Y:S02]  /*3b90*/  ISETP.GE.AND P4, PT, R57, RZ, PT ;  /* 0x000000ff3900720c */ /* 0x000fe40003f86270 */
[----:B----4-:R-:W-:Y:S01]  /*3ba0*/  IABS R34, R58 ;  /* 0x0000003a00227213 */ /* 0x010fe20000000000 */
[----:B------:R-:W2:Y:S01]  /*3bb0*/  LDL.LU R57, [R1+0x3a8] ;  /* 0x0003a80001397983 */ /* 0x000ea20000300800 */
[----:B------:R-:W-:-:S03]  /*3bc0*/  ISETP.GT.U32.AND P3, PT, R4, R33, PT ;  /* 0x000000210400720c */ /* 0x000fc60003f64070 */
[--C-:B------:R-:W-:Y:S01]  /*3bd0*/  @!P6 IMAD.IADD R29, R29, 0x1, -R4.reuse ;  /* 0x000000011d1de824 */ /* 0x100fe200078e0a04 */
[----:B------:R-:W-:Y:S02]  /*3be0*/  ISETP.GE.AND P6, PT, R58, RZ, PT ;  /* 0x000000ff3a00720c */ /* 0x000fe40003fc6270 */
[----:B------:R-:W3:Y:S07]  /*3bf0*/  LDL.LU R58, [R1+0x3ac] ;  /* 0x0003ac00013a7983 */ /* 0x000eee0000300800 */
[----:B------:R-:W-:-:S05]  /*3c00*/  @!P3 IMAD.IADD R33, R33, 0x1, -R4 ;  /* 0x000000012121b824 */ /* 0x000fca00078e0a04 */
[----:B------:R-:W-:Y:S02]  /*3c10*/  ISETP.GT.U32.AND P1, PT, R4, R33, PT ;  /* 0x000000210400720c */ /* 0x000fe40003f24070 */
[----:B------:R-:W-:-:S11]  /*3c20*/  IABS R2, R59 ;  /* 0x0000003b00027213 */ /* 0x000fd60000000000 */
[----:B------:R-:W-:Y:S01]  /*3c30*/  @!P1 IMAD.IADD R33, R33, 0x1, -R4 ;  /* 0x0000000121219824 */ /* 0x000fe200078e0a04 */
[----:B------:R-:W-:Y:S02]  /*3c40*/  ISETP.GE.AND P1, PT, R59, RZ, PT ;  /* 0x000000ff3b00720c */ /* 0x000fe40003f26270 */
[----:B------:R-:W4:Y:S01]  /*3c50*/  LDL.LU R59, [R1+0x3b0] ;  /* 0x0003b000013b7983 */ /* 0x000f220000300800 */
[----:B------:R-:W-:-:S03]  /*3c60*/  IMAD.HI.U32 R5, R0, R34, RZ ;  /* 0x0000002200057227 */ /* 0x000fc600078e00ff */
[----:B------:R-:W4:Y:S01]  /*3c70*/  LDL.LU R52, [R1+0x3b4] ;  /* 0x0003b40001347983 */ /* 0x000f220000300800 */
[----:B------:R-:W-:-:S04]  /*3c80*/  IMAD.MOV R5, RZ, RZ, -R5 ;  /* 0x000000ffff057224 */ /* 0x000fc800078e0a05 */
[C---:B------:R-:W-:Y:S02]  /*3c90*/  IMAD R34, R4.reuse, R5, R34 ;  /* 0x0000000504227224 */ /* 0x040fe400078e0222 */
[----:B------:R-:W-:Y:S02]  /*3ca0*/  @!P0 IMAD.MOV R28, RZ, RZ, -R28 ;  /* 0x000000ffff1c8224 */ /* 0x000fe400078e0a1c */
[----:B------:R-:W-:Y:S01]  /*3cb0*/  @!P2 IMAD.MOV R27, RZ, RZ, -R27 ;  /* 0x000000ffff1ba224 */ /* 0x000fe200078e0a1b */
[----:B------:R-:W-:Y:S02]  /*3cc0*/  ISETP.GT.U32.AND P0, PT, R4, R34, PT ;  /* 0x000000220400720c */ /* 0x000fe40003f04070 */
[----:B------:R-:W-:Y:S01]  /*3cd0*/  ISETP.GE.AND P2, PT, R54, RZ, PT ;  /* 0x000000ff3600720c */ /* 0x000fe20003f46270 */
[----:B------:R-:W-:Y:S01]  /*3ce0*/  IMAD.HI.U32 R6, R0, R2, RZ ;  /* 0x0000000200067227 */ /* 0x000fe200078e00ff */
[----:B------:R-:W-:-:S09]  /*3cf0*/  ISETP.GT.U32.AND P3, PT, R4, R32, PT ;  /* 0x000000200400720c */ /* 0x000fd20003f64070 */
[----:B------:R-:W-:Y:S02]  /*3d00*/  @!P0 IMAD.IADD R34, R34, 0x1, -R4 ;  /* 0x0000000122228824 */ /* 0x000fe400078e0a04 */
[----:B------:R-:W-:Y:S01]  /*3d10*/  @!P2 IMAD.MOV R33, RZ, RZ, -R33 ;  /* 0x000000ffff21a224 */ /* 0x000fe200078e0a21 */
[----:B------:R-:W-:Y:S02]  /*3d20*/  IABS R5, R55 ;  /* 0x0000003700057213 */ /* 0x000fe40000000000 */
[----:B------:R-:W-:Y:S02]  /*3d30*/  ISETP.GE.AND P0, PT, R55, RZ, PT ;  /* 0x000000ff3700720c */ /* 0x000fe40003f06270 */
[----:B------:R-:W-:Y:S01]  /*3d40*/  IABS R37, R56 ;  /* 0x0000003800257213 */ /* 0x000fe20000000000 */
[----:B------:R-:W4:Y:S01]  /*3d50*/  LDL.LU R55, [R1+0x3b8] ;  /* 0x0003b80001377983 */ /* 0x000f220000300800 */
[----:B------:R-:W-:-:S03]  /*3d60*/  ISETP.GE.AND P2, PT, R56, RZ, PT ;  /* 0x000000ff3800720c */ /* 0x000fc60003f46270 */
[----:B------:R-:W4:Y:S01]  /*3d70*/  LDL.LU R56, [R1+0x3bc] ;  /* 0x0003bc0001387983 */ /* 0x000f220000300800 */
[----:B------:R-:W-:Y:S01]  /*3d80*/  ISETP.GE.AND P5, PT, R53, RZ, PT ;  /* 0x000000ff3500720c */ /* 0x000fe20003fa6270 */
[----:B------:R-:W-:Y:S02]  /*3d90*/  IMAD.MOV R6, RZ, RZ, -R6 ;  /* 0x000000ffff067224 */ /* 0x000fe400078e0a06 */
[----:B------:R-:W4:Y:S02]  /*3da0*/  LDL.LU R53, [R1+0x3c0] ;  /* 0x0003c00001357983 */ /* 0x000f240000300800 */
[----:B------:R-:W-:Y:S02]  /*3db0*/  IMAD R2, R4, R6, R2 ;  /* 0x0000000604027224 */ /* 0x000fe400078e0202 */
[----:B------:R-:W-:-:S03]  /*3dc0*/  @!P3 IMAD.IADD R32, R32, 0x1, -R4 ;  /* 0x000000012020b824 */ /* 0x000fc600078e0a04 */
[----:B------:R-:W-:Y:S01]  /*3dd0*/  ISETP.GT.U32.AND P3, PT, R4, R2, PT ;  /* 0x000000020400720c */ /* 0x000fe20003f64070 */
[----:B------:R-:W-:-:S12]  /*3de0*/  @!P4 IMAD.MOV R29, RZ, RZ, -R29 ;  /* 0x000000ffff1dc224 */ /* 0x000fd800078e0a1d */
[----:B------:R-:W-:-:S05]  /*3df0*/  @!P3 IMAD.IADD R2, R2, 0x1, -R4 ;  /* 0x000000010202b824 */ /* 0x000fca00078e0a04 */
[----:B------:R-:W-:Y:S01]  /*3e00*/  ISETP.GT.U32.AND P3, PT, R4, R2, PT ;  /* 0x000000020400720c */ /* 0x000fe20003f64070 */
[----:B------:R-:W-:Y:S01]  /*3e10*/  IMAD.HI.U32 R6, R0, R5, RZ ;  /* 0x0000000500067227 */ /* 0x000fe200078e00ff */
[----:B------:R-:W-:-:S03]  /*3e20*/  ISETP.GT.U32.AND P4, PT, R4, R34, PT ;  /* 0x000000220400720c */ /* 0x000fc60003f84070 */
[----:B------:R-:W-:-:S04]  /*3e30*/  IMAD.MOV R36, RZ, RZ, -R6 ;  /* 0x000000ffff247224 */ /* 0x000fc800078e0a06 */
[----:B------:R-:W-:-:S04]  /*3e40*/  IMAD R36, R4, R36, R5 ;  /* 0x0000002404247224 */ /* 0x000fc800078e0205 */
[----:B------:R-:W-:Y:S02]  /*3e50*/  @!P3 IMAD.IADD R2, R2, 0x1, -R4 ;  /* 0x000000010202b824 */ /* 0x000fe400078e0a04 */
[----:B------:R-:W-:Y:S02]  /*3e60*/  @!P5 IMAD.MOV R32, RZ, RZ, -R32 ;  /* 0x000000ffff20d224 */ /* 0x000fe400078e0a20 */
[----:B------:R-:W-:Y:S01]  /*3e70*/  IMAD.MOV.U32 R35, RZ, RZ, R2 ;  /* 0x000000ffff237224 */ /* 0x000fe200078e0002 */
[----:B------:R-:W-:Y:S01]  /*3e80*/  ISETP.GT.U32.AND P5, PT, R4, R36, PT ;  /* 0x000000240400720c */ /* 0x000fe20003fa4070 */
[----:B------:R-:W-:Y:S02]  /*3e90*/  @!P4 IMAD.IADD R34, R34, 0x1, -R4 ;  /* 0x000000012222c824 */ /* 0x000fe400078e0a04 */
[----:B------:R-:W-:-:S10]  /*3ea0*/  @!P1 IMAD.MOV R35, RZ, RZ, -R35 ;  /* 0x000000ffff239224 */ /* 0x000fd400078e0a23 */
[----:B------:R-:W-:-:S05]  /*3eb0*/  @!P5 IMAD.IADD R36, R36, 0x1, -R4 ;  /* 0x000000012424d824 */ /* 0x000fca00078e0a04 */
[----:B------:R-:W-:-:S13]  /*3ec0*/  ISETP.GT.U32.AND P5, PT, R4, R36, PT ;  /* 0x000000240400720c */ /* 0x000fda0003fa4070 */
[----:B------:R-:W-:Y:S01]  /*3ed0*/  @!P5 IMAD.IADD R36, R36, 0x1, -R4 ;  /* 0x000000012424d824 */ /* 0x000fe200078e0a04 */
[----:B--2---:R-:W-:Y:S02]  /*3ee0*/  IABS R38, R57 ;  /* 0x0000003900267213 */ /* 0x004fe40000000000 */
[----:B------:R-:W-:Y:S02]  /*3ef0*/  ISETP.GE.AND P4, PT, R57, RZ, PT ;  /* 0x000000ff3900720c */ /* 0x000fe40003f86270 */
[----:B------:R-:W2:Y:S01]  /*3f00*/  LDL.LU R57, [R1+0x3c4] ;  /* 0x0003c40001397983 */ /* 0x000ea20000300800 */
[----:B---3--:R-:W-:Y:S02]  /*3f10*/  IABS R39, R58 ;  /* 0x0000003a00277213 */ /* 0x008fe40000000000 */
[----:B------:R-:W-:Y:S02]  /*3f20*/  ISETP.GE.AND P1, PT, R58, RZ, PT ;  /* 0x000000ff3a00720c */ /* 0x000fe40003f26270 */
[----:B------:R-:W3:Y:S01]  /*3f30*/  LDL.LU R58, [R1+0x3c8] ;  /* 0x0003c800013a7983 */ /* 0x000ee20000300800 */
[----:B----4-:R-:W-:-:S02]  /*3f40*/  IABS R40, R59 ;  /* 0x0000003b00287213 */ /* 0x010fc40000000000 */
[----:B------:R-:W-:Y:S02]  /*3f50*/  ISETP.GE.AND P5, PT, R59, RZ, PT ;  /* 0x000000ff3b00720c */ /* 0x000fe40003fa6270 */
[----:B------:R-:W4:Y:S01]  /*3f60*/  LDL.LU R59, [R1+0x3cc] ;  /* 0x0003cc00013b7983 */ /* 0x000f220000300800 */
[C---:B------:R-:W-:Y:S01]  /*3f70*/  IMAD.HI.U32 R5, R0.reuse, R38, RZ ;  /* 0x0000002600057227 */ /* 0x040fe200078e00ff */
[----:B------:R-:W-:Y:S02]  /*3f80*/  IABS R41, R52 ;  /* 0x0000003400297213 */ /* 0x000fe40000000000 */
[----:B------:R-:W4:Y:S01]  /*3f90*/  LDL.LU R54, [R1+0x3d0] ;  /* 0x0003d00001367983 */ /* 0x000f220000300800 */
[----:B------:R-:W-:-:S04]  /*3fa0*/  IMAD.HI.U32 R6, R0, R37, RZ ;  /* 0x0000002500067227 */ /* 0x000fc800078e00ff */
[----:B------:R-:W-:Y:S02]  /*3fb0*/  IMAD.MOV R5, RZ, RZ, -R5 ;  /* 0x000000ffff057224 */ /* 0x000fe400078e0a05 */
[----:B------:R-:W-:Y:S02]  /*3fc0*/  IMAD.MOV R6, RZ, RZ, -R6 ;  /* 0x000000ffff067224 */ /* 0x000fe400078e0a06 */
[C---:B------:R-:W-:Y:S02]  /*3fd0*/  IMAD R38, R4.reuse, R5, R38 ;  /* 0x0000000504267224 */ /* 0x040fe400078e0226 */
[C---:B------:R-:W-:Y:S02]  /*3fe0*/  IMAD R37, R4.reuse, R6, R37 ;  /* 0x0000000604257224 */ /* 0x040fe400078e0225 */
[----:B------:R-:W-:Y:S01]  /*3ff0*/  @!P6 IMAD.MOV R34, RZ, RZ, -R34 ;  /* 0x000000ffff22e224 */ /* 0x000fe200078e0a22 */
[C---:B------:R-:W-:Y:S02]  /*4000*/  ISETP.GT.U32.AND P6, PT, R4.reuse, R38, PT ;  /* 0x000000260400720c */ /* 0x040fe40003fc4070 */
[----:B------:R-:W-:Y:S01]  /*4010*/  ISETP.GT.U32.AND P3, PT, R4, R37, PT ;  /* 0x000000250400720c */ /* 0x000fe20003f64070 */
[----:B------:R-:W-:-:S04]  /*4020*/  IMAD.HI.U32 R5, R0, R40, RZ ;  /* 0x0000002800057227 */ /* 0x000fc800078e00ff */
[----:B------:R-:W-:-:S06]  /*4030*/  IMAD.HI.U32 R2, R0, R41, RZ ;  /* 0x0000002900027227 */ /* 0x000fcc00078e00ff */
[--C-:B------:R-:W-:Y:S02]  /*4040*/  @!P6 IMAD.IADD R38, R38, 0x1, -R4.reuse ;  /* 0x000000012626e824 */ /* 0x100fe400078e0a04 */
[----:B------:R-:W-:-:S03]  /*4050*/  @!P3 IMAD.IADD R37, R37, 0x1, -R4 ;  /* 0x000000012525b824 */ /* 0x000fc600078e0a04 */
[C---:B------:R-:W-:Y:S01]  /*4060*/  ISETP.GT.U32.AND P6, PT, R4.reuse, R38, PT ;  /* 0x000000260400720c */ /* 0x040fe20003fc4070 */
[----:B------:R-:W-:Y:S01]  /*4070*/  IMAD.MOV R5, RZ, RZ, -R5 ;  /* 0x000000ffff057224 */ /* 0x000fe200078e0a05 */
[----:B------:R-:W-:Y:S01]  /*4080*/  ISETP.GT.U32.AND P3, PT, R4, R37, PT ;  /* 0x000000250400720c */ /* 0x000fe20003f64070 */
[----:B------:R-:W-:-:S04]  /*4090*/  IMAD.HI.U32 R6, R0, R39, RZ ;  /* 0x0000002700067227 */ /* 0x000fc800078e00ff */
[----:B------:R-:W-:Y:S02]  /*40a0*/  IMAD.MOV R2, RZ, RZ, -R2 ;  /* 0x000000ffff027224 */ /* 0x000fe400078e0a02 */
[C---:B------:R-:W-:Y:S02]  /*40b0*/  IMAD R40, R4.reuse, R5, R40 ;  /* 0x0000000504287224 */ /* 0x040fe400078e0228 */
[----:B------:R-:W-:Y:S02]  /*40c0*/  IMAD.MOV R6, RZ, RZ, -R6 ;  /* 0x000000ffff067224 */ /* 0x000fe400078e0a06 */
[C---:B------:R-:W-:Y:S02]  /*40d0*/  IMAD R41, R4.reuse, R2, R41 ;  /* 0x0000000204297224 */ /* 0x040fe400078e0229 */
[----:B------:R-:W-:Y:S01]  /*40e0*/  @!P0 IMAD.MOV R36, RZ, RZ, -R36 ;  /* 0x000000ffff248224 */ /* 0x000fe200078e0a24 */
[C---:B------:R-:W-:Y:S01]  /*40f0*/  ISETP.GT.U32.AND P0, PT, R4.reuse, R40, PT ;  /* 0x000000280400720c */ /* 0x040fe20003f04070 */
[----:B------:R-:W-:-:S02]  /*4100*/  IMAD R39, R4, R6, R39 ;  /* 0x0000000604277224 */ /* 0x000fc400078e0227 */
[--C-:B------:R-:W-:Y:S01]  /*4110*/  @!P6 IMAD.IADD R38, R38, 0x1, -R4.reuse ;  /* 0x000000012626e824 */ /* 0x100fe200078e0a04 */
[C---:B------:R-:W-:Y:S01]  /*4120*/  ISETP.GT.U32.AND P6, PT, R4.reuse, R41, PT ;  /* 0x000000290400720c */ /* 0x040fe20003fc4070 */
[----:B------:R-:W-:Y:S01]  /*4130*/  @!P3 IMAD.IADD R37, R37, 0x1, -R4 ;  /* 0x000000012525b824 */ /* 0x000fe200078e0a04 */
[----:B------:R-:W-:Y:S02]  /*4140*/  ISETP.GT.U32.AND P3, PT, R4, R39, PT ;  /* 0x000000270400720c */ /* 0x000fe40003f64070 */
[----:B------:R-:W-:-:S05]  /*4150*/  IABS R43, R56 ;  /* 0x00000038002b7213 */ /* 0x000fca0000000000 */
[----:B------:R-:W-:Y:S01]  /*4160*/  IMAD.HI.U32 R2, R0, R43, RZ ;  /* 0x0000002b00027227 */ /* 0x000fe200078e00ff */
[----:B------:R-:W-:-:S03]  /*4170*/  IABS R44, R53 ;  /* 0x00000035002c7213 */ /* 0x000fc60000000000 */
[--C-:B------:R-:W-:Y:S02]  /*4180*/  @!P0 IMAD.IADD R40, R40, 0x1, -R4.reuse ;  /* 0x0000000128288824 */ /* 0x100fe400078e0a04 */
[----:B------:R-:W-:Y:S02]  /*4190*/  @!P6 IMAD.IADD R41, R41, 0x1, -R4 ;  /* 0x000000012929e824 */ /* 0x000fe400078e0a04 */
[----:B------:R-:W-:Y:S01]  /*41a0*/  IMAD.MOV R2, RZ, RZ, -R2 ;  /* 0x000000ffff027224 */ /* 0x000fe200078e0a02 */
[C---:B------:R-:W-:Y:S01]  /*41b0*/  ISETP.GT.U32.AND P6, PT, R4.reuse, R40, PT ;  /* 0x000000280400720c */ /* 0x040fe20003fc4070 */
[----:B------:R-:W-:Y:S01]  /*41c0*/  @!P3 IMAD.IADD R39, R39, 0x1, -R4 ;  /* 0x000000012727b824 */ /* 0x000fe200078e0a04 */
[----:B------:R-:W-:Y:S01]  /*41d0*/  IABS R42, R55 ;  /* 0x00000037002a7213 */ /* 0x000fe20000000000 */
[----:B------:R-:W-:Y:S01]  /*41e0*/  @!P4 IMAD.MOV R38, RZ, RZ, -R38 ;  /* 0x000000ffff26c224 */ /* 0x000fe200078e0a26 */
[C---:B------:R-:W-:Y:S01]  /*41f0*/  ISETP.GT.U32.AND P4, PT, R4.reuse, R41, PT ;  /* 0x000000290400720c */ /* 0x040fe20003f84070 */
[----:B------:R-:W-:-:S02]  /*4200*/  IMAD R43, R4, R2, R43 ;  /* 0x00000002042b7224 */ /* 0x000fc400078e022b */
[----:B------:R-:W-:Y:S01]  /*4210*/  IMAD.HI.U32 R2, R0, R44, RZ ;  /* 0x0000002c00027227 */ /* 0x000fe200078e00ff */
[----:B------:R-:W-:-:S03]  /*4220*/  ISETP.GT.U32.AND P0, PT, R4, R39, PT ;  /* 0x000000270400720c */ /* 0x000fc60003f04070 */
[----:B------:R-:W-:-:S04]  /*4230*/  IMAD.HI.U32 R5, R0, R42, RZ ;  /* 0x0000002a00057227 */ /* 0x000fc800078e00ff */
[----:B------:R-:W-:Y:S02]  /*4240*/  IMAD.MOV R2, RZ, RZ, -R2 ;  /* 0x000000ffff027224 */ /* 0x000fe400078e0a02 */
[----:B------:R-:W-:Y:S02]  /*4250*/  IMAD.MOV R5, RZ, RZ, -R5 ;  /* 0x000000ffff057224 */ /* 0x000fe400078e0a05 */
[----:B------:R-:W-:Y:S02]  /*4260*/  IMAD R44, R4, R2, R44 ;  /* 0x00000002042c7224 */ /* 0x000fe400078e022c */
[----:B------:R-:W-:Y:S01]  /*4270*/  @!P6 IMAD.IADD R40, R40, 0x1, -R4 ;  /* 0x000000012828e824 */ /* 0x000fe200078e0a04 */
[C---:B------:R-:W-:Y:S01]  /*4280*/  ISETP.GT.U32.AND P6, PT, R4.reuse, R43, PT ;  /* 0x0000002b0400720c */ /* 0x040fe20003fc4070 */
[C---:B------:R-:W-:Y:S01]  /*4290*/  IMAD R42, R4.reuse, R5, R42 ;  /* 0x00000005042a7224 */ /* 0x040fe200078e022a */
[----:B------:R-:W-:Y:S01]  /*42a0*/  ISETP.GE.AND P3, PT, R55, RZ, PT ;  /* 0x000000ff3700720c */ /* 0x000fe20003f66270 */
[--C-:B------:R-:W-:Y:S01]  /*42b0*/  @!P4 IMAD.IADD R41, R41, 0x1, -R4.reuse ;  /* 0x000000012929c824 */ /* 0x100fe200078e0a04 */
[C---:B------:R-:W-:Y:S01]  /*42c0*/  ISETP.GT.U32.AND P4, PT, R4.reuse, R44, PT ;  /* 0x0000002c0400720c */ /* 0x040fe20003f84070 */
[----:B------:R-:W4:Y:S01]  /*42d0*/  LDL.LU R55, [R1+0x3d4] ;  /* 0x0003d40001377983 */ /* 0x000f220000300800 */
[----:B------:R-:W-:Y:S01]  /*42e0*/  @!P0 IMAD.IADD R39, R39, 0x1, -R4 ;  /* 0x0000000127278824 */ /* 0x000fe200078e0a04 */
[----:B------:R-:W-:-:S06]  /*42f0*/  ISETP.GT.U32.AND P0, PT, R4, R42, PT ;  /* 0x0000002a0400720c */ /* 0x000fcc0003f04070 */
[----:B------:R-:W-:-:S04]  /*4300*/  @!P6 IMAD.IADD R43, R43, 0x1, -R4 ;  /* 0x000000012b2be824 */ /* 0x000fc800078e0a04 */
[--C-:B------:R-:W-:Y:S01]  /*4310*/  @!P4 IMAD.IADD R44, R44, 0x1, -R4.reuse ;  /* 0x000000012c2cc824 */ /* 0x100fe200078e0a04 */
[----:B------:R-:W-:Y:S01]  /*4320*/  ISETP.GT.U32.AND P4, PT, R4, R43, PT ;  /* 0x0000002b0400720c */ /* 0x000fe20003f84070 */
[----:B------:R-:W-:Y:S02]  /*4330*/  @!P1 IMAD.MOV R39, RZ, RZ, -R39 ;  /* 0x000000ffff279224 */ /* 0x000fe400078e0a27 */
[----:B------:R-:W-:Y:S01]  /*4340*/  @!P0 IMAD.IADD R42, R42, 0x1, -R4 ;  /* 0x000000012a2a8824 */ /* 0x000fe200078e0a04 */
[----:B------:R-:W-:Y:S02]  /*4350*/  ISETP.GE.AND P0, PT, R56, RZ, PT ;  /* 0x000000ff3800720c */ /* 0x000fe40003f06270 */
[----:B------:R-:W-:Y:S01]  /*4360*/  ISETP.GT.U32.AND P1, PT, R4, R44, PT ;  /* 0x0000002c0400720c */ /* 0x000fe20003f24070 */
[----:B------:R-:W4:Y:S01]  /*4370*/  LDL.LU R56, [R1+0x3d8] ;  /* 0x0003d80001387983 */ /* 0x000f220000300800 */
[----:B------:R-:W-:Y:S01]  /*4380*/  @!P2 IMAD.MOV R37, RZ, RZ, -R37 ;  /* 0x000000ffff25a224 */ /* 0x000fe200078e0a25 */
[----:B------:R-:W-:-:S04]  /*4390*/  ISETP.GE.AND P2, PT, R52, RZ, PT ;  /* 0x000000ff3400720c */ /* 0x000fc80003f46270 */
[----:B------:R-:W-:-:S06]  /*43a0*/  @!P4 IMAD.IADD R43, R43, 0x1, -R4 ;  /* 0x000000012b2bc824 */ /* 0x000fcc00078e0a04 */
[----:B------:R-:W-:-:S03]  /*43b0*/  @!P1 IMAD.IADD R44, R44, 0x1, -R4 ;  /* 0x000000012c2c9824 */ /* 0x000fc600078e0a04 */
[----:B------:R-:W-:Y:S01]  /*43c0*/  @!P2 IMAD.MOV R41, RZ, RZ, -R41 ;  /* 0x000000ffff29a224 */ /* 0x000fe200078e0a29 */
[----:B------:R-:W-:-:S13]  /*43d0*/  ISETP.GE.AND P2, PT, R53, RZ, PT ;  /* 0x000000ff3500720c */ /* 0x000fda0003f46270 */
[----:B------:R-:W-:Y:S01]  /*43e0*/  @!P2 IMAD.MOV R44, RZ, RZ, -R44 ;  /* 0x000000ffff2ca224 */ /* 0x000fe200078e0a2c */
        /* <DEDUP_REMOVED lines=8> */
[----:B------:R-:W4:Y:S04]  /*4470*/  LDL.LU R59, [R1+0x3e4] ;  /* 0x0003e400013b7983 */ /* 0x000f280000300800 */
[----:B------:R-:W4:Y:S04]  /*4480*/  LDL.LU R30, [R1+0x3e8] ;  /* 0x0003e800011e7983 */ /* 0x000f280000300800 */
[----:B------:R-:W4:Y:S04]  /*4490*/  LDL.LU R31, [R1+0x3ec] ;  /* 0x0003ec00011f7983 */ /* 0x000f280000300800 */
[----:B0-----:R-:W4:Y:S04]  /*44a0*/  LDL.LU R16, [R1+0x3f0] ;  /* 0x0003f00001107983 */ /* 0x001f280000300800 */
        /* <DEDUP_REMOVED lines=8> */
[----:B------:R-:W4:Y:S01]  /*4530*/  LDL R12, [R1+0xcec] ;  /* 0x000cec00010c7983 */ /* 0x000f220000100800 */
[----:B------:R-:W-:-:S04]  /*4540*/  IMAD.HI.U32 R5, R0, R45, RZ ;  /* 0x0000002d00057227 */ /* 0x000fc800078e00ff */
[----:B------:R-:W-:-:S04]  /*4550*/  IMAD.MOV R5, RZ, RZ, -R5 ;  /* 0x000000ffff057224 */ /* 0x000fc800078e0a05 */
[C---:B------:R-:W-:Y:S01]  /*4560*/  IMAD R45, R4.reuse, R5, R45 ;  /* 0x00000005042d7224 */ /* 0x040fe200078e022d */
[----:B------:R-:W-:Y:S01]  /*4570*/  ISETP.GT.U32.AND P6, PT, R4, R42, PT ;  /* 0x0000002a0400720c */ /* 0x000fe20003fc4070 */
[----:B------:R-:W-:Y:S02]  /*4580*/  @!P5 IMAD.MOV R40, RZ, RZ, -R40 ;  /* 0x000000ffff28d224 */ /* 0x000fe400078e0a28 */
[----:B------:R-:W-:Y:S01]  /*4590*/  IMAD.HI.U32 R2, R0, R46, RZ ;  /* 0x0000002e00027227 */ /* 0x000fe200078e00ff */
[----:B------:R-:W-:-:S03]  /*45a0*/  ISETP.GT.U32.AND P5, PT, R4, R45, PT ;  /* 0x0000002d0400720c */ /* 0x000fc60003fa4070 */
[----:B------:R-:W-:-:S04]  /*45b0*/  IMAD.HI.U32 R5, R0, R47, RZ ;  /* 0x0000002f00057227 */ /* 0x000fc800078e00ff */
[----:B------:R-:W-:Y:S02]  /*45c0*/  IMAD.MOV R2, RZ, RZ, -R2 ;  /* 0x000000ffff027224 */ /* 0x000fe400078e0a02 */
[----:B------:R-:W-:Y:S01]  /*45d0*/  IMAD.MOV R5, RZ, RZ, -R5 ;  /* 0x000000ffff057224 */ /* 0x000fe200078e0a05 */
[----:B------:R-:W-:Y:S01]  /*45e0*/  IABS R48, R54 ;  /* 0x0000003600307213 */ /* 0x000fe20000000000 */
[C---:B------:R-:W-:Y:S02]  /*45f0*/  IMAD R46, R4.reuse, R2, R46 ;  /* 0x00000002042e7224 */ /* 0x040fe400078e022e */
[----:B------:R-:W-:Y:S02]  /*4600*/  IMAD R47, R4, R5, R47 ;  /* 0x00000005042f7224 */ /* 0x000fe400078e022f */
[--C-:B------:R-:W-:Y:S01]  /*4610*/  @!P6 IMAD.IADD R42, R42, 0x1, -R4.reuse ;  /* 0x000000012a2ae824 */ /* 0x100fe200078e0a04 */
[C---:B------:R-:W-:Y:S01]  /*4620*/  ISETP.GT.U32.AND P6, PT, R4.reuse, R46, PT ;  /* 0x0000002e0400720c */ /* 0x040fe20003fc4070 */
[----:B------:R-:W-:Y:S01]  /*4630*/  @!P5 IMAD.IADD R45, R45, 0x1, -R4 ;  /* 0x000000012d2dd824 */ /* 0x000fe200078e0a04 */
[----:B------:R-:W-:Y:S01]  /*4640*/  ISETP.GT.U32.AND P5, PT, R4, R47, PT ;  /* 0x0000002f0400720c */ /* 0x000fe20003fa4070 */
[----:B------:R-:W-:-:S04]  /*4650*/  IMAD.HI.U32 R2, R0, R48, RZ ;  /* 0x0000003000027227 */ /* 0x000fc800078e00ff */
[----:B------:R-:W-:-:S04]  /*4660*/  IMAD.MOV R2, RZ, RZ, -R2 ;  /* 0x000000ffff027224 */ /* 0x000fc800078e0a02 */
[----:B------:R-:W-:Y:S02]  /*4670*/  IMAD R48, R4, R2, R48 ;  /* 0x0000000204307224 */ /* 0x000fe400078e0230 */
[--C-:B------:R-:W-:Y:S01]  /*4680*/  @!P6 IMAD.IADD R46, R46, 0x1, -R4.reuse ;  /* 0x000000012e2ee824 */ /* 0x100fe200078e0a04 */
[C---:B------:R-:W-:Y:S01]  /*4690*/  ISETP.GT.U32.AND P6, PT, R4.reuse, R45, PT ;  /* 0x0000002d0400720c */ /* 0x040fe20003fc4070 */
[----:B------:R-:W-:Y:S01]  /*46a0*/  @!P0 IMAD.MOV R43, RZ, RZ, -R43 ;  /* 0x000000ffff2b8224 */ /* 0x000fe200078e0a2b */
[----:B------:R-:W-:Y:S01]  /*46b0*/  ISETP.GT.U32.AND P0, PT, R4, R48, PT ;  /* 0x000000300400720c */ /* 0x000fe20003f04070 */
[----:B------:R-:W-:Y:S01]  /*46c0*/  @!P5 IMAD.IADD R47, R47, 0x1, -R4 ;  /* 0x000000012f2fd824 */ /* 0x000fe200078e0a04 */
[----:B------:R-:W-:-:S04]  /*46d0*/  IABS R49, R55 ;  /* 0x0000003700317213 */ /* 0x000fc80000000000 */
[----:B------:R-:W-:Y:S01]  /*46e0*/  ISETP.GT.U32.AND P5, PT, R4, R47, PT ;  /* 0x0000002f0400720c */ /* 0x000fe20003fa4070 */
[----:B------:R-:W-:-:S04]  /*46f0*/  IMAD.HI.U32 R5, R0, R49, RZ ;  /* 0x0000003100057227 */ /* 0x000fc800078e00ff */
[----:B------:R-:W-:Y:S02]  /*4700*/  IMAD.MOV R5, RZ, RZ, -R5 ;  /* 0x000000ffff057224 */ /* 0x000fe400078e0a05 */
[--C-:B------:R-:W-:Y:S02]  /*4710*/  @!P6 IMAD.IADD R45, R45, 0x1, -R4.reuse ;  /* 0x000000012d2de824 */ /* 0x100fe400078e0a04 */
[--C-:B------:R-:W-:Y:S02]  /*4720*/  @!P0 IMAD.IADD R48, R48, 0x1, -R4.reuse ;  /* 0x0000000130308824 */ /* 0x100fe400078e0a04 */
[C---:B------:R-:W-:Y:S02]  /*4730*/  IMAD R49, R4.reuse, R5, R49 ;  /* 0x0000000504317224 */ /* 0x040fe400078e0231 */
[----:B------:R-:W-:Y:S01]  /*4740*/  @!P4 IMAD.MOV R45, RZ, RZ, -R45 ;  /* 0x000000ffff2dc224 */ /* 0x000fe200078e0a2d */
[----:B------:R-:W-:Y:S01]  /*4750*/  ISETP.GT.U32.AND P4, PT, R4, R48, PT ;  /* 0x000000300400720c */ /* 0x000fe20003f84070 */
[----:B------:R-:W-:Y:S01]  /*4760*/  @!P5 IMAD.IADD R47, R47, 0x1, -R4 ;  /* 0x000000012f2fd824 */ /* 0x000fe200078e0a04 */
[----:B------:R-:W-:-:S02]  /*4770*/  IABS R50, R56 ;  /* 0x0000003800327213 */ /* 0x000fc40000000000 */
[----:B------:R-:W-:Y:S02]  /*4780*/  ISETP.GT.U32.AND P5, PT, R4, R49, PT ;  /* 0x000000310400720c */ /* 0x000fe40003fa4070 */
[----:B------:R-:W-:Y:S01]  /*4790*/  ISETP.GE.AND P6, PT, R54, RZ, PT ;  /* 0x000000ff3600720c */ /* 0x000fe20003fc6270 */
[----:B------:R-:W-:-:S04]  /*47a0*/  IMAD.HI.U32 R2, R0, R50, RZ ;  /* 0x0000003200027227 */ /* 0x000fc800078e00ff */
[----:B------:R-:W-:Y:S02]  /*47b0*/  IMAD.MOV R2, RZ, RZ, -R2 ;  /* 0x000000ffff027224 */ /* 0x000fe400078e0a02 */
[----:B------:R-:W-:Y:S02]  /*47c0*/  @!P4 IMAD.IADD R48, R48, 0x1, -R4 ;  /* 0x000000013030c824 */ /* 0x000fe400078e0a04 */
[C---:B------:R-:W-:Y:S02]  /*47d0*/  IMAD R50, R4.reuse, R2, R50 ;  /* 0x0000000204327224 */ /* 0x040fe400078e0232 */
[----:B------:R-:W-:Y:S02]  /*47e0*/  @!P5 IMAD.IADD R49, R49, 0x1, -R4 ;  /* 0x000000013131d824 */ /* 0x000fe400078e0a04 */
[----:B------:R-:W-:Y:S01]  /*47f0*/  @!P6 IMAD.MOV R48, RZ, RZ, -R48 ;  /* 0x000000ffff30e224 */ /* 0x000fe200078e0a30 */
[C---:B------:R-:W-:Y:S02]  /*4800*/  ISETP.GT.U32.AND P6, PT, R4.reuse, R50, PT ;  /* 0x000000320400720c */ /* 0x040fe40003fc4070 */
[C---:B------:R-:W-:Y:S01]  /*4810*/  ISETP.GT.U32.AND P5, PT, R4.reuse, R49, PT ;  /* 0x000000310400720c */ /* 0x040fe20003fa4070 */
[----:B------:R-:W-:Y:S01]  /*4820*/  @!P3 IMAD.MOV R42, RZ, RZ, -R42 ;  /* 0x000000ffff2ab224 */ /* 0x000fe200078e0a2a */
[----:B------:R-:W-:-:S09]  /*4830*/  ISETP.GT.U32.AND P3, PT, R4, R46, PT ;  /* 0x0000002e0400720c */ /* 0x000fd20003f64070 */
[--C-:B------:R-:W-:Y:S02]  /*4840*/  @!P6 IMAD.IADD R50, R50, 0x1, -R4.reuse ;  /* 0x000000013232e824 */ /* 0x100fe400078e0a04 */
[--C-:B------:R-:W-:Y:S02]  /*4850*/  @!P5 IMAD.IADD R49, R49, 0x1, -R4.reuse ;  /* 0x000000013131d824 */ /* 0x100fe400078e0a04 */
[----:B------:R-:W-:Y:S01]  /*4860*/  @!P3 IMAD.IADD R46, R46, 0x1, -R4 ;  /* 0x000000012e2eb824 */ /* 0x000fe200078e0a04 */
[----:B------:R-:W-:-:S13]  /*4870*/  ISETP.GE.AND P3, PT, R55, RZ, PT ;  /* 0x000000ff3700720c */ /* 0x000fda0003f66270 */
[----:B------:R-:W-:Y:S01]  /*4880*/  @!P3 IMAD.MOV R49, RZ, RZ, -R49 ;  /* 0x000000ffff31b224 */ /* 0x000fe200078e0a31 */
[----:B------:R-:W-:Y:S01]  /*4890*/  ISETP.GE.AND P0, PT, R56, RZ, PT ;  /* 0x000000ff3800720c */ /* 0x000fe20003f06270 */
[----:B------:R-:W-:Y:S02]  /*48a0*/  @!P1 IMAD.MOV R46, RZ, RZ, -R46 ;  /* 0x000000ffff2e9224 */ /* 0x000fe400078e0a2e */
[----:B------:R-:W-:Y:S01]  /*48b0*/  @!P2 IMAD.MOV R47, RZ, RZ, -R47 ;  /* 0x000000ffff2fa224 */ /* 0x000fe200078e0a2f */
[----:B--2---:R-:W-:Y:S02]  /*48c0*/  IABS R51, R57 ;  /* 0x0000003900337213 */ /* 0x004fe40000000000 */
[----:B---3--:R-:W-:-:S03]  /*48d0*/  IABS R52, R58 ;  /* 0x0000003a00347213 */ /* 0x008fc60000000000 */
[----:B------:R-:W-:-:S04]  /*48e0*/  IMAD.HI.U32 R5, R0, R51, RZ ;  /* 0x0000003300057227 */ /* 0x000fc800078e00ff */
[----:B------:R-:W-:-:S04]  /*48f0*/  IMAD.HI.U32 R2, R0, R52, RZ ;  /* 0x0000003400027227 */ /* 0x000fc800078e00ff */
[----:B------:R-:W-:Y:S02]  /*4900*/  IMAD.MOV R5, RZ, RZ, -R5 ;  /* 0x000000ffff057224 */ /* 0x000fe400078e0a05 */
[----:B------:R-:W-:Y:S02]  /*4910*/  IMAD.MOV R2, RZ, RZ, -R2 ;  /* 0x000000ffff027224 */ /* 0x000fe400078e0a02 */
[C---:B------:R-:W-:Y:S02]  /*4920*/  IMAD R51, R4.reuse, R5, R51 ;  /* 0x0000000504337224 */ /* 0x040fe400078e0233 */
[----:B------:R-:W-:-:S03]  /*4930*/  IMAD R52, R4, R2, R52 ;  /* 0x0000000204347224 */ /* 0x000fc600078e0234 */
[C---:B------:R-:W-:Y:S02]  /*4940*/  ISETP.GT.U32.AND P5, PT, R4.reuse, R51, PT ;  /* 0x000000330400720c */ /* 0x040fe40003fa4070 */
[----:B------:R-:W-:-:S11]  /*4950*/  ISETP.GT.U32.AND P6, PT, R4, R52, PT ;  /* 0x000000340400720c */ /* 0x000fd60003fc4070 */
[--C-:B------:R-:W-:Y:S01]  /*4960*/  @!P5 IMAD.IADD R51, R51, 0x1, -R4.reuse ;  /* 0x000000013333d824 */ /* 0x100fe200078e0a04 */
[----:B----4-:R-:W-:Y:S01]  /*4970*/  IABS R54, R30 ;  /* 0x0000001e00367213 */ /* 0x010fe20000000000 */
[----:B------:R-:W-:Y:S01]  /*4980*/  @!P6 IMAD.IADD R52, R52, 0x1, -R4 ;  /* 0x000000013434e824 */ /* 0x000fe200078e0a04 */
[----:B------:R-:W-:-:S03]  /*4990*/  IABS R55, R31 ;  /* 0x0000001f00377213 */ /* 0x000fc60000000000 */
[----:B------:R-:W-:Y:S01]  /*49a0*/  IMAD.HI.U32 R5, R0, R54, RZ ;  /* 0x0000003600057227 */ /* 0x000fe200078e00ff */
[C---:B------:R-:W-:Y:S02]  /*49b0*/  ISETP.GT.U32.AND P6, PT, R4.reuse, R51, PT ;  /* 0x000000330400720c */ /* 0x040fe40003fc4070 */
[----:B------:R-:W-:Y:S01]  /*49c0*/  ISETP.GT.U32.AND P3, PT, R4, R52, PT ;  /* 0x000000340400720c */ /* 0x000fe20003f64070 */
[----:B------:R-:W-:Y:S01]  /*49d0*/  IMAD.HI.U32 R2, R0, R55, RZ ;  /* 0x0000003700027227 */ /* 0x000fe200078e00ff */
[----:B------:R-:W-:-:S03]  /*49e0*/  IABS R53, R59 ;  /* 0x0000003b00357213 */ /* 0x000fc60000000000 */
[----:B------:R-:W-:Y:S02]  /*49f0*/  IMAD.MOV R5, RZ, RZ, -R5 ;  /* 0x000000ffff057224 */ /* 0x000fe400078e0a05 */
[----:B------:R-:W-:Y:S01]  /*4a00*/  IMAD.MOV R2, RZ, RZ, -R2 ;  /* 0x000000ffff027224 */ /* 0x000fe200078e0a02 */
[C---:B------:R-:W-:Y:S01]  /*4a10*/  ISETP.GT.U32.AND P5, PT, R4.reuse, R50, PT ;  /* 0x000000320400720c */ /* 0x040fe20003fa4070 */
[C---:B------:R-:W-:Y:S02]  /*4a20*/  IMAD R54, R4.reuse, R5, R54 ;  /* 0x0000000504367224 */ /* 0x040fe400078e0236 */
[----:B------:R-:W-:Y:S02]  /*4a30*/  IMAD R55, R4, R2, R55 ;  /* 0x0000000204377224 */ /* 0x000fe400078e0237 */
[----:B------:R-:W-:Y:S01]  /*4a40*/  IMAD.HI.U32 R6, R0, R53, RZ ;  /* 0x0000003500067227 */ /* 0x000fe200078e00ff */
[----:B------:R-:W-:-:S03]  /*4a50*/  IABS R56, R16 ;  /* 0x0000001000387213 */ /* 0x000fc60000000000 */
[--C-:B------:R-:W-:Y:S01]  /*4a60*/  @!P6 IMAD.IADD R51, R51, 0x1, -R4.reuse ;  /* 0x000000013333e824 */ /* 0x100fe200078e0a04 */
[----:B------:R-:W-:Y:S01]  /*4a70*/  ISETP.GT.U32.AND P6, PT, R4, R54, PT ;  /* 0x000000360400720c */ /* 0x000fe20003fc4070 */
[----:B------:R-:W-:Y:S01]  /*4a80*/  @!P3 IMAD.IADD R52, R52, 0x1, -R4 ;  /* 0x000000013434b824 */ /* 0x000fe200078e0a04 */
[----:B------:R-:W-:Y:S01]  /*4a90*/  ISETP.GT.U32.AND P3, PT, R4, R55, PT ;  /* 0x000000370400720c */ /* 0x000fe20003f64070 */
[----:B------:R-:W-:Y:S01]  /*4aa0*/  IMAD.MOV R6, RZ, RZ, -R6 ;  /* 0x000000ffff067224 */ /* 0x000fe200078e0a06 */
[----:B------:R-:W-:Y:S01]  /*4ab0*/  ISETP.GE.AND P1, PT, R57, RZ, PT ;  /* 0x000000ff3900720c */ /* 0x000fe20003f26270 */
[----:B------:R-:W-:Y:S01]  /*4ac0*/  IMAD.HI.U32 R2, R0, R56, RZ ;  /* 0x0000003800027227 */ /* 0x000fe200078e00ff */
[----:B------:R-:W-:-:S03]  /*4ad0*/  IABS R57, R15 ;  /* 0x0000000f00397213 */ /* 0x000fc60000000000 */
[----:B------:R-:W-:Y:S01]  /*4ae0*/  IMAD R53, R4, R6, R53 ;  /* 0x0000000604357224 */ /* 0x000fe200078e0235 */
[----:B------:R-:W-:Y:S01]  /*4af0*/  ISETP.GE.AND P4, PT, R59, RZ, PT ;  /* 0x000000ff3b00720c */ /* 0x000fe20003f86270 */
[----:B------:R-:W-:Y:S01]  /*4b00*/  IMAD.MOV R2, RZ, RZ, -R2 ;  /* 0x000000ffff027224 */ /* 0x000fe200078e0a02 */
[----:B------:R-:W-:Y:S01]  /*4b10*/  IABS R59, R13 ;  /* 0x0000000d003b7213 */ /* 0x000fe20000000000 */
[----:B------:R-:W-:Y:S01]  /*4b20*/  @!P5 IMAD.IADD R50, R50, 0x1, -R4 ;  /* 0x000000013232d824 */ /* 0x000fe200078e0a04 */
[----:B------:R-:W-:Y:S01]  /*4b30*/  ISETP.GT.U32.AND P5, PT, R4, R53, PT ;  /* 0x000000350400720c */ /* 0x000fe20003fa4070 */
[----:B------:R-:W-:Y:S01]  /*4b40*/  IMAD.HI.U32 R5, R0, R57, RZ ;  /* 0x0000003900057227 */ /* 0x000fe200078e00ff */
[----:B------:R-:W-:Y:S02]  /*4b50*/  ISETP.GE.AND P2, PT, R58, RZ, PT ;  /* 0x000000ff3a00720c */ /* 0x000fe40003f46270 */
[----:B------:R-:W-:Y:S01]  /*4b60*/  IABS R58, R14 ;  /* 0x0000000e003a7213 */ /* 0x000fe20000000000 */
[----:B------:R-:W-:-:S02]  /*4b70*/  IMAD R56, R4, R2, R56 ;  /* 0x0000000204387224 */ /* 0x000fc400078e0238 */
[--C-:B------:R-:W-:Y:S02]  /*4b80*/  @!P6 IMAD.IADD R54, R54, 0x1, -R4.reuse ;  /* 0x000000013636e824 */ /* 0x100fe400078e0a04 */
[----:B------:R-:W-:Y:S02]  /*4b90*/  @!P3 IMAD.IADD R55, R55, 0x1, -R4 ;  /* 0x000000013737b824 */ /* 0x000fe400078e0a04 */
[----:B------:R-:W-:Y:S02]  /*4ba0*/  IMAD.MOV R2, RZ, RZ, -R5 ;  /* 0x000000ffff027224 */ /* 0x000fe400078e0a05 */
[----:B------:R-:W-:Y:S01]  /*4bb0*/  IMAD.HI.U32 R5, R0, R59, RZ ;  /* 0x0000003b00057227 */ /* 0x000fe200078e00ff */
[----:B------:R-:W-:-:S03]  /*4bc0*/  ISETP.GT.U32.AND P3, PT, R4, R54, PT ;  /* 0x000000360400720c */ /* 0x000fc60003f64070 */
[----:B------:R-:W-:Y:S01]  /*4bd0*/  @!P0 IMAD.MOV R50, RZ, RZ, -R50 ;  /* 0x000000ffff328224 */ /* 0x000fe200078e0a32 */
[C---:B------:R-:W-:Y:S01]  /*4be0*/  ISETP.GT.U32.AND P0, PT, R4.reuse, R55, PT ;  /* 0x000000370400720c */ /* 0x040fe20003f04070 */
[----:B------:R-:W-:Y:S01]  /*4bf0*/  IMAD R57, R4, R2, R57 ;  /* 0x0000000204397224 */ /* 0x000fe200078e0239 */
[----:B------:R-:W-:Y:S01]  /*4c00*/  IABS R60, R3 ;  /* 0x00000003003c7213 */ /* 0x000fe20000000000 */
[----:B------:R-:W-:-:S04]  /*4c10*/  IMAD.HI.U32 R6, R0, R58, RZ ;  /* 0x0000003a00067227 */ /* 0x000fc800078e00ff */
[----:B------:R-:W-:Y:S02]  /*4c20*/  IMAD.MOV R2, RZ, RZ, -R5 ;  /* 0x000000ffff027224 */ /* 0x000fe400078e0a05 */
[----:B------:R-:W-:Y:S02]  /*4c30*/  IMAD.MOV R6, RZ, RZ, -R6 ;  /* 0x000000ffff067224 */ /* 0x000fe400078e0a06 */
[----:B------:R-:W-:Y:S02]  /*4c40*/  @!P5 IMAD.IADD R53, R53, 0x1, -R4 ;  /* 0x000000013535d824 */ /* 0x000fe400078e0a04 */
[C---:B------:R-:W-:Y:S01]  /*4c50*/  IMAD R59, R4.reuse, R2, R59 ;  /* 0x00000002043b7224 */ /* 0x040fe200078e023b */
[----:B------:R-:W-:Y:S01]  /*4c60*/  ISETP.GT.U32.AND P5, PT, R4, R56, PT ;  /* 0x000000380400720c */ /* 0x000fe20003fa4070 */
[----:B------:R-:W-:Y:S01]  /*4c70*/  IMAD.HI.U32 R2, R0, R60, RZ ;  /* 0x0000003c00027227 */ /* 0x000fe200078e00ff */
[----:B------:R-:W-:Y:S02]  /*4c80*/  IABS R7, R11 ;  /* 0x0000000b00077213 */ /* 0x000fe40000000000 */
[C---:B------:R-:W-:Y:S01]  /*4c90*/  ISETP.GT.U32.AND P6, PT, R4.reuse, R53, PT ;  /* 0x000000350400720c */ /* 0x040fe20003fc4070 */
[----:B------:R-:W-:-:S02]  /*4ca0*/  IMAD R58, R4, R6, R58 ;  /* 0x00000006043a7224 */ /* 0x000fc400078e023a */
[----:B------:R-:W-:Y:S02]  /*4cb0*/  IMAD.MOV R2, RZ, RZ, -R2 ;  /* 0x000000ffff027224 */ /* 0x000fe400078e0a02 */
[--C-:B------:R-:W-:Y:S01]  /*4cc0*/  @!P3 IMAD.IADD R54, R54, 0x1, -R4.reuse ;  /* 0x000000013636b824 */ /* 0x100fe200078e0a04 */
[C---:B------:R-:W-:Y:S01]  /*4cd0*/  ISETP.GT.U32.AND P3, PT, R4.reuse, R58, PT ;  /* 0x0000003a0400720c */ /* 0x040fe20003f64070 */
[----:B------:R-:W-:Y:S01]  /*4ce0*/  @!P0 IMAD.IADD R55, R55, 0x1, -R4 ;  /* 0x0000000137378824 */ /* 0x000fe200078e0a04 */
[C---:B------:R-:W-:Y:S01]  /*4cf0*/  ISETP.GT.U32.AND P0, PT, R4.reuse, R59, PT ;  /* 0x0000003b0400720c */ /* 0x040fe20003f04070 */
[----:B------:R-:W-:Y:S02]  /*4d00*/  IMAD R60, R4, R2, R60 ;  /* 0x00000002043c7224 */ /* 0x000fe400078e023c */
[----:B------:R-:W-:-:S04]  /*4d10*/  IMAD.HI.U32 R2, R0, R7, RZ ;  /* 0x0000000700027227 */ /* 0x000fc800078e00ff */
[----:B------:R-:W-:Y:S02]  /*4d20*/  IMAD.MOV R2, RZ, RZ, -R2 ;  /* 0x000000ffff027224 */ /* 0x000fe400078e0a02 */
[--C-:B------:R-:W-:Y:S02]  /*4d30*/  @!P5 IMAD.IADD R56, R56, 0x1, -R4.reuse ;  /* 0x000000013838d824 */ /* 0x100fe400078e0a04 */
[--C-:B------:R-:W-:Y:S01]  /*4d40*/  @!P6 IMAD.IADD R53, R53, 0x1, -R4.reuse ;  /* 0x000000013535e824 */ /* 0x100fe200078e0a04 */
[C---:B------:R-:W-:Y:S01]  /*4d50*/  ISETP.GT.U32.AND P6, PT, R4.reuse, R57, PT ;  /* 0x000000390400720c */ /* 0x040fe20003fc4070 */
[C---:B------:R-:W-:Y:S01]  /*4d60*/  IMAD R7, R4.reuse, R2, R7 ;  /* 0x0000000204077224 */ /* 0x040fe200078e0207 */
[----:B------:R-:W-:Y:S01]  /*4d70*/  ISETP.GT.U32.AND P5, PT, R4, R56, PT ;  /* 0x000000380400720c */ /* 0x000fe20003fa4070 */
[--C-:B------:R-:W-:Y:S02]  /*4d80*/  @!P3 IMAD.IADD R58, R58, 0x1, -R4.reuse ;  /* 0x000000013a3ab824 */ /* 0x100fe400078e0a04 */
[----:B------:R-:W-:Y:S01]  /*4d90*/  @!P0 IMAD.IADD R59, R59, 0x1, -R4 ;  /* 0x000000013b3b8824 */ /* 0x000fe200078e0a04 */
[----:B------:R-:W-:Y:S01]  /*4da0*/  ISETP.GT.U32.AND P0, PT, R4, R7, PT ;  /* 0x000000070400720c */ /* 0x000fe20003f04070 */
[----:B------:R-:W-:Y:S01]  /*4db0*/  @!P1 IMAD.MOV R51, RZ, RZ, -R51 ;  /* 0x000000ffff339224 */ /* 0x000fe200078e0a33 */
[----:B------:R-:W-:-:S02]  /*4dc0*/  IABS R8, R61 ;  /* 0x0000003d00087213 */ /* 0x000fc40000000000 */
[----:B------:R-:W-:-:S03]  /*4dd0*/  ISETP.GT.U32.AND P1, PT, R4, R58, PT ;  /* 0x0000003a0400720c */ /* 0x000fc60003f24070 */
[----:B------:R-:W-:-:S04]  /*4de0*/  IMAD.HI.U32 R5, R0, R8, RZ ;  /* 0x0000000800057227 */ /* 0x000fc800078e00ff */
[--C-:B------:R-:W-:Y:S02]  /*4df0*/  @!P6 IMAD.IADD R57, R57, 0x1, -R4.reuse ;  /* 0x000000013939e824 */ /* 0x100fe400078e0a04 */
[--C-:B------:R-:W-:Y:S01]  /*4e00*/  @!P5 IMAD.IADD R56, R56, 0x1, -R4.reuse ;  /* 0x000000013838d824 */ /* 0x100fe200078e0a04 */
[C---:B------:R-:W-:Y:S01]  /*4e10*/  ISETP.GT.U32.AND P5, PT, R4.reuse, R60, PT ;  /* 0x0000003c0400720c */ /* 0x040fe20003fa4070 */
[----:B------:R-:W-:Y:S02]  /*4e20*/  IMAD.MOV R5, RZ, RZ, -R5 ;  /* 0x000000ffff057224 */ /* 0x000fe400078e0a05 */
[----:B------:R-:W-:Y:S01]  /*4e30*/  @!P0 IMAD.IADD R7, R7, 0x1, -R4 ;  /* 0x0000000107078824 */ /* 0x000fe200078e0a04 */
[C---:B------:R-:W-:Y:S01]  /*4e40*/  ISETP.GT.U32.AND P0, PT, R4.reuse, R57, PT ;  /* 0x000000390400720c */ /* 0x040fe20003f04070 */
[----:B------:R-:W-:Y:S02]  /*4e50*/  IMAD R8, R4, R5, R8 ;  /* 0x0000000504087224 */ /* 0x000fe400078e0208 */
[----:B------:R-:W-:Y:S01]  /*4e60*/  @!P1 IMAD.IADD R58, R58, 0x1, -R4 ;  /* 0x000000013a3a9824 */ /* 0x000fe200078e0a04 */
[----:B------:R-:W-:-:S02]  /*4e70*/  ISETP.GE.AND P1, PT, R15, RZ, PT ;  /* 0x000000ff0f00720c */ /* 0x000fc40003f26270 */
[----:B------:R-:W-:Y:S02]  /*4e80*/  ISETP.GT.U32.AND P3, PT, R4, R8, PT ;  /* 0x000000080400720c */ /* 0x000fe40003f64070 */
[----:B------:R-:W-:Y:S01]  /*4e90*/  IABS R6, R9 ;  /* 0x0000000900067213 */ /* 0x000fe20000000000 */
[--C-:B------:R-:W-:Y:S01]  /*4ea0*/  @!P5 IMAD.IADD R60, R60, 0x1, -R4.reuse ;  /* 0x000000013c3cd824 */ /* 0x100fe200078e0a04 */
[----:B------:R-:W-:Y:S02]  /*4eb0*/  ISETP.GE.AND P5, PT, R31, RZ, PT ;  /* 0x000000ff1f00720c */ /* 0x000fe40003fa6270 */
[----:B------:R-:W-:Y:S01]  /*4ec0*/  ISETP.GE.AND P6, PT, R30, RZ, PT ;  /* 0x000000ff1e00720c */ /* 0x000fe20003fc6270 */
[----:B------:R-:W-:Y:S01]  /*4ed0*/  @!P0 IMAD.IADD R57, R57, 0x1, -R4 ;  /* 0x0000000139398824 */ /* 0x000fe200078e0a04 */
[----:B------:R-:W-:Y:S01]  /*4ee0*/  IABS R2, R10 ;  /* 0x0000000a00027213 */ /* 0x000fe20000000000 */
[----:B------:R-:W-:Y:S01]  /*4ef0*/  IMAD.HI.U32 R30, R0, R6, RZ ;  /* 0x00000006001e7227 */ /* 0x000fe200078e00ff */
[----:B------:R-:W-:-:S03]  /*4f00*/  IABS R5, R12 ;  /* 0x0000000c00057213 */ /* 0x000fc60000000000 */
[----:B------:R-:W-:Y:S01]  /*4f10*/  @!P1 IMAD.MOV R57, RZ, RZ, -R57 ;  /* 0x000000ffff399224 */ /* 0x000fe200078e0a39 */
[----:B------:R-:W-:Y:S01]  /*4f20*/  ISETP.GE.AND P1, PT, R61, RZ, PT ;  /* 0x000000ff3d00720c */ /* 0x000fe20003f26270 */
[----:B------:R-:W-:Y:S01]  /*4f30*/  IMAD.MOV R30, RZ, RZ, -R30 ;  /* 0x000000ffff1e7224 */ /* 0x000fe200078e0a1e */
[----:B------:R-:W0:Y:S01]  /*4f40*/  S2R R61, SR_TID.X ;  /* 0x00000000003d7919 */ /* 0x000e220000002100 */
[----:B------:R-:W-:Y:S01]  /*4f50*/  @!P2 IMAD.MOV R52, RZ, RZ, -R52 ;  /* 0x000000ffff34a224 */ /* 0x000fe200078e0a34 */
[----:B------:R-:W-:Y:S01]  /*4f60*/  ISETP.GT.U32.AND P2, PT, R4, R59, PT ;  /* 0x0000003b0400720c */ /* 0x000fe20003f44070 */
[----:B------:R-:W-:-:S04]  /*4f70*/  IMAD.HI.U32 R31, R0, R2, RZ ;  /* 0x00000002001f7227 */ /* 0x000fc800078e00ff */
[----:B------:R-:W-:Y:S02]  /*4f80*/  @!P3 IMAD.IADD R8, R8, 0x1, -R4 ;  /* 0x000000010808b824 */ /* 0x000fe400078e0a04 */
[----:B------:R-:W-:Y:S02]  /*4f90*/  IMAD R6, R4, R30, R6 ;  /* 0x0000001e04067224 */ /* 0x000fe400078e0206 */
[----:B------:R-:W-:-:S04]  /*4fa0*/  IMAD.HI.U32 R30, R0, R5, RZ ;  /* 0x00000005001e7227 */ /* 0x000fc800078e00ff */
[----:B------:R-:W-:Y:S02]  /*4fb0*/  IMAD.MOV R0, RZ, RZ, -R31 ;  /* 0x000000ffff007224 */ /* 0x000fe400078e0a1f */
[----:B------:R-:W-:Y:S01]  /*4fc0*/  @!P5 IMAD.MOV R55, RZ, RZ, -R55 ;  /* 0x000000ffff37d224 */ /* 0x000fe200078e0a37 */
[C---:B------:R-:W-:Y:S01]  /*4fd0*/  ISETP.GT.U32.AND P5, PT, R4.reuse, R8, PT ;  /* 0x000000080400720c */ /* 0x040fe20003fa4070 */
[----:B------:R-:W-:Y:S01]  /*4fe0*/  @!P4 IMAD.MOV R53, RZ, RZ, -R53 ;  /* 0x000000ffff35c224 */ /* 0x000fe200078e0a35 */
[C---:B------:R-:W-:Y:S01]  /*4ff0*/  ISETP.GT.U32.AND P0, PT, R4.reuse, R6, PT ;  /* 0x000000060400720c */ /* 0x040fe20003f04070 */
[C---:B------:R-:W-:Y:S01]  /*5000*/  IMAD R2, R4.reuse, R0, R2 ;  /* 0x0000000004027224 */ /* 0x040fe200078e0202 */
[----:B------:R-:W-:Y:S01]  /*5010*/  ISETP.GT.U32.AND P4, PT, R4, R60, PT ;  /* 0x0000003c0400720c */ /* 0x000fe20003f84070 */
[----:B------:R-:W-:Y:S01]  /*5020*/  IMAD.MOV R0, RZ, RZ, -R30 ;  /* 0x000000ffff007224 */ /* 0x000fe200078e0a1e */
[----:B------:R-:W-:Y:S01]  /*5030*/  ISETP.GE.AND P3, PT, R16, RZ, PT ;  /* 0x000000ff1000720c */ /* 0x000fe20003f66270 */
[--C-:B------:R-:W-:Y:S01]  /*5040*/  @!P2 IMAD.IADD R59, R59, 0x1, -R4.reuse ;  /* 0x000000013b3ba824 */ /* 0x100fe200078e0a04 */
[C---:B------:R-:W-:Y:S01]  /*5050*/  ISETP.GT.U32.AND P2, PT, R4.reuse, R2, PT ;  /* 0x000000020400720c */ /* 0x040fe20003f44070 */
[----:B------:R-:W-:Y:S01]  /*5060*/  IMAD R0, R4, R0, R5 ;  /* 0x0000000004007224 */ /* 0x000fe200078e0205 */
[----:B------:R-:W2:Y:S03]  /*5070*/  LDL.LU R16, [R1+0x2438] ;  /* 0x0024380001107983 */ /* 0x000ea60000300800 */
[--C-:B------:R-:W-:Y:S01]  /*5080*/  @!P5 IMAD.IADD R8, R8, 0x1, -R4.reuse ;  /* 0x000000010808d824 */ /* 0x100fe200078e0a04 */
[----:B------:R-:W-:Y:S01]  /*5090*/  ISETP.GT.U32.AND P5, PT, R4, R0, PT ;  /* 0x000000000400720c */ /* 0x000fe20003fa4070 */
[----:B------:R-:W-:-:S02]  /*50a0*/  @!P0 IMAD.IADD R6, R6, 0x1, -R4 ;  /* 0x0000000106068824 */ /* 0x000fc400078e0a04 */
[----:B------:R-:W-:Y:S01]  /*50b0*/  @!P4 IMAD.IADD R60, R60, 0x1, -R4 ;  /* 0x000000013c3cc824 */ /* 0x000fe200078e0a04 */
[----:B------:R-:W-:Y:S01]  /*50c0*/  ISETP.GE.AND P4, PT, R14, RZ, PT ;  /* 0x000000ff0e00720c */ /* 0x000fe20003f86270 */
[----:B------:R-:W-:Y:S01]  /*50d0*/  @!P3 IMAD.MOV R56, RZ, RZ, -R56 ;  /* 0x000000ffff38b224 */ /* 0x000fe200078e0a38 */
[----:B------:R-:W-:Y:S01]  /*50e0*/  ISETP.GT.U32.AND P3, PT, R4, R6, PT ;  /* 0x000000060400720c */ /* 0x000fe20003f64070 */
[----:B------:R-:W-:Y:S02]  /*50f0*/  @!P2 IMAD.IADD R2, R2, 0x1, -R4 ;  /* 0x000000010202a824 */ /* 0x000fe400078e0a04 */
[----:B------:R-:W-:Y:S01]  /*5100*/  @!P6 IMAD.MOV R54, RZ, RZ, -R54 ;  /* 0x000000ffff36e224 */ /* 0x000fe200078e0a36 */
[C---:B------:R-:W-:Y:S01]  /*5110*/  ISETP.GT.U32.AND P6, PT, R4.reuse, R7, PT ;  /* 0x000000070400720c */ /* 0x040fe20003fc4070 */
[C---:B0-----:R-:W-:Y:S01]  /*5120*/  IMAD.SHL.U32 R30, R61.reuse, 0x2, RZ ;  /* 0x000000023d1e7824 */ /* 0x041fe200078e00ff */
[----:B------:R-:W-:Y:S01]  /*5130*/  ISETP.GT.U32.AND P2, PT, R4, R2, PT ;  /* 0x000000020400720c */ /* 0x000fe20003f44070 */
[----:B------:R-:W-:Y:S01]  /*5140*/  @!P5 IMAD.IADD R0, R0, 0x1, -R4 ;  /* 0x000000010000d824 */ /* 0x000fe200078e0a04 */
[----:B------:R-:W-:Y:S01]  /*5150*/  LOP3.LUT R5, R61, 0x7, RZ, 0xc0, !PT ;  /* 0x000000073d057812 */ /* 0x000fe200078ec0ff */
[----:B------:R-:W3:Y:S01]  /*5160*/  LDL.LU R15, [R1+0x2434] ;  /* 0x00243400010f7983 */ /* 0x000ee20000300800 */
[----:B------:R-:W-:Y:S01]  /*5170*/  ISETP.GE.AND P5, PT, R11, RZ, PT ;  /* 0x000000ff0b00720c */ /* 0x000fe20003fa6270 */
[----:B------:R-:W-:Y:S01]  /*5180*/  @!P4 IMAD.MOV R58, RZ, RZ, -R58 ;  /* 0x000000ffff3ac224 */ /* 0x000fe200078e0a3a */
[----:B------:R-:W-:Y:S01]  /*5190*/  ISETP.GT.U32.AND P4, PT, R4, R0, PT ;  /* 0x000000000400720c */ /* 0x000fe20003f84070 */
[----:B------:R-:W-:Y:S01]  /*51a0*/  IMAD R11, R5, 0x210, RZ ;  /* 0x00000210050b7824 */ /* 0x000fe200078e02ff */
[----:B------:R-:W-:Y:S01]  /*51b0*/  ISETP.GE.AND P0, PT, R3, RZ, PT ;  /* 0x000000ff0300720c */ /* 0x000fe20003f06270 */
[----:B------:R-:W-:Y:S01]  /*51c0*/  @!P3 IMAD.IADD R6, R6, 0x1, -R4 ;  /* 0x000000010606b824 */ /* 0x000fe200078e0a04 */
[----:B------:R-:W-:Y:S01]  /*51d0*/  ISETP.GE.AND P3, PT, R9, RZ, PT ;  /* 0x000000ff0900720c */ /* 0x000fe20003f66270 */
[----:B------:R-:W-:Y:S01]  /*51e0*/  IMAD R31, R5, 0x90, RZ ;  /* 0x00000090051f7824 */ /* 0x000fe200078e02ff */
[----:B------:R-:W-:Y:S01]  /*51f0*/  LOP3.LUT R5, R11, 0x10, R30, 0x78, !PT ;  /* 0x000000100b057812 */ /* 0x000fe200078e781e */
[C---:B------:R-:W-:Y:S01]  /*5200*/  IMAD.SHL.U32 R9, R61.reuse, 0x100, RZ ;  /* 0x000001003d097824 */ /* 0x040fe200078e00ff */
[----:B------:R-:W-:Y:S01]  /*5210*/  LOP3.LUT R61, R61, 0x1f, RZ, 0xc0, !PT ;  /* 0x0000001f3d3d7812 */ /* 0x000fe200078ec0ff */
[--C-:B------:R-:W-:Y:S01]  /*5220*/  @!P6 IMAD.IADD R7, R7, 0x1, -R4.reuse ;  /* 0x000000010707e824 */ /* 0x100fe200078e0a04 */
[----:B------:R-:W-:Y:S01]  /*5230*/  ISETP.GE.AND P6, PT, R13, RZ, PT ;  /* 0x000000ff0d00720c */ /* 0x000fe20003fc6270 */
[----:B------:R-:W-:Y:S01]  /*5240*/  @!P2 IMAD.IADD R2, R2, 0x1, -R4 ;  /* 0x000000010202a824 */ /* 0x000fe200078e0a04 */
[----:B------:R-:W-:Y:S01]  /*5250*/  ISETP.GE.AND P2, PT, R10, RZ, PT ;  /* 0x000000ff0a00720c */ /* 0x000fe20003f46270 */
[----:B------:R-:W4:Y:S01]  /*5260*/  LDL.LU R14, [R1+0x2430] ;  /* 0x00243000010e7983 */ /* 0x000f220000300800 */
[----:B------:R-:W-:Y:S01]  /*5270*/  LOP3.LUT R5, R5, 0x1000, R9, 0xf8, !PT ;  /* 0x0000100005057812 */ /* 0x000fe200078ef809 */
[----:B------:R-:W-:Y:S01]  /*5280*/  IMAD R5, R61, UR7, RZ ;  /* 0x000000073d057c24 */ /* 0x000fe2000f8e02ff */
[----:B------:R-:W-:Y:S01]  /*5290*/  LOP3.LUT R10, R31, 0x30, R30, 0x78, !PT ;  /* 0x000000301f0a7812 */ /* 0x000fe200078e781e */
[----:B------:R-:W-:Y:S01]  /*52a0*/  IMAD.U32 R31, RZ, RZ, UR7 ;  /* 0x00000007ff1f7e24 */ /* 0x000fe2000f8e00ff */
[----:B------:R-:W2:Y:S01]  /*52b0*/  LDL.LU R13, [R1+0x242c] ;  /* 0x00242c00010d7983 */ /* 0x000ea20000300800 */
[----:B------:R-:W-:Y:S01]  /*52c0*/  @!P4 IMAD.IADD R0, R0, 0x1, -R4 ;  /* 0x000000010000c824 */ /* 0x000fe200078e0a04 */
[----:B------:R-:W-:Y:S01]  /*52d0*/  LEA R4, P4, R5, UR8, 0x1 ;  /* 0x0000000805047c11 */ /* 0x000fe2000f8808ff */
[----:B------:R-:W-:Y:S01]  /*52e0*/  IMAD R31, R31, 0x20, R5 ;  /* 0x000000201f1f7824 */ /* 0x000fe200078e0205 */
[----:B------:R-:W3:Y:S01]  /*52f0*/  LDL.LU R3, [R1+0x2428] ;  /* 0x0024280001037983 */ /* 0x000ee20000300800 */
[----:B------:R-:W-:Y:S01]  /*5300*/  @!P6 IMAD.MOV R59, RZ, RZ, -R59 ;  /* 0x000000ffff3be224 */ /* 0x000fe200078e0a3b */
[----:B------:R-:W-:-:S02]  /*5310*/  LEA.HI.X.SX32 R5, R5, UR9, 0x1, P4 ;  /* 0x0000000905057c11 */ /* 0x000fc4000a0f0eff */
[----:B------:R0:W-:Y:S01]  /*5320*/  STL [R1+0xa94], R10 ;  /* 0x000a940a01007387 */ /* 0x0001e20000100800 */
[----:B------:R-:W-:Y:S01]  /*5330*/  LEA R30, P6, R31, UR8, 0x1 ;  /* 0x000000081f1e7c11 */ /* 0x000fe2000f8c08ff */
[----:B------:R-:W-:Y:S02]  /*5340*/  @!P0 IMAD.MOV R60, RZ, RZ, -R60 ;  /* 0x000000ffff3c8224 */ /* 0x000fe400078e0a3c */
[----:B------:R-:W4:Y:S01]  /*5350*/  LDL.LU R11, [R1+0x1c] ;  /* 0x00001c00010b7983 */ /* 0x000f220000300800 */
[----:B------:R-:W-:-:S03]  /*5360*/  ISETP.GE.AND P0, PT, R12, RZ, PT ;  /* 0x000000ff0c00720c */ /* 0x000fc60003f06270 */
[----:B0-----:R-:W2:Y:S01]  /*5370*/  LDL.LU R10, [R1+0x18] ;  /* 0x00001800010a7983 */ /* 0x001ea20000300800 */
[----:B------:R-:W-:Y:S01]  /*5380*/  LEA.HI.X.SX32 R31, R31, UR9, 0x1, P6 ;  /* 0x000000091f1f7c11 */ /* 0x000fe2000b0f0eff */
[----:B------:R-:W-:Y:S01]  /*5390*/  @!P1 IMAD.MOV R8, RZ, RZ, -R8 ;  /* 0x000000ffff089224 */ /* 0x000fe200078e0a08 */
[----:B------:R-:W-:Y:S01]  /*53a0*/  ULDC UR9, c[0x0][0x234] ;  /* 0x00008d0000097ab9 */ /* 0x000fe20000000800 */
[----:B------:R-:W2:Y:S04]  /*53b0*/  LDL.LU R9, [R1+0x14] ;  /* 0x0000140001097983 */ /* 0x000ea80000300800 */
[----:B------:R-:W2:Y:S04]  /*53c0*/  LDL.LU R61, [R1+0x10] ;  /* 0x00001000013d7983 */ /* 0x000ea80000300800 */
[----:B------:R-:W2:Y:S04]  /*53d0*/  LDL.LU R12, [R1+0x2424] ;  /* 0x00242400010c7983 */ /* 0x000ea80000300800 */
[----:B------:R0:W-:Y:S04]  /*53e0*/  STL.64 [R1+0x23d8], R4 ;  /* 0x0023d80401007387 */ /* 0x0001e80000100a00 */
[----:B0-----:R-:W2:Y:S04]  /*53f0*/  LDL.LU R5, [R1+0x4] ;  /* 0x0000040001057983 */ /* 0x001ea80000300800 */
[----:B------:R-:W2:Y:S04]  /*5400*/  LDL.LU R4, [R1] ;  /* 0x0000000001047983 */ /* 0x000ea80000300800 */
[----:B------:R0:W-:Y:S04]  /*5410*/  STL [R1+0x2404], R30 ;  /* 0x0024041e01007387 */ /* 0x0001e80000100800 */
[----:B0-----:R-:W2:Y:S04]  /*5420*/  LDL.LU R30, [R1+0xc] ;  /* 0x00000c00011e7983 */ /* 0x001ea80000300800 */
[----:B------:R0:W-:Y:S04]  /*5430*/  STL [R1+0x2400], R31 ;  /* 0x0024001f01007387 */ /* 0x0001e80000100800 */
[----:B0-----:R-:W2:Y:S01]  /*5440*/  LDL.LU R31, [R1+0x8] ;  /* 0x00000800011f7983 */ /* 0x001ea20000300800 */
[----:B---3--:R-:W-:-:S02]  /*5450*/  ISETP.NE.AND P4, PT, R3, RZ, PT ;  /* 0x000000ff0300720c */ /* 0x008fc40003f85270 */
[----:B------:R-:W-:-:S04]  /*5460*/  LOP3.LUT R3, RZ, R3, RZ, 0x33, !PT ;  /* 0x00000003ff037212 */ /* 0x000fc800078e33ff */
[C---:B----4-:R-:W-:Y:S02]  /*5470*/  SEL R11, R3.reuse, R11, !P4 ;  /* 0x0000000b030b7207 */ /* 0x050fe40006000000 */
[----:B--2---:R-:W-:-:S03]  /*5480*/  SEL R10, R3, R10, !P4 ;  /* 0x0000000a030a7207 */ /* 0x004fc60006000000 */
[----:B------:R0:W-:Y:S01]  /*5490*/  STL [R1+0x1c], R11 ;  /* 0x00001c0b01007387 */ /* 0x0001e20000100800 */
[C---:B------:R-:W-:Y:S02]  /*54a0*/  SEL R9, R3.reuse, R9, !P4 ;  /* 0x0000000903097207 */ /* 0x040fe40006000000 */
[C---:B------:R-:W-:Y:S01]  /*54b0*/  SEL R61, R3.reuse, R61, !P4 ;  /* 0x0000003d033d7207 */ /* 0x040fe20006000000 */
[----:B0-----:R-:W2:Y:S04]  /*54c0*/  LDL.LU R11, [R1+0x2420] ;  /* 0x00242000010b7983 */ /* 0x001ea80000300800 */
[----:B------:R0:W-:Y:S04]  /*54d0*/  STL [R1+0x18], R10 ;  /* 0x0000180a01007387 */ /* 0x0001e80000100800 */
[----:B0-----:R-:W3:Y:S01]  /*54e0*/  LDL.LU R10, [R1+0x241c] ;  /* 0x00241c00010a7983 */ /* 0x001ee20000300800 */
[----:B------:R-:W-:-:S03]  /*54f0*/  SEL R5, R3, R5, !P4 ;  /* 0x0000000503057207 */ /* 0x000fc60006000000 */
[----:B------:R0:W-:Y:S04]  /*5500*/  STL [R1+0x14], R9 ;  /* 0x0000140901007387 */ /* 0x0001e80000100800 */
[----:B0-----:R-:W4:Y:S04]  /*5510*/  LDL.LU R9, [R1+0x2418] ;  /* 0x0024180001097983 */ /* 0x001f280000300800 */
[----:B------:R0:W-:Y:S01]  /*5520*/  STL [R1+0x10], R61 ;  /* 0x0000103d01007387 */ /* 0x0001e20000100800 */
[----:B------:R-:W-:-:S03]  /*5530*/  SEL R30, R3, R30, !P4 ;  /* 0x0000001e031e7207 */ /* 0x000fc60006000000 */
[----:B0-----:R-:W4:Y:S01]  /*5540*/  LDL.LU R61, [R1+0x2414] ;  /* 0x00241400013d7983 */ /* 0x001f220000300800 */
[----:B------:R-:W-:-:S03]  /*5550*/  SEL R31, R3, R31, !P4 ;  /* 0x0000001f031f7207 */ /* 0x000fc60006000000 */
[----:B------:R-:W-:Y:S04]  /*5560*/  STL [R1+0x2408], R30 ;  /* 0x0024081e01007387 */ /* 0x000fe80000100800 */
[----:B------:R-:W-:Y:S04]  /*5570*/  STL [R1+0x240c], R31 ;  /* 0x00240c1f01007387 */ /* 0x000fe80000100800 */
[----:B------:R0:W-:Y:S04]  /*5580*/  STL [R1+0x2410], R5 ;  /* 0x0024100501007387 */ /* 0x0001e80000100800 */
[----:B0-----:R-:W4:Y:S04]  /*5590*/  LDL.LU R5, [R1+0x18] ;  /* 0x0000180001057983 */ /* 0x001f280000300800 */
[----:B------:R-:W4:Y:S04]  /*55a0*/  LDL.LU R31, [R1+0x14] ;  /* 0x00001400011f7983 */ /* 0x000f280000300800 */
[----:B------:R-:W4:Y:S01]  /*55b0*/  LDL.LU R30, [R1+0x10] ;  /* 0x00001000011e7983 */ /* 0x000f220000300800 */
[----:B------:R-:W-:-:S02]  /*55c0*/  @!P5 IMAD.MOV R7, RZ, RZ, -R7 ;  /* 0x000000ffff07d224 */ /* 0x000fc400078e0a07 */
[----:B------:R-:W-:Y:S02]  /*55d0*/  @!P3 IMAD.MOV R6, RZ, RZ, -R6 ;  /* 0x000000ffff06b224 */ /* 0x000fe400078e0a06 */
[----:B------:R-:W-:Y:S02]  /*55e0*/  @!P2 IMAD.MOV R2, RZ, RZ, -R2 ;  /* 0x000000ffff02a224 */ /* 0x000fe400078e0a02 */
[----:B------:R-:W-:Y:S01]  /*55f0*/  @!P0 IMAD.MOV R0, RZ, RZ, -R0 ;  /* 0x000000ffff008224 */ /* 0x000fe200078e0a00 */
[C---:B------:R-:W-:Y:S02]  /*5600*/  SEL R4, R3.reuse, R4, !P4 ;  /* 0x0000000403047207 */ /* 0x040fe40006000000 */
[C---:B------:R-:W-:Y:S02]  /*5610*/  SEL R12, R3.reuse, R12, !P4 ;  /* 0x0000000c030c7207 */ /* 0x040fe40006000000 */
[C---:B------:R-:W-:Y:S02]  /*5620*/  SEL R13, R3.reuse, R13, !P4 ;  /* 0x0000000d030d7207 */ /* 0x040fe40006000000 */
[----:B------:R-:W-:-:S02]  /*5630*/  SEL R14, R3, R14, !P4 ;  /* 0x0000000e030e7207 */ /* 0x000fc40006000000 */
[C---:B------:R-:W-:Y:S02]  /*5640*/  SEL R15, R3.reuse, R15, !P4 ;  /* 0x0000000f030f7207 */ /* 0x040fe40006000000 */
[C---:B------:R-:W-:Y:S02]  /*5650*/  SEL R16, R3.reuse, R16, !P4 ;  /* 0x0000001003107207 */ /* 0x040fe40006000000 */
        /* <DEDUP_REMOVED lines=47> */
[C---:B--2---:R-:W-:Y:S02]  /*5950*/  SEL R11, R3.reuse, R11, !P4 ;  /* 0x0000000b030b7207 */ /* 0x044fe40006000000 */
[C---:B---3--:R-:W-:Y:S02]  /*5960*/  SEL R10, R3.reuse, R10, !P4 ;  /* 0x0000000a030a7207 */ /* 0x048fe40006000000 */
[C---:B----4-:R-:W-:Y:S02]  /*5970*/  SEL R9, R3.reuse, R9, !P4 ;  /* 0x0000000903097207 */ /* 0x050fe40006000000 */
[----:B------:R-:W-:Y:S02]  /*5980*/  SEL R61, R3, R61, !P4 ;  /* 0x0000003d033d7207 */ /* 0x000fe40006000000 */
[----:B------:R-:W2:Y:S01]  /*5990*/  LDL.LU R3, [R1+0x1c] ;  /* 0x00001c0001037983 */ /* 0x000ea20000300800 */
[----:B------:R-:W-:-:S02]  /*59a0*/  IMAD R5, R5, UR6, RZ ;  /* 0x0000000605057c24 */ /* 0x000fc4000f8e02ff */
[----:B------:R-:W-:-:S03]  /*59b0*/  IMAD R31, R31, UR6, RZ ;  /* 0x000000061f1f7c24 */ /* 0x000fc6000f8e02ff */
[----:B------:R0:W-:Y:S01]  /*59c0*/  STL [R1+0x18], R5 ;  /* 0x0000180501007387 */ /* 0x0001e20000100800 */
[----:B------:R-:W-:-:S03]  /*59d0*/  IMAD R30, R30, UR6, RZ ;  /* 0x000000061e1e7c24 */ /* 0x000fc6000f8e02ff */
[----:B0-----:R-:W3:Y:S04]  /*59e0*/  LDL.LU R5, [R1+0x2410] ;  /* 0x0024100001057983 */ /* 0x001ee80000300800 */
[----:B------:R0:W-:Y:S04]  /*59f0*/  STL [R1+0x14], R31 ;  /* 0x0000141f01007387 */ /* 0x0001e80000100800 */
[----:B0-----:R-:W4:Y:S04]  /*5a00*/  LDL.LU R31, [R1+0x240c] ;  /* 0x00240c00011f7983 */ /* 0x001f280000300800 */
[----:B------:R0:W-:Y:S04]  /*5a10*/  STL [R1+0x10], R30 ;  /* 0x0000101e01007387 */ /* 0x0001e80000100800 */
[----:B0-----:R-:W2:Y:S01]  /*5a20*/  LDL.LU R30, [R1+0x2408] ;  /* 0x00240800011e7983 */ /* 0x001ea20000300800 */
[----:B------:R-:W-:-:S02]  /*5a30*/  IMAD R4, R4, UR6, RZ ;  /* 0x0000000604047c24 */ /* 0x000fc4000f8e02ff */
[----:B---3--:R-:W-:Y:S02]  /*5a40*/  IMAD R5, R5, UR6, RZ ;  /* 0x0000000605057c24 */ /* 0x008fe4000f8e02ff */
[----:B----4-:R-:W-:Y:S02]  /*5a50*/  IMAD R31, R31, UR6, RZ ;  /* 0x000000061f1f7c24 */ /* 0x010fe4000f8e02ff */
[----:B--2---:R-:W-:-:S05]  /*5a60*/  IMAD R30, R30, UR6, RZ ;  /* 0x000000061e1e7c24 */ /* 0x004fca000f8e02ff */
[----:B------:R0:W-:Y:S04]  /*5a70*/  STL [R1+0xc], R30 ;  /* 0x00000c1e01007387 */ /* 0x0001e80000100800 */
[----:B0-----:R-:W2:Y:S04]  /*5a80*/  LDL.LU R30, [R1+0x2404] ;  /* 0x00240400011e7983 */ /* 0x001ea80000300800 */
[----:B------:R0:W-:Y:S04]  /*5a90*/  STL [R1+0x8], R31 ;  /* 0x0000081f01007387 */ /* 0x0001e80000100800 */
[----:B0-----:R-:W2:Y:S04]  /*5aa0*/  LDL.LU R31, [R1+0x2400] ;  /* 0x00240000011f7983 */ /* 0x001ea80000300800 */
[----:B------:R0:W-:Y:S04]  /*5ab0*/  STL [R1+0x4], R5 ;  /* 0x0000040501007387 */ /* 0x0001e80000100800 */
[----:B------:R1:W-:Y:S01]  /*5ac0*/  STL [R1], R4 ;  /* 0x0000000401007387 */ /* 0x0003e20000100800 */
[----:B0-----:R-:W-:-:S02]  /*5ad0*/  IMAD R5, R23, UR6, RZ ;  /* 0x0000000617057c24 */ /* 0x001fc4000f8e02ff */
[----:B-1----:R-:W-:Y:S02]  /*5ae0*/  IMAD R4, R21, UR6, RZ ;  /* 0x0000000615047c24 */ /* 0x002fe4000f8e02ff */
[----:B------:R-:W-:-:S03]  /*5af0*/  IMAD R21, R22, UR6, RZ ;  /* 0x0000000616157c24 */ /* 0x000fc6000f8e02ff */
[----:B------:R0:W-:Y:S04]  /*5b00*/  STL [R1+0x160], R4 ;  /* 0x0001600401007387 */ /* 0x0001e80000100800 */
[----:B------:R1:W-:Y:S01]  /*5b10*/  STL [R1+0x168], R21 ;  /* 0x0001681501007387 */ /* 0x0003e20000100800 */
[----:B0-----:R-:W-:-:S03]  /*5b20*/  IMAD R4, R24, UR6, RZ ;  /* 0x0000000618047c24 */ /* 0x001fc6000f8e02ff */
[----:B------:R0:W-:Y:S01]  /*5b30*/  STL [R1+0x170], R5 ;  /* 0x0001700501007387 */ /* 0x0001e20000100800 */
[----:B-1----:R-:W-:-:S03]  /*5b40*/  IMAD R21, R25, UR6, RZ ;  /* 0x0000000619157c24 */ /* 0x002fc6000f8e02ff */
        /* <DEDUP_REMOVED lines=28> */
[----:B------:R-:W3:Y:S04]  /*5d10*/  LDL.LU R37, [R1+0x18] ;  /* 0x0000180001257983 */ /* 0x000ee80000300800 */
[----:B------:R1:W-:Y:S04]  /*5d20*/  STL [R1+0x1e0], R5 ;  /* 0x0001e00501007387 */ /* 0x0003e80000100800 */
[----:B------:R-:W4:Y:S04]  /*5d30*/  LDL.LU R35, [R1+0x14] ;  /* 0x0000140001237983 */ /* 0x000f280000300800 */
[----:B------:R1:W-:Y:S04]  /*5d40*/  STL [R1+0x1e4], R4 ;  /* 0x0001e40401007387 */ /* 0x0003e80000100800 */
[----:B------:R-:W4:Y:S04]  /*5d50*/  LDL.LU R29, [R1+0x10] ;  /* 0x00001000011d7983 */ /* 0x000f280000300800 */
[----:B------:R-:W4:Y:S04]  /*5d60*/  LDL.LU R27, [R1+0xc] ;  /* 0x00000c00011b7983 */ /* 0x000f280000300800 */
[----:B------:R-:W4:Y:S04]  /*5d70*/  LDL.LU R25, [R1+0x8] ;  /* 0x0000080001197983 */ /* 0x000f280000300800 */
[----:B------:R-:W4:Y:S04]  /*5d80*/  LDL.LU R23, [R1+0x4] ;  /* 0x0000040001177983 */ /* 0x000f280000300800 */
[----:B0-----:R-:W4:Y:S01]  /*5d90*/  LDL.LU R21, [R1] ;  /* 0x0000000001157983 */ /* 0x001f220000300800 */
[----:B-1----:R-:W-:-:S02]  /*5da0*/  IMAD R5, R42, UR6, RZ ;  /* 0x000000062a057c24 */ /* 0x002fc4000f8e02ff */
[----:B------:R-:W-:Y:S02]  /*5db0*/  IMAD R4, R43, UR6, RZ ;  /* 0x000000062b047c24 */ /* 0x000fe4000f8e02ff */
[----:B------:R-:W-:Y:S01]  /*5dc0*/  IMAD R22, R44, UR6, RZ ;  /* 0x000000062c167c24 */ /* 0x000fe2000f8e02ff */
[----:B------:R0:W-:Y:S04]  /*5dd0*/  STL [R1+0x1e8], R5 ;  /* 0x0001e80501007387 */ /* 0x0001e80000100800 */
[----:B------:R1:W-:Y:S01]  /*5de0*/  STL [R1+0x1ec], R4 ;  /* 0x0001ec0401007387 */ /* 0x0003e20000100800 */
[----:B0-----:R-:W-:-:S03]  /*5df0*/  IMAD R5, R45, UR6, RZ ;  /* 0x000000062d057c24 */ /* 0x001fc6000f8e02ff */
[----:B------:R0:W-:Y:S01]  /*5e00*/  STL [R1+0x1f8], R22 ;  /* 0x0001f81601007387 */ /* 0x0001e20000100800 */
[----:B-1----:R-:W-:-:S03]  /*5e10*/  IMAD R4, R46, UR6, RZ ;  /* 0x000000062e047c24 */ /* 0x002fc6000f8e02ff */
[----:B------:R1:W-:Y:S01]  /*5e20*/  STL [R1+0x1fc], R5 ;  /* 0x0001fc0501007387 */ /* 0x0003e20000100800 */
[----:B------:R-:W-:-:S03]  /*5e30*/  IMAD R51, R51, UR6, RZ ;  /* 0x0000000633337c24 */ /* 0x000fc6000f8e02ff */
[----:B------:R1:W-:Y:S01]  /*5e40*/  STL [R1+0x200], R4 ;  /* 0x0002000401007387 */ /* 0x0003e20000100800 */
[----:B0-----:R-:W-:Y:S02]  /*5e50*/  IMAD R22, R47, UR6, RZ ;  /* 0x000000062f167c24 */ /* 0x001fe4000f8e02ff */
[----:B-1----:R-:W-:-:S03]  /*5e60*/  IMAD R5, R48, UR6, RZ ;  /* 0x0000000630057c24 */ /* 0x002fc6000f8e02ff */
[----:B------:R-:W-:Y:S01]  /*5e70*/  STL [R1+0x204], R22 ;  /* 0x0002041601007387 */ /* 0x000fe20000100800 */
[----:B------:R-:W-:Y:S02]  /*5e80*/  IMAD R4, R49, UR6, RZ ;  /* 0x0000000631047c24 */ /* 0x000fe4000f8e02ff */
[----:B------:R-:W-:Y:S01]  /*5e90*/  IMAD R49, R50, UR6, RZ ;  /* 0x0000000632317c24 */ /* 0x000fe2000f8e02ff */
[----:B------:R0:W-:Y:S01]  /*5ea0*/  STL [R1+0x1c4], R5 ;  /* 0x0001c40501007387 */ /* 0x0001e20000100800 */
[----:B------:R-:W-:Y:S02]  /*5eb0*/  IMAD R47, R52, UR6, RZ ;  /* 0x00000006342f7c24 */ /* 0x000fe4000f8e02ff */
[----:B------:R-:W-:Y:S01]  /*5ec0*/  IMAD R53, R53, UR6, RZ ;  /* 0x0000000635357c24 */ /* 0x000fe2000f8e02ff */
[----:B------:R1:W-:Y:S01]  /*5ed0*/  STL [R1+0x1bc], R4 ;  /* 0x0001bc0401007387 */ /* 0x0003e20000100800 */
[----:B------:R-:W-:Y:S02]  /*5ee0*/  IMAD R45, R54, UR6, RZ ;  /* 0x00000006362d7c24 */ /* 0x000fe4000f8e02ff */
[----:B------:R-:W-:Y:S01]  /*5ef0*/  IMAD R55, R55, UR6, RZ ;  /* 0x0000000637377c24 */ /* 0x000fe2000f8e02ff */
[----:B------:R-:W-:Y:S01]  /*5f00*/  STL [R1+0x1b4], R49 ;  /* 0x0001b43101007387 */ /* 0x000fe20000100800 */
[----:B------:R-:W-:-:S02]  /*5f10*/  IMAD R43, R56, UR6, RZ ;  /* 0x00000006382b7c24 */ /* 0x000fc4000f8e02ff */
[----:B------:R-:W-:Y:S01]  /*5f20*/  IMAD R57, R57, UR6, RZ ;  /* 0x0000000639397c24 */ /* 0x000fe2000f8e02ff */
[----:B------:R-:W-:Y:S01]  /*5f30*/  STL [R1+0x1ac], R51 ;  /* 0x0001ac3301007387 */ /* 0x000fe20000100800 */
[----:B------:R-:W-:-:S03]  /*5f40*/  IMAD R41, R58, UR6, RZ ;  /* 0x000000063a297c24 */ /* 0x000fc6000f8e02ff */
[----:B------:R-:W-:Y:S01]  /*5f50*/  STL [R1+0x1a4], R47 ;  /* 0x0001a42f01007387 */ /* 0x000fe20000100800 */
[----:B------:R-:W-:-:S03]  /*5f60*/  IMAD R59, R59, UR6, RZ ;  /* 0x000000063b3b7c24 */ /* 0x000fc6000f8e02ff */
[----:B------:R-:W-:Y:S01]  /*5f70*/  STL [R1+0x19c], R53 ;  /* 0x00019c3501007387 */ /* 0x000fe20000100800 */
[----:B------:R-:W-:-:S03]  /*5f80*/  IMAD R39, R60, UR6, RZ ;  /* 0x000000063c277c24 */ /* 0x000fc6000f8e02ff */
[----:B------:R-:W-:Y:S01]  /*5f90*/  STL [R1+0x194], R45 ;  /* 0x0001942d01007387 */ /* 0x000fe20000100800 */
[----:B0-----:R-:W-:-:S03]  /*5fa0*/  IMAD R5, R8, UR6, RZ ;  /* 0x0000000608057c24 */ /* 0x001fc6000f8e02ff */
[----:B------:R-:W-:Y:S01]  /*5fb0*/  STL [R1+0x18c], R55 ;  /* 0x00018c3701007387 */ /* 0x000fe20000100800 */
[----:B------:R-:W-:Y:S02]  /*5fc0*/  IMAD R3, R3, UR6, RZ ;  /* 0x0000000603037c24 */ /* 0x000fe4000f8e02ff */
[----:B-1----:R-:W-:Y:S01]  /*5fd0*/  IMAD R4, R7, UR6, RZ ;  /* 0x0000000607047c24 */ /* 0x002fe2000f8e02ff */
[----:B------:R-:W-:Y:S01]  /*5fe0*/  STL [R1+0x184], R43 ;  /* 0x0001842b01007387 */ /* 0x000fe20000100800 */
[----:B------:R-:W-:-:S03]  /*5ff0*/  IMAD R6, R6, UR6, RZ ;  /* 0x0000000606067c24 */ /* 0x000fc6000f8e02ff */
[----:B------:R-:W-:Y:S04]  /*6000*/  STL [R1+0x17c], R57 ;  /* 0x00017c3901007387 */ /* 0x000fe80000100800 */
[----:B------:R-:W-:Y:S01]  /*6010*/  STL [R1+0x174], R41 ;  /* 0x0001742901007387 */ /* 0x000fe20000100800 */
[----:B------:R-:W-:-:S03]  /*6020*/  IMAD R2, R2, UR6, RZ ;  /* 0x0000000602027c24 */ /* 0x000fc6000f8e02ff */
[----:B------:R-:W-:Y:S04]  /*6030*/  STL [R1+0x16c], R59 ;  /* 0x00016c3b01007387 */ /* 0x000fe80000100800 */
[----:B------:R-:W-:Y:S04]  /*6040*/  STL [R1+0x164], R39 ;  /* 0x0001642701007387 */ /* 0x000fe80000100800 */
[----:B------:R-:W-:Y:S04]  /*6050*/  STL [R1+0x15c], R5 ;  /* 0x00015c0501007387 */ /* 0x000fe80000100800 */
[----:B------:R-:W-:Y:S04]  /*6060*/  STL [R1+0x158], R4 ;  /* 0x0001580401007387 */ /* 0x000fe80000100800 */
[----:B------:R-:W-:Y:S04]  /*6070*/  STL [R1+0x23e0], R4 ;  /* 0x0023e00401007387 */ /* 0x000fe80000100800 */
[----:B------:R3:W-:Y:S04]  /*6080*/  STL [R1+0x23e4], R5 ;  /* 0x0023e40501007387 */ /* 0x0007e80000100800 */
[----:B------:R-:W-:Y:S01]  /*6090*/  STL [R1+0x154], R6 ;  /* 0x0001540601007387 */ /* 0x000fe20000100800 */
[----:B------:R-:W-:-:S02]  /*60a0*/  IMAD R61, R61, UR6, RZ ;  /* 0x000000063d3d7c24 */ /* 0x000fc4000f8e02ff */
[----:B--2---:R-:W-:-:S05]  /*60b0*/  IMAD.WIDE R32, R3, 0x2, R30 ;  /* 0x0000000203207825 */ /* 0x004fca00078e021e */
[----:B------:R-:W-:Y:S04]  /*60c0*/  STL.64 [R1+0x148], R32 ;  /* 0x0001482001007387 */ /* 0x000fe80000100a00 */
[----:B------:R-:W-:Y:S04]  /*60d0*/  STL [R1+0x150], R2 ;  /* 0x0001500201007387 */ /* 0x000fe80000100800 */
[----:B------:R4:W-:Y:S01]  /*60e0*/  STL.64 [R1+0x23e8], R2 ;  /* 0x0023e80201007387 */ /* 0x0009e20000100a00 */
[----:B------:R-:W-:Y:S02]  /*60f0*/  IMAD R9, R9, UR6, RZ ;  /* 0x0000000609097c24 */ /* 0x000fe4000f8e02ff */
[----:B---3--:R-:W-:-:S04]  /*6100*/  IMAD.WIDE R4, R37, 0x2, R30 ;  /* 0x0000000225047825 */ /* 0x008fc800078e021e */
[--C-:B----4-:R-:W-:Y:S01]  /*6110*/  IMAD.WIDE R2, R35, 0x2, R30.reuse ;  /* 0x0000000223027825 */ /* 0x110fe200078e021e */
[----:B------:R0:W-:Y:S03]  /*6120*/  STL.64 [R1+0x140], R4 ;  /* 0x0001400401007387 */ /* 0x0001e60000100a00 */
[--C-:B------:R-:W-:Y:S01]  /*6130*/  IMAD.WIDE R32, R29, 0x2, R30.reuse ;  /* 0x000000021d207825 */ /* 0x100fe200078e021e */
[----:B------:R1:W-:Y:S03]  /*6140*/  STL.64 [R1+0x138], R2 ;  /* 0x0001380201007387 */ /* 0x0003e60000100a00 */
[--C-:B0-----:R-:W-:Y:S01]  /*6150*/  IMAD.WIDE R4, R27, 0x2, R30.reuse ;  /* 0x000000021b047825 */ /* 0x101fe200078e021e */
[----:B------:R0:W-:Y:S03]  /*6160*/  STL.64 [R1+0x130], R32 ;  /* 0x0001302001007387 */ /* 0x0001e60000100a00 */
[--C-:B-1----:R-:W-:Y:S01]  /*6170*/  IMAD.WIDE R2, R25, 0x2, R30.reuse ;  /* 0x0000000219027825 */ /* 0x102fe200078e021e */
[----:B------:R1:W-:Y:S03]  /*6180*/  STL.64 [R1+0x128], R4 ;  /* 0x0001280401007387 */ /* 0x0003e60000100a00 */
[--C-:B0-----:R-:W-:Y:S01]  /*6190*/  IMAD.WIDE R32, R23, 0x2, R30.reuse ;  /* 0x0000000217207825 */ /* 0x101fe200078e021e */
[----:B------:R0:W-:Y:S04]  /*61a0*/  STL.64 [R1+0x120], R2 ;  /* 0x0001200201007387 */ /* 0x0001e80000100a00 */
[----:B------:R2:W-:Y:S01]  /*61b0*/  STL.64 [R1+0x118], R32 ;  /* 0x0001182001007387 */ /* 0x0005e20000100a00 */
[----:B-1----:R-:W-:-:S03]  /*61c0*/  IMAD.WIDE R4, R21, 0x2, R30 ;  /* 0x0000000215047825 */ /* 0x002fc600078e021e */
[----:B------:R-:W3:Y:S04]  /*61d0*/  LDL.LU R22, [R1+0x160] ;  /* 0x0001600001167983 */ /* 0x000ee80000300800 */
[----:B------:R-:W-:Y:S01]  /*61e0*/  STL.64 [R1+0x110], R4 ;  /* 0x0001100401007387 */ /* 0x000fe20000100a00 */
[----:B0-----:R-:W-:-:S03]  /*61f0*/  IMAD.WIDE R2, R61, 0x2, R30 ;  /* 0x000000023d027825 */ /* 0x001fc600078e021e */
[----:B------:R-:W4:Y:S04]  /*6200*/  LDL.LU R24, [R1+0x168] ;  /* 0x0001680001187983 */ /* 0x000f280000300800 */
[----:B------:R0:W-:Y:S04]  /*6210*/  STL.64 [R1+0x108], R2 ;  /* 0x0001080201007387 */ /* 0x0001e80000100a00 */
[----:B------:R-:W4:Y:S04]  /*6220*/  LDL.LU R26, [R1+0x170] ;  /* 0x00017000011a7983 */ /* 0x000f280000300800 */
[----:B------:R-:W4:Y:S04]  /*6230*/  LDL.LU R28, [R1+0x178] ;  /* 0x00017800011c7983 */ /* 0x000f280000300800 */
[----:B--2---:R-:W2:Y:S04]  /*6240*/  LDL.LU R33, [R1+0x180] ;  /* 0x0001800001217983 */ /* 0x004ea80000300800 */
[----:B------:R-:W2:Y:S04]  /*6250*/  LDL.LU R32, [R1+0x188] ;  /* 0x0001880001207983 */ /* 0x000ea80000300800 */
        /* <DEDUP_REMOVED lines=8> */
[----:B------:R-:W2:Y:S01]  /*62e0*/  LDL.LU R50, [R1+0x1cc] ;  /* 0x0001cc0001327983 */ /* 0x000ea20000300800 */
[----:B0-----:R-:W-:-:S03]  /*62f0*/  IMAD.WIDE R2, R9, 0x2, R30 ;  /* 0x0000000209027825 */ /* 0x001fc600078e021e */
[----:B------:R-:W2:Y:S01]  /*6300*/  LDL.LU R52, [R1+0x1d0] ;  /* 0x0001d00001347983 */ /* 0x000ea20000300800 */
[----:B------:R-:W-:Y:S02]  /*6310*/  IMAD R10, R10, UR6, RZ ;  /* 0x000000060a0a7c24 */ /* 0x000fe4000f8e02ff */
[----:B------:R-:W-:Y:S01]  /*6320*/  IMAD R11, R11, UR6, RZ ;  /* 0x000000060b0b7c24 */ /* 0x000fe2000f8e02ff */
[----:B------:R-:W2:Y:S01]  /*6330*/  LDL.LU R54, [R1+0x1d4] ;  /* 0x0001d40001367983 */ /* 0x000ea20000300800 */
[----:B------:R-:W-:-:S03]  /*6340*/  IMAD.WIDE R4, R10, 0x2, R30 ;  /* 0x000000020a047825 */ /* 0x000fc600078e021e */
[----:B------:R-:W2:Y:S01]  /*6350*/  LDL.LU R56, [R1+0x1e0] ;  /* 0x0001e00001387983 */ /* 0x000ea20000300800 */
[----:B------:R-:W-:-:S03]  /*6360*/  IMAD R12, R12, UR6, RZ ;  /* 0x000000060c0c7c24 */ /* 0x000fc6000f8e02ff */
[----:B------:R-:W2:Y:S01]  /*6370*/  LDL.LU R58, [R1+0x1e4] ;  /* 0x0001e400013a7983 */ /* 0x000ea20000300800 */
[----:B------:R-:W-:-:S03]  /*6380*/  IMAD R13, R13, UR6, RZ ;  /* 0x000000060d0d7c24 */ /* 0x000fc6000f8e02ff */
[----:B------:R0:W-:Y:S01]  /*6390*/  STL.64 [R1+0x100], R2 ;  /* 0x0001000201007387 */ /* 0x0001e20000100a00 */
[----:B------:R-:W-:-:S03]  /*63a0*/  IMAD R14, R14, UR6, RZ ;  /* 0x000000060e0e7c24 */ /* 0x000fc6000f8e02ff */
[----:B------:R1:W-:Y:S04]  /*63b0*/  STL.64 [R1+0x23f0], R10 ;  /* 0x0023f00a01007387 */ /* 0x0003e80000100a00 */
[----:B------:R1:W-:Y:S01]  /*63c0*/  STL.64 [R1+0xf8], R4 ;  /* 0x0000f80401007387 */ /* 0x0003e20000100a00 */
[----:B0-----:R-:W-:-:S05]  /*63d0*/  IMAD.WIDE R2, R11, 0x2, R30 ;  /* 0x000000020b027825 */ /* 0x001fca00078e021e */
[----:B------:R0:W-:Y:S01]  /*63e0*/  STL.64 [R1+0xf0], R2 ;  /* 0x0000f00201007387 */ /* 0x0001e20000100a00 */
[----:B-1----:R-:W-:-:S04]  /*63f0*/  IMAD.WIDE R10, R14, 0x2, R30 ;  /* 0x000000020e0a7825 */ /* 0x002fc800078e021e */
[--C-:B------:R-:W-:Y:S01]  /*6400*/  IMAD.WIDE R4, R12, 0x2, R30.reuse ;  /* 0x000000020c047825 */ /* 0x100fe200078e021e */
[----:B------:R-:W-:Y:S03]  /*6410*/  STL.64 [R1+0x23f8], R12 ;  /* 0x0023f80c01007387 */ /* 0x000fe60000100a00 */
[----:B------:R-:W-:Y:S02]  /*6420*/  IMAD R15, R15, UR6, RZ ;  /* 0x000000060f0f7c24 */ /* 0x000fe4000f8e02ff */
[--C-:B0-----:R-:W-:Y:S01]  /*6430*/  IMAD.WIDE R2, R13, 0x2, R30.reuse ;  /* 0x000000020d027825 */ /* 0x101fe200078e021e */
[----:B------:R0:W-:Y:S03]  /*6440*/  STL.64 [R1+0xe8], R4 ;  /* 0x0000e80401007387 */ /* 0x0001e60000100a00 */
[----:B------:R-:W-:Y:S01]  /*6450*/  IMAD R16, R16, UR6, RZ ;  /* 0x0000000610107c24 */ /* 0x000fe2000f8e02ff */
[----:B------:R1:W-:Y:S04]  /*6460*/  STL.64 [R1+0xe0], R2 ;  /* 0x0000e00201007387 */ /* 0x0003e80000100a00 */
[----:B------:R1:W-:Y:S01]  /*6470*/  STL.64 [R1+0xd8], R10 ;  /* 0x0000d80a01007387 */ /* 0x0003e20000100a00 */
[----:B0-----:R-:W-:-:S04]  /*6480*/  IMAD.WIDE R4, R16, 0x2, R30 ;  /* 0x0000000210047825 */ /* 0x001fc800078e021e */
[----:B-1----:R-:W-:Y:S01]  /*6490*/  IMAD.WIDE R2, R15, 0x2, R30 ;  /* 0x000000020f027825 */ /* 0x002fe200078e021e */
[----:B------:R-:W2:Y:S04]  /*64a0*/  LDL R11, [R1+0x1e8] ;  /* 0x0001e800010b7983 */ /* 0x000ea80000100800 */
[----:B------:R0:W-:Y:S04]  /*64b0*/  STL.64 [R1+0xd0], R2 ;  /* 0x0000d00201007387 */ /* 0x0001e80000100a00 */
[----:B0-----:R-:W2:Y:S04]  /*64c0*/  LDL R2, [R1+0x1ec] ;  /* 0x0001ec0001027983 */ /* 0x001ea80000100800 */
[----:B------:R0:W-:Y:S04]  /*64d0*/  STL.64 [R1+0xc8], R4 ;  /* 0x0000c80401007387 */ /* 0x0001e80000100a00 */
[----:B------:R-:W2:Y:S04]  /*64e0*/  LDL R3, [R1+0x1f8] ;  /* 0x0001f80001037983 */ /* 0x000ea80000100800 */
[----:B------:R-:W2:Y:S04]  /*64f0*/  LDL R7, [R1+0x204] ;  /* 0x0002040001077983 */ /* 0x000ea80000100800 */
[----:B0-----:R-:W2:Y:S04]  /*6500*/  LDL R5, [R1+0x1fc] ;  /* 0x0001fc0001057983 */ /* 0x001ea80000100800 */
[----:B------:R-:W2:Y:S04]  /*6510*/  LDL R4, [R1+0x200] ;  /* 0x0002000001047983 */ /* 0x000ea80000100800 */
[----:B------:R-:W2:Y:S04]  /*6520*/  LDL R8, [R1+0x1c4] ;  /* 0x0001c40001087983 */ /* 0x000ea80000100800 */
[----:B------:R-:W2:Y:S01]  /*6530*/  LDL R60, [R1+0x1bc] ;  /* 0x0001bc00013c7983 */ /* 0x000ea20000100800 */
[----:B------:R-:W-:-:S02]  /*6540*/  IMAD R17, R17, UR6, RZ ;  /* 0x0000000611117c24 */ /* 0x000fc4000f8e02ff */
[----:B------:R-:W-:Y:S02]  /*6550*/  IMAD R18, R18, UR6, RZ ;  /* 0x0000000612127c24 */ /* 0x000fe4000f8e02ff */
[----:B------:R-:W-:-:S05]  /*6560*/  IMAD.WIDE R12, R17, 0x2, R30 ;  /* 0x00000002110c7825 */ /* 0x000fca00078e021e */
[----:B------:R0:W-:Y:S01]  /*6570*/  STL.64 [R1+0xc0], R12 ;  /* 0x0000c00c01007387 */ /* 0x0001e20000100a00 */
[----:B------:R-:W-:Y:S02]  /*6580*/  IMAD R19, R19, UR6, RZ ;  /* 0x0000000613137c24 */ /* 0x000fe4000f8e02ff */
[----:B------:R-:W-:Y:S02]  /*6590*/  IMAD R20, R20, UR6, RZ ;  /* 0x0000000614147c24 */ /* 0x000fe4000f8e02ff */
[----:B0-----:R-:W-:-:S05]  /*65a0*/  IMAD.WIDE R12, R18, 0x2, R30 ;  /* 0x00000002120c7825 */ /* 0x001fca00078e021e */
[----:B------:R0:W-:Y:S02]  /*65b0*/  STL.64 [R1+0xb8], R12 ;  /* 0x0000b80c01007387 */ /* 0x0001e40000100a00 */
[----:B0-----:R-:W-:-:S05]  /*65c0*/  IMAD.WIDE R12, R19, 0x2, R30 ;  /* 0x00000002130c7825 */ /* 0x001fca00078e021e */
[----:B------:R0:W-:Y:S02]  /*65d0*/  STL.64 [R1+0xb0], R12 ;  /* 0x0000b00c01007387 */ /* 0x0001e40000100a00 */
[----:B0-----:R-:W-:-:S05]  /*65e0*/  IMAD.WIDE R12, R20, 0x2, R30 ;  /* 0x00000002140c7825 */ /* 0x001fca00078e021e */
[----:B------:R3:W-:Y:S02]  /*65f0*/  STL.64 [R1+0xa8], R12 ;  /* 0x0000a80c01007387 */ /* 0x0007e40000100a00 */
[----:B---3--:R-:W-:-:S05]  /*6600*/  IMAD.WIDE R12, R22, 0x2, R30 ;  /* 0x00000002160c7825 */ /* 0x008fca00078e021e */
[----:B------:R4:W-:Y:S02]  /*6610*/  STL.64 [R1+0xa0], R12 ;  /* 0x0000a00c01007387 */ /* 0x0009e40000100a00 */
[----:B----4-:R-:W-:-:S05]  /*6620*/  IMAD.WIDE R12, R24, 0x2, R30 ;  /* 0x00000002180c7825 */ /* 0x010fca00078e021e */
[----:B------:R0:W-:Y:S02]  /*6630*/  STL.64 [R1+0x98], R12 ;  /* 0x0000980c01007387 */ /* 0x0001e40000100a00 */
[----:B0-----:R-:W-:-:S05]  /*6640*/  IMAD.WIDE R12, R26, 0x2, R30 ;  /* 0x000000021a0c7825 */ /* 0x001fca00078e021e */
[----:B------:R0:W-:Y:S02]  /*6650*/  STL.64 [R1+0x90], R12 ;  /* 0x0000900c01007387 */ /* 0x0001e40000100a00 */
[----:B0-----:R-:W-:-:S05]  /*6660*/  IMAD.WIDE R12, R28, 0x2, R30 ;  /* 0x000000021c0c7825 */ /* 0x001fca00078e021e */
[----:B------:R2:W-:Y:S02]  /*6670*/  STL.64 [R1+0x88], R12 ;  /* 0x0000880c01007387 */ /* 0x0005e40000100a00 */
[----:B--2---:R-:W-:-:S05]  /*6680*/  IMAD.WIDE R12, R33, 0x2, R30 ;  /* 0x00000002210c7825 */ /* 0x004fca00078e021e */
[----:B------:R0:W-:Y:S02]  /*6690*/  STL.64 [R1+0x80], R12 ;  /* 0x0000800c01007387 */ /* 0x0001e40000100a00 */
[----:B0-----:R-:W-:-:S05]  /*66a0*/  IMAD.WIDE R12, R32, 0x2, R30 ;  /* 0x00000002200c7825 */ /* 0x001fca00078e021e */
        /* <DEDUP_REMOVED lines=22> */
[----:B------:R0:W-:Y:S01]  /*6810*/  STL.64 [R1+0x228], R12 ;  /* 0x0002280c01007387 */ /* 0x0001e20000100a00 */
[----:B------:R-:W-:-:S04]  /*6820*/  IMAD.WIDE R10, R11, 0x2, R30 ;  /* 0x000000020b0a7825 */ /* 0x000fc800078e021e */
[----:B0-----:R-:W-:-:S05]  /*6830*/  IMAD.WIDE R12, R56, 0x2, R30 ;  /* 0x00000002380c7825 */ /* 0x001fca00078e021e */
[----:B------:R0:W-:Y:S02]  /*6840*/  STL.64 [R1+0x230], R12 ;  /* 0x0002300c01007387 */ /* 0x0001e40000100a00 */
[----:B0-----:R-:W-:-:S05]  /*6850*/  IMAD.WIDE R12, R58, 0x2, R30 ;  /* 0x000000023a0c7825 */ /* 0x001fca00078e021e */
[----:B------:R0:W-:Y:S04]  /*6860*/  STL.64 [R1+0x238], R12 ;  /* 0x0002380c01007387 */ /* 0x0001e80000100a00 */
[----:B0-----:R-:W2:Y:S04]  /*6870*/  LDL.LU.64 R12, [R1+0x23f8] ;  /* 0x0023f800010c7983 */ /* 0x001ea80000300a00 */
[----:B------:R0:W-:Y:S02]  /*6880*/  STL.64 [R1+0x240], R10 ;  /* 0x0002400a01007387 */ /* 0x0001e40000100a00 */
[----:B0-----:R-:W-:-:S04]  /*6890*/  IMAD.WIDE R10, R2, 0x2, R30 ;  /* 0x00000002020a7825 */ /* 0x001fc800078e021e */
[--C-:B------:R-:W-:Y:S01]  /*68a0*/  IMAD.WIDE R2, R3, 0x2, R30.reuse ;  /* 0x0000000203027825 */ /* 0x100fe200078e021e */
[----:B------:R0:W-:Y:S04]  /*68b0*/  STL.64 [R1+0x248], R10 ;  /* 0x0002480a01007387 */ /* 0x0001e80000100a00 */
[----:B0-----:R-:W3:Y:S04]  /*68c0*/  LDL.LU.64 R10, [R1+0x23f0] ;  /* 0x0023f000010a7983 */ /* 0x001ee80000300a00 */
[----:B------:R0:W-:Y:S02]  /*68d0*/  STL.64 [R1+0x250], R2 ;  /* 0x0002500201007387 */ /* 0x0001e40000100a00 */
[----:B0-----:R-:W-:-:S04]  /*68e0*/  IMAD.WIDE R2, R5, 0x2, R30 ;  /* 0x0000000205027825 */ /* 0x001fc800078e021e */
[--C-:B------:R-:W-:Y:S01]  /*68f0*/  IMAD.WIDE R4, R4, 0x2, R30.reuse ;  /* 0x0000000204047825 */ /* 0x100fe200078e021e */
[----:B------:R0:W-:Y:S04]  /*6900*/  STL.64 [R1+0x258], R2 ;  /* 0x0002580201007387 */ /* 0x0001e80000100a00 */
[----:B0-----:R-:W4:Y:S04]  /*6910*/  LDL.LU.64 R2, [R1+0x23e8] ;  /* 0x0023e80001027983 */ /* 0x001f280000300a00 */
        /* <DEDUP_REMOVED lines=28> */
[----:B------:R0:W-:Y:S04]  /*6ae0*/  STL.64 [R1+0x2e8], R4 ;  /* 0x0002e80401007387 */ /* 0x0001e80000100a00 */
[----:B0-----:R-:W2:Y:S02]  /*6af0*/  LDL.LU R5, [R1+0x23e4] ;  /* 0x0023e40001057983 */ /* 0x001ea40000300800 */
[----:B--2---:R-:W-:-:S05]  /*6b00*/  IMAD.WIDE R4, R5, 0x2, R30 ;  /* 0x0000000205047825 */ /* 0x004fca00078e021e */
[----:B------:R0:W-:Y:S04]  /*6b10*/  STL.64 [R1+0x2f0], R4 ;  /* 0x0002f00401007387 */ /* 0x0001e80000100a00 */
[----:B0-----:R-:W2:Y:S01]  /*6b20*/  LDL.LU R4, [R1+0x23e0] ;  /* 0x0023e00001047983 */ /* 0x001ea20000300800 */
[----:B------:R-:W-:-:S04]  /*6b30*/  IMAD.WIDE R6, R6, 0x2, R30 ;  /* 0x0000000206067825 */ /* 0x000fc800078e021e */
[----:B--2---:R-:W-:-:S05]  /*6b40*/  IMAD.WIDE R4, R4, 0x2, R30 ;  /* 0x0000000204047825 */ /* 0x004fca00078e021e */
[----:B------:R0:W-:Y:S04]  /*6b50*/  STL.64 [R1+0x2f8], R4 ;  /* 0x0002f80401007387 */ /* 0x0001e80000100a00 */
[----:B0-----:R-:W2:Y:S01]  /*6b60*/  LDL.LU.64 R4, [R1+0x23d8] ;  /* 0x0023d80001047983 */ /* 0x001ea20000300a00 */
[----:B------:R-:W-:Y:S01]  /*6b70*/  IMAD R0, R0, UR6, RZ ;  /* 0x0000000600007c24 */ /* 0x000fe2000f8e02ff */
[----:B------:R-:W-:Y:S02]  /*6b80*/  ULDC UR6, c[0x0][0x238] ;  /* 0x00008e0000067ab9 */ /* 0x000fe40000000800 */
[----:B------:R4:W-:Y:S02]  /*6b90*/  STL.64 [R1+0x300], R6 ;  /* 0x0003000601007387 */ /* 0x0009e40000100a00 */
[----:B----4-:R-:W-:-:S04]  /*6ba0*/  IMAD.WIDE R6, R2, 0x2, R30 ;  /* 0x0000000202067825 */ /* 0x010fc800078e021e */
[----:B------:R-:W-:Y:S01]  /*6bb0*/  IMAD.WIDE R30, R0, 0x2, R30 ;  /* 0x00000002001e7825 */ /* 0x000fe200078e021e */
[----:B------:R2:W-:Y:S04]  /*6bc0*/  STL.64 [R1+0x308], R6 ;  /* 0x0003080601007387 */ /* 0x0005e80000100a00 */
[----:B------:R0:W-:Y:S01]  /*6bd0*/  STL.64 [R1+0x310], R30 ;  /* 0x0003101e01007387 */ /* 0x0001e20000100a00 */
[----:B--2---:R-:W-:-:S04]  /*6be0*/  IMAD.WIDE R6, R3, 0x2, R4 ;  /* 0x0000000203067825 */ /* 0x004fc800078e0204 */
[--C-:B------:R-:W-:Y:S01]  /*6bf0*/  IMAD.WIDE R2, R37, 0x2, R4.reuse ;  /* 0x0000000225027825 */ /* 0x100fe200078e0204 */
[----:B------:R1:W-:Y:S03]  /*6c00*/  STL.64 [R1+0x50], R6 ;  /* 0x0000500601007387 */ /* 0x0003e60000100a00 */
[--C-:B0-----:R-:W-:Y:S01]  /*6c10*/  IMAD.WIDE R30, R35, 0x2, R4.reuse ;  /* 0x00000002231e7825 */ /* 0x101fe200078e0204 */
[----:B------:R0:W-:Y:S04]  /*6c20*/  STL.64 [R1+0x48], R2 ;  /* 0x0000480201007387 */ /* 0x0001e80000100a00 */
[----:B------:R2:W-:Y:S01]  /*6c30*/  STL.64 [R1+0x40], R30 ;  /* 0x0000401e01007387 */ /* 0x0005e20000100a00 */
[----:B-1----:R-:W-:-:S04]  /*6c40*/  IMAD.WIDE R6, R29, 0x2, R4 ;  /* 0x000000021d067825 */ /* 0x002fc800078e0204 */
[--C-:B0-----:R-:W-:Y:S01]  /*6c50*/  IMAD.WIDE R2, R27, 0x2, R4.reuse ;  /* 0x000000021b027825 */ /* 0x101fe200078e0204 */
[----:B------:R0:W-:Y:S03]  /*6c60*/  STL.64 [R1+0x38], R6 ;  /* 0x0000380601007387 */ /* 0x0001e60000100a00 */
[--C-:B--2---:R-:W-:Y:S01]  /*6c70*/  IMAD.WIDE R30, R25, 0x2, R4.reuse ;  /* 0x00000002191e7825 */ /* 0x104fe200078e0204 */
[----:B------:R1:W-:Y:S04]  /*6c80*/  STL.64 [R1+0x30], R2 ;  /* 0x0000300201007387 */ /* 0x0003e80000100a00 */
[----:B------:R2:W-:Y:S01]  /*6c90*/  STL.64 [R1+0x28], R30 ;  /* 0x0000281e01007387 */ /* 0x0005e20000100a00 */
[----:B0-----:R-:W-:-:S04]  /*6ca0*/  IMAD.WIDE R6, R23, 0x2, R4 ;  /* 0x0000000217067825 */ /* 0x001fc800078e0204 */
[--C-:B-1----:R-:W-:Y:S01]  /*6cb0*/  IMAD.WIDE R2, R21, 0x2, R4.reuse ;  /* 0x0000000215027825 */ /* 0x102fe200078e0204 */
[----:B------:R0:W-:Y:S03]  /*6cc0*/  STL.64 [R1+0x20], R6 ;  /* 0x0000200601007387 */ /* 0x0001e60000100a00 */
[--C-:B--2---:R-:W-:Y:S01]  /*6cd0*/  IMAD.WIDE R30, R61, 0x2, R4.reuse ;  /* 0x000000023d1e7825 */ /* 0x104fe200078e0204 */
[----:B------:R1:W-:Y:S03]  /*6ce0*/  STL.64 [R1+0x18], R2 ;  /* 0x0000180201007387 */ /* 0x0003e60000100a00 */
[--C-:B---3--:R-:W-:Y:S01]  /*6cf0*/  IMAD.WIDE R60, R11, 0x2, R4.reuse ;  /* 0x000000020b3c7825 */ /* 0x108fe200078e0204 */
[----:B------:R-:W-:Y:S03]  /*6d00*/  STL.64 [R1+0x10], R30 ;  /* 0x0000101e01007387 */ /* 0x000fe60000100a00 */
[----:B0-----:R-:W-:-:S04]  /*6d10*/  IMAD.WIDE R6, R9, 0x2, R4 ;  /* 0x0000000209067825 */ /* 0x001fc800078e0204 */
[--C-:B-1----:R-:W-:Y:S01]  /*6d20*/  IMAD.WIDE R2, R10, 0x2, R4.reuse ;  /* 0x000000020a027825 */ /* 0x102fe200078e0204 */
[----:B------:R0:W-:Y:S04]  /*6d30*/  STL.64 [R1+0x8], R6 ;  /* 0x0000080601007387 */ /* 0x0001e80000100a00 */
[----:B------:R-:W-:Y:S01]  /*6d40*/  STL.64 [R1+0x2378], R60 ;  /* 0x0023783c01007387 */ /* 0x000fe20000100a00 */
[----:B------:R-:W-:-:S03]  /*6d50*/  IMAD.WIDE R8, R14, 0x2, R4 ;  /* 0x000000020e087825 */ /* 0x000fc600078e0204 */
[----:B------:R1:W-:Y:S01]  /*6d60*/  STL.64 [R1], R2 ;  /* 0x0000000201007387 */ /* 0x0003e20000100a00 */
[----:B------:R-:W-:-:S04]  /*6d70*/  IMAD.WIDE R10, R15, 0x2, R4 ;  /* 0x000000020f0a7825 */ /* 0x000fc800078e0204 */
[----:B0-----:R-:W-:-:S04]  /*6d80*/  IMAD.WIDE R6, R13, 0x2, R4 ;  /* 0x000000020d067825 */ /* 0x001fc800078e0204 */
[----:B-1----:R-:W-:-:S04]  /*6d90*/  IMAD.WIDE R2, R12, 0x2, R4 ;  /* 0x000000020c027825 */ /* 0x002fc800078e0204 */
[--C-:B------:R-:W-:Y:S01]  /*6da0*/  IMAD.WIDE R12, R16, 0x2, R4.reuse ;  /* 0x00000002100c7825 */ /* 0x100fe200078e0204 */
[----:B------:R-:W-:Y:S03]  /*6db0*/  STL.64 [R1+0x2370], R2 ;  /* 0x0023700201007387 */ /* 0x000fe60000100a00 */
        /* <DEDUP_REMOVED lines=13> */
[----:B------:R0:W-:Y:S03]  /*6e90*/  STL.64 [R1+0x23a8], R18 ;  /* 0x0023a81201007387 */ /* 0x0001e60000100a00 */
[--C-:B------:R-:W-:Y:S01]  /*6ea0*/  IMAD.WIDE R28, R28, 0x2, R4.reuse ;  /* 0x000000021c1c7825 */ /* 0x100fe200078e0204 */
[----:B------:R-:W-:Y:S04]  /*6eb0*/  STL.64 [R1+0x23b0], R20 ;  /* 0x0023b01401007387 */ /* 0x000fe80000100a00 */
[----:B------:R-:W-:Y:S04]  /*6ec0*/  STL.64 [R1+0x23b8], R22 ;  /* 0x0023b81601007387 */ /* 0x000fe80000100a00 */
[----:B------:R1:W-:Y:S04]  /*6ed0*/  STL.64 [R1+0x23c0], R24 ;  /* 0x0023c01801007387 */ /* 0x0003e80000100a00 */
[----:B------:R-:W-:Y:S04]  /*6ee0*/  STL.64 [R1+0x23c8], R26 ;  /* 0x0023c81a01007387 */ /* 0x000fe80000100a00 */
[----:B------:R2:W-:Y:S04]  /*6ef0*/  STL.64 [R1+0x23d0], R28 ;  /* 0x0023d01c01007387 */ /* 0x0005e80000100a00 */
[----:B0-----:R-:W2:Y:S04]  /*6f00*/  LDL.LU R18, [R1+0x1e8] ;  /* 0x0001e80001127983 */ /* 0x001ea80000300800 */
[----:B------:R-:W3:Y:S04]  /*6f10*/  LDL.LU R19, [R1+0x1ec] ;  /* 0x0001ec0001137983 */ /* 0x000ee80000300800 */
[----:B-1----:R-:W4:Y:S04]  /*6f20*/  LDL.LU R25, [R1+0x1f8] ;  /* 0x0001f80001197983 */ /* 0x002f280000300800 */
        /* <DEDUP_REMOVED lines=20> */
[----:B--2---:R-:W-:-:S04]  /*7070*/  IMAD.WIDE R28, R18, 0x2, R4 ;  /* 0x00000002121c7825 */ /* 0x004fc800078e0204 */
[--C-:B---3--:R-:W-:Y:S02]  /*7080*/  IMAD.WIDE R26, R19, 0x2, R4.reuse ;  /* 0x00000002131a7825 */ /* 0x108fe400078e0204 */
[----:B------:R-:W2:Y:S04]  /*7090*/  LDL.LU.64 R18, [R1+0x148] ;  /* 0x0001480001127983 */ /* 0x000ea80000300a00 */
[----:B------:R4:W-:Y:S04]  /*70a0*/  STL.64 [R1+0x1c8], R28 ;  /* 0x0001c81c01007387 */ /* 0x0009e80000100a00 */
[----:B------:R0:W-:Y:S01]  /*70b0*/  STL.64 [R1+0x1d0], R26 ;  /* 0x0001d01a01007387 */ /* 0x0001e20000100a00 */
[----:B----4-:R-:W-:-:S04]  /*70c0*/  IMAD.WIDE R28, R25, 0x2, R4 ;  /* 0x00000002191c7825 */ /* 0x010fc800078e0204 */
[--C-:B0-----:R-:W-:Y:S01]  /*70d0*/  IMAD.WIDE R26, R6, 0x2, R4.reuse ;  /* 0x00000002061a7825 */ /* 0x101fe200078e0204 */
[----:B------:R-:W-:Y:S03]  /*70e0*/  STL.64 [R1+0x1e0], R28 ;  /* 0x0001e01c01007387 */ /* 0x000fe60000100a00 */
[--C-:B------:R-:W-:Y:S02]  /*70f0*/  IMAD.WIDE R24, R7, 0x2, R4.reuse ;  /* 0x0000000207187825 */ /* 0x100fe400078e0204 */
[----:B------:R-:W3:Y:S04]  /*7100*/  LDL.LU.64 R6, [R1+0x50] ;  /* 0x0000500001067983 */ /* 0x000ee80000300a00 */
[----:B------:R0:W-:Y:S04]  /*7110*/  STL.64 [R1+0x1e8], R26 ;  /* 0x0001e81a01007387 */ /* 0x0001e80000100a00 */
[----:B------:R1:W-:Y:S01]  /*7120*/  STL.64 [R1+0x1f8], R24 ;  /* 0x0001f81801007387 */ /* 0x0003e20000100a00 */
[----:B0-----:R-:W-:-:S04]  /*7130*/  IMAD.WIDE R26, R16, 0x2, R4 ;  /* 0x00000002101a7825 */ /* 0x001fc800078e0204 */
[--C-:B-1----:R-:W-:Y:S02]  /*7140*/  IMAD.WIDE R24, R17, 0x2, R4.reuse ;  /* 0x0000000211187825 */ /* 0x102fe400078e0204 */
[----:B------:R-:W4:Y:S04]  /*7150*/  LDL.LU.64 R16, [R1+0x140] ;  /* 0x0001400001107983 */ /* 0x000f280000300a00 */
[----:B------:R0:W-:Y:S04]  /*7160*/  STL.64 [R1+0x200], R26 ;  /* 0x0002001a01007387 */ /* 0x0001e80000100a00 */
[----:B------:R1:W-:Y:S01]  /*7170*/  STL.64 [R1+0x1c0], R24 ;  /* 0x0001c01801007387 */ /* 0x0003e20000100a00 */
[----:B0-----:R-:W-:-:S04]  /*7180*/  IMAD.WIDE R26, R14, 0x2, R4 ;  /* 0x000000020e1a7825 */ /* 0x001fc800078e0204 */
[--C-:B-1----:R-:W-:Y:S02]  /*7190*/  IMAD.WIDE R24, R15, 0x2, R4.reuse ;  /* 0x000000020f187825 */ /* 0x102fe400078e0204 */
[----:B------:R-:W4:Y:S02]  /*71a0*/  LDL.LU.64 R14, [R1+0x48] ;  /* 0x00004800010e7983 */ /* 0x000f240000300a00 */
[--C-:B------:R-:W-:Y:S02]  /*71b0*/  IMAD.WIDE R28, R22, 0x2, R4.reuse ;  /* 0x00000002161c7825 */ /* 0x100fe400078e0204 */
[----:B------:R0:W-:Y:S04]  /*71c0*/  STL.64 [R1+0x1b8], R26 ;  /* 0x0001b81a01007387 */ /* 0x0001e80000100a00 */
[----:B------:R1:W-:Y:S04]  /*71d0*/  STL.64 [R1+0x1b0], R24 ;  /* 0x0001b01801007387 */ /* 0x0003e80000100a00 */
[----:B------:R-:W-:Y:S01]  /*71e0*/  STL.64 [R1+0x1a8], R28 ;  /* 0x0001a81c01007387 */ /* 0x000fe20000100a00 */
[----:B0-----:R-:W-:-:S04]  /*71f0*/  IMAD.WIDE R26, R12, 0x2, R4 ;  /* 0x000000020c1a7825 */ /* 0x001fc800078e0204 */
[--C-:B-1----:R-:W-:Y:S02]  /*7200*/  IMAD.WIDE R24, R13, 0x2, R4.reuse ;  /* 0x000000020d187825 */ /* 0x102fe400078e0204 */
[----:B------:R-:W4:Y:S04]  /*7210*/  LDL.LU.64 R12, [R1+0x138] ;  /* 0x00013800010c7983 */ /* 0x000f280000300a00 */
[----:B------:R0:W-:Y:S04]  /*7220*/  STL.64 [R1+0x1a0], R26 ;  /* 0x0001a01a01007387 */ /* 0x0001e80000100a00 */
[----:B------:R1:W-:Y:S01]  /*7230*/  STL.64 [R1+0x198], R24 ;  /* 0x0001981801007387 */ /* 0x0003e20000100a00 */
[----:B0-----:R-:W-:-:S04]  /*7240*/  IMAD.WIDE R26, R23, 0x2, R4 ;  /* 0x00000002171a7825 */ /* 0x001fc800078e0204 */
[--C-:B-1----:R-:W-:Y:S01]  /*7250*/  IMAD.WIDE R24, R10, 0x2, R4.reuse ;  /* 0x000000020a187825 */ /* 0x102fe200078e0204 */
[----:B------:R0:W-:Y:S03]  /*7260*/  STL.64 [R1+0x190], R26 ;  /* 0x0001901a01007387 */ /* 0x0001e60000100a00 */
[--C-:B------:R-:W-:Y:S02]  /*7270*/  IMAD.WIDE R22, R11, 0x2, R4.reuse ;  /* 0x000000020b167825 */ /* 0x100fe400078e0204 */
[----:B------:R-:W4:Y:S04]  /*7280*/  LDL.LU.64 R10, [R1+0x40] ;  /* 0x00004000010a7983 */ /* 0x000f280000300a00 */
[----:B------:R1:W-:Y:S04]  /*7290*/  STL.64 [R1+0x188], R24 ;  /* 0x0001881801007387 */ /* 0x0003e80000100a00 */
[----:B------:R1:W-:Y:S01]  /*72a0*/  STL.64 [R1+0x180], R22 ;  /* 0x0001801601007387 */ /* 0x0003e20000100a00 */
[----:B0-----:R-:W-:-:S04]  /*72b0*/  IMAD.WIDE R26, R20, 0x2, R4 ;  /* 0x00000002141a7825 */ /* 0x001fc800078e0204 */
[----:B-1----:R-:W-:-:S04]  /*72c0*/  IMAD.WIDE R24, R8, 0x2, R4 ;  /* 0x0000000208187825 */ /* 0x002fc800078e0204 */
[--C-:B------:R-:W-:Y:S02]  /*72d0*/  IMAD.WIDE R22, R9, 0x2, R4.reuse ;  /* 0x0000000209167825 */ /* 0x100fe400078e0204 */
[----:B------:R-:W4:Y:S04]  /*72e0*/  LDL.LU.64 R8, [R1+0x130] ;  /* 0x0001300001087983 */ /* 0x000f280000300a00 */
        /* <DEDUP_REMOVED lines=8> */
[----:B0-----:R-:W-:-:S05]  /*7370*/  IMAD.WIDE R24, R21, 0x2, R4 ;  /* 0x0000000215187825 */ /* 0x001fca00078e0204 */
[----:B------:R-:W-:Y:S04]  /*7380*/  STL.64 [R1+0x158], R24 ;  /* 0x0001581801007387 */ /* 0x000fe80000100a00 */
[----:B------:R-:W4:Y:S01]  /*7390*/  LDL.LU.64 R28, [R1+0x128] ;  /* 0x00012800011c7983 */ /* 0x000f220000300a00 */
[----:B-1----:R-:W-:-:S04]  /*73a0*/  IMAD.WIDE R22, R2, 0x2, R4 ;  /* 0x0000000202167825 */ /* 0x002fc800078e0204 */
[--C-:B------:R-:W-:Y:S01]  /*73b0*/  IMAD.WIDE R20, R3, 0x2, R4.reuse ;  /* 0x0000000203147825 */ /* 0x100fe200078e0204 */
[----:B------:R-:W-:Y:S03]  /*73c0*/  STL.64 [R1+0x278], R22 ;  /* 0x0002781601007387 */ /* 0x000fe60000100a00 */
[--C-:B------:R-:W-:Y:S01]  /*73d0*/  IMAD.WIDE R2, R0, 0x2, R4.reuse ;  /* 0x0000000200027825 */ /* 0x100fe200078e0204 */
[----:B------:R-:W-:Y:S03]  /*73e0*/  STL.64 [R1+0x150], R20 ;  /* 0x0001501401007387 */ /* 0x000fe60000100a00 */
[----:B------:R-:W-:-:S04]  /*73f0*/  IMAD.WIDE R30, R33, 0x2, R4 ;  /* 0x00000002211e7825 */ /* 0x000fc800078e0204 */
        /* <DEDUP_REMOVED lines=13> */
[----:B------:R-:W-:Y:S01]  /*74d0*/  IMAD.WIDE R58, R58, 0x2, R4 ;  /* 0x000000023a3a7825 */ /* 0x000fe200078e0204 */
[----:B--2---:R-:W-:Y:S04]  /*74e0*/  STL [R1+0x2354], R18 ;  /* 0x0023541201007387 */ /* 0x004fe80000100800 */
[----:B------:R0:W-:Y:S01]  /*74f0*/  STL.64 [R1+0x298], R2 ;  /* 0x0002980201007387 */ /* 0x0001e20000100a00 */
[----:B------:R-:W-:-:S03]  /*7500*/  IMAD.MOV.U32 R0, RZ, RZ, R19 ;  /* 0x000000ffff007224 */ /* 0x000fc600078e0013 */
[----:B0-----:R-:W2:Y:S04]  /*7510*/  LDL.LU.64 R2, [R1+0x30] ;  /* 0x0000300001027983 */ /* 0x001ea80000300a00 */
[----:B------:R-:W2:Y:S04]  /*7520*/  LDL.LU.64 R26, [R1+0x120] ;  /* 0x00012000011a7983 */ /* 0x000ea80000300a00 */
[----:B------:R0:W-:Y:S04]  /*7530*/  STL [R1+0x234c], R0 ;  /* 0x00234c0001007387 */ /* 0x0001e80000100800 */
[----:B---3--:R1:W-:Y:S01]  /*7540*/  STL [R1+0x2350], R6 ;  /* 0x0023500601007387 */ /* 0x0083e20000100800 */
[----:B0-----:R-:W-:-:S03]  /*7550*/  IMAD.MOV.U32 R0, RZ, RZ, R7 ;  /* 0x000000ffff007224 */ /* 0x001fc600078e0007 */
[----:B-1----:R-:W3:Y:S04]  /*7560*/  LDL.LU.64 R6, [R1+0x28] ;  /* 0x0000280001067983 */ /* 0x002ee80000300a00 */
[----:B------:R0:W-:Y:S04]  /*7570*/  STL [R1+0x2344], R0 ;  /* 0x0023440001007387 */ /* 0x0001e80000100800 */
[----:B----4-:R-:W-:Y:S04]  /*7580*/  STL [R1+0x2348], R16 ;  /* 0x0023481001007387 */ /* 0x010fe80000100800 */
[----:B------:R-:W4:Y:S01]  /*7590*/  LDL.LU.64 R24, [R1+0x118] ;  /* 0x0001180001187983 */ /* 0x000f220000300a00 */
[----:B0-----:R-:W-:-:S03]  /*75a0*/  IMAD.MOV.U32 R0, RZ, RZ, R17 ;  /* 0x000000ffff007224 */ /* 0x001fc600078e0011 */
[----:B------:R-:W-:Y:S04]  /*75b0*/  STL [R1+0x2340], R14 ;  /* 0x0023400e01007387 */ /* 0x000fe80000100800 */
[----:B------:R0:W-:Y:S04]  /*75c0*/  STL [R1+0x233c], R0 ;  /* 0x00233c0001007387 */ /* 0x0001e80000100800 */
[----:B------:R-:W4:Y:S04]  /*75d0*/  LDL.LU.64 R22, [R1+0x20] ;  /* 0x0000200001167983 */ /* 0x000f280000300a00 */
[----:B------:R-:W4:Y:S01]  /*75e0*/  LDL.LU.64 R20, [R1+0x110] ;  /* 0x0001100001147983 */ /* 0x000f220000300a00 */
[----:B0-----:R-:W-:-:S05]  /*75f0*/  IMAD.MOV.U32 R0, RZ, RZ, R15 ;  /* 0x000000ffff007224 */ /* 0x001fca00078e000f */
[----:B------:R0:W-:Y:S04]  /*7600*/  STL [R1+0x2334], R0 ;  /* 0x0023340001007387 */ /* 0x0001e80000100800 */
[----:B------:R-:W-:Y:S04]  /*7610*/  STL [R1+0x2338], R12 ;  /* 0x0023380c01007387 */ /* 0x000fe80000100800 */
[----:B------:R-:W4:Y:S01]  /*7620*/  LDL.LU.64 R18, [R1+0x18] ;  /* 0x0000180001127983 */ /* 0x000f220000300a00 */
[----:B0-----:R-:W-:-:S03]  /*7630*/  IMAD.MOV.U32 R0, RZ, RZ, R13 ;  /* 0x000000ffff007224 */ /* 0x001fc600078e000d */
[----:B------:R-:W4:Y:S04]  /*7640*/  LDL.LU.64 R4, [R1+0x108] ;  /* 0x0001080001047983 */ /* 0x000f280000300a00 */
[----:B------:R0:W-:Y:S02]  /*7650*/  STL [R1+0x232c], R0 ;  /* 0x00232c0001007387 */ /* 0x0001e40000100800 */
[----:B0-----:R-:W-:Y:S02]  /*7660*/  IMAD.MOV.U32 R0, RZ, RZ, R11 ;  /* 0x000000ffff007224 */ /* 0x001fe400078e000b */
[----:B------:R-:W-:Y:S04]  /*7670*/  STL [R1+0x2330], R10 ;  /* 0x0023300a01007387 */ /* 0x000fe80000100800 */
[----:B------:R-:W4:Y:S04]  /*7680*/  LDL.LU.64 R16, [R1+0x10] ;  /* 0x0000100001107983 */ /* 0x000f280000300a00 */
[----:B------:R0:W-:Y:S04]  /*7690*/  STL [R1+0x2324], R0 ;  /* 0x0023240001007387 */ /* 0x0001e80000100800 */
[----:B------:R-:W-:Y:S04]  /*76a0*/  STL [R1+0x2328], R8 ;  /* 0x0023280801007387 */ /* 0x000fe80000100800 */
[----:B------:R-:W4:Y:S01]  /*76b0*/  LDL.LU.64 R14, [R1+0x100] ;  /* 0x00010000010e7983 */ /* 0x000f220000300a00 */
[----:B0-----:R-:W-:-:S03]  /*76c0*/  IMAD.MOV.U32 R0, RZ, RZ, R9 ;  /* 0x000000ffff007224 */ /* 0x001fc600078e0009 */
[----:B------:R-:W4:Y:S04]  /*76d0*/  LDL.LU.64 R12, [R1+0x8] ;  /* 0x00000800010c7983 */ /* 0x000f280000300a00 */
[----:B------:R0:W-:Y:S04]  /*76e0*/  STL [R1+0x231c], R0 ;  /* 0x00231c0001007387 */ /* 0x0001e80000100800 */
[----:B------:R1:W-:Y:S04]  /*76f0*/  STL [R1+0x2320], R60 ;  /* 0x0023203c01007387 */ /* 0x0003e80000100800 */
[----:B------:R-:W4:Y:S01]  /*7700*/  LDL.LU.64 R10, [R1+0xf8] ;  /* 0x0000f800010a7983 */ /* 0x000f220000300a00 */
[----:B0-----:R-:W-:-:S03]  /*7710*/  IMAD.MOV.U32 R0, RZ, RZ, R61 ;  /* 0x000000ffff007224 */ /* 0x001fc600078e003d */
[----:B------:R-:W4:Y:S04]  /*7720*/  LDL.LU.64 R8, [R1] ;  /* 0x0000000001087983 */ /* 0x000f280000300a00 */
[----:B------:R0:W-:Y:S04]  /*7730*/  STL [R1+0x2314], R0 ;  /* 0x0023140001007387 */ /* 0x0001e80000100800 */
[----:B------:R0:W-:Y:S04]  /*7740*/  STL [R1+0x2318], R28 ;  /* 0x0023181c01007387 */ /* 0x0001e80000100800 */
[----:B-1----:R-:W4:Y:S01]  /*7750*/  LDL.LU.64 R60, [R1+0xf0] ;  /* 0x0000f000013c7983 */ /* 0x002f220000300a00 */
[----:B0-----:R-:W-:-:S03]  /*7760*/  IMAD.MOV.U32 R0, RZ, RZ, R29 ;  /* 0x000000ffff007224 */ /* 0x001fc600078e001d */
[----:B------:R-:W4:Y:S04]  /*7770*/  LDL.LU.64 R28, [R1+0x23d0] ;  /* 0x0023d000011c7983 */ /* 0x000f280000300a00 */
[----:B--2---:R-:W-:Y:S04]  /*7780*/  STL [R1+0x2310], R2 ;  /* 0x0023100201007387 */ /* 0x004fe80000100800 */
[----:B------:R0:W-:Y:S04]  /*7790*/  STL [R1+0x230c], R0 ;  /* 0x00230c0001007387 */ /* 0x0001e80000100800 */
[----:B------:R-:W-:Y:S01]  /*77a0*/  STL [R1+0x2308], R26 ;  /* 0x0023081a01007387 */ /* 0x000fe20000100800 */
[----:B0-----:R-:W-:-:S05]  /*77b0*/  IMAD.MOV.U32 R0, RZ, RZ, R3 ;  /* 0x000000ffff007224 */ /* 0x001fca00078e0003 */
[----:B------:R0:W-:Y:S04]  /*77c0*/  STL [R1+0x2304], R0 ;  /* 0x0023040001007387 */ /* 0x0001e80000100800 */
[----:B------:R-:W2:Y:S01]  /*77d0*/  LDL.LU.64 R2, [R1+0xe8] ;  /* 0x0000e80001027983 */ /* 0x000ea20000300a00 */
[----:B0-----:R-:W-:-:S03]  /*77e0*/  IMAD.MOV.U32 R0, RZ, RZ, R27 ;  /* 0x000000ffff007224 */ /* 0x001fc600078e001b */
[----:B------:R-:W2:Y:S04]  /*77f0*/  LDL.LU.64 R26, [R1+0x23c8] ;  /* 0x0023c800011a7983 */ /* 0x000ea80000300a00 */
[----:B---3--:R-:W-:Y:S04]  /*7800*/  STL [R1+0x2300], R6 ;  /* 0x0023000601007387 */ /* 0x008fe80000100800 */
[----:B------:R0:W-:Y:S04]  /*7810*/  STL [R1+0x22fc], R0 ;  /* 0x0022fc0001007387 */ /* 0x0001e80000100800 */
[----:B----4-:R-:W-:Y:S01]  /*7820*/  STL [R1+0x22f8], R24 ;  /* 0x0022f81801007387 */ /* 0x010fe20000100800 */
[----:B0-----:R-:W-:-:S05]  /*7830*/  IMAD.MOV.U32 R0, RZ, RZ, R7 ;  /* 0x000000ffff007224 */ /* 0x001fca00078e0007 */
[----:B------:R0:W-:Y:S04]  /*7840*/  STL [R1+0x22f4], R0 ;  /* 0x0022f40001007387 */ /* 0x0001e80000100800 */
[----:B------:R-:W3:Y:S01]  /*7850*/  LDL.LU.64 R6, [R1+0xe0] ;  /* 0x0000e00001067983 */ /* 0x000ee20000300a00 */
[----:B0-----:R-:W-:-:S03]  /*7860*/  IMAD.MOV.U32 R0, RZ, RZ, R25 ;  /* 0x000000ffff007224 */ /* 0x001fc600078e0019 */
[----:B------:R-:W4:Y:S04]  /*7870*/  LDL.LU.64 R24, [R1+0x23c0] ;  /* 0x0023c00001187983 */ /* 0x000f280000300a00 */
[----:B------:R-:W-:Y:S04]  /*7880*/  STL [R1+0x22f0], R22 ;  /* 0x0022f01601007387 */ /* 0x000fe80000100800 */
[----:B------:R0:W-:Y:S02]  /*7890*/  STL [R1+0x22ec], R0 ;  /* 0x0022ec0001007387 */ /* 0x0001e40000100800 */
[----:B0-----:R-:W-:-:S02]  /*78a0*/  IMAD.MOV.U32 R0, RZ, RZ, R23 ;  /* 0x000000ffff007224 */ /* 0x001fc400078e0017 */
        /* <DEDUP_REMOVED lines=13> */
[----:B------:R0:W-:Y:S04]  /*7980*/  STL [R1+0x22cc], R0 ;  /* 0x0022cc0001007387 */ /* 0x0001e80000100800 */
[----:B------:R1:W-:Y:S01]  /*7990*/  STL [R1+0x22d0], R16 ;  /* 0x0022d01001007387 */ /* 0x0003e20000100800 */
[----:B0-----:R-:W-:-:S03]  /*79a0*/  IMAD.MOV.U32 R0, RZ, RZ, R17 ;  /* 0x000000ffff007224 */ /* 0x001fc600078e0011 */
[----:B-1----:R-:W4:Y:S04]  /*79b0*/  LDL.LU.64 R16, [R1+0x23a0] ;  /* 0x0023a00001107983 */ /* 0x002f280000300a00 */
        /* <DEDUP_REMOVED lines=19> */
[----:B------:R-:W2:Y:S04]  /*7af0*/  LDL.LU.64 R60, [R1+0x2378] ;  /* 0x00237800013c7983 */ /* 0x000ea80000300a00 */
[----:B--2---:R-:W-:Y:S04]  /*7b00*/  STL [R1+0x22a0], R60 ;  /* 0x0022a03c01007387 */ /* 0x004fe80000100800 */
[----:B------:R0:W-:Y:S04]  /*7b10*/  STL [R1+0x229c], R0 ;  /* 0x00229c0001007387 */ /* 0x0001e80000100800 */
[----:B------:R1:W-:Y:S01]  /*7b20*/  STL [R1+0x2294], R61 ;  /* 0x0022943d01007387 */ /* 0x0003e20000100800 */
[----:B0-----:R-:W-:-:S03]  /*7b30*/  IMAD.MOV.U32 R0, RZ, RZ, R3 ;  /* 0x000000ffff007224 */ /* 0x001fc600078e0003 */
[----:B-1----:R-:W2:Y:S04]  /*7b40*/  LDL.LU.64 R60, [R1+0xc8] ;  /* 0x0000c800013c7983 */ /* 0x002ea80000300a00 */
[----:B------:R0:W-:Y:S04]  /*7b50*/  STL [R1+0x2298], R2 ;  /* 0x0022980201007387 */ /* 0x0001e80000100800 */
[----:B0-----:R-:W3:Y:S04]  /*7b60*/  LDL.LU.64 R2, [R1+0x2370] ;  /* 0x0023700001027983 */ /* 0x001ee80000300a00 */
[----:B---3--:R-:W-:Y:S04]  /*7b70*/  STL [R1+0x2290], R2 ;  /* 0x0022900201007387 */ /* 0x008fe80000100800 */
[----:B------:R0:W-:Y:S04]  /*7b80*/  STL [R1+0x228c], R0 ;  /* 0x00228c0001007387 */ /* 0x0001e80000100800 */
[----:B------:R1:W-:Y:S01]  /*7b90*/  STL [R1+0x2284], R3 ;  /* 0x0022840301007387 */ /* 0x0003e20000100800 */
[----:B0-----:R-:W-:-:S03]  /*7ba0*/  IMAD.MOV.U32 R0, RZ, RZ, R7 ;  /* 0x000000ffff007224 */ /* 0x001fc600078e0007 */
[----:B-1----:R-:W3:Y:S04]  /*7bb0*/  LDL.LU.64 R2, [R1+0xd8] ;  /* 0x0000d80001027983 */ /* 0x002ee80000300a00 */
[----:B------:R0:W-:Y:S04]  /*7bc0*/  STL [R1+0x2288], R6 ;  /* 0x0022880601007387 */ /* 0x0001e80000100800 */
[----:B0-----:R-:W4:Y:S04]  /*7bd0*/  LDL.LU.64 R6, [R1+0x2368] ;  /* 0x0023680001067983 */ /* 0x001f280000300a00 */
[----:B----4-:R-:W-:Y:S04]  /*7be0*/  STL [R1+0x2280], R6 ;  /* 0x0022800601007387 */ /* 0x010fe80000100800 */
[----:B------:R3:W-:Y:S04]  /*7bf0*/  STL [R1+0x227c], R0 ;  /* 0x00227c0001007387 */ /* 0x0007e80000100800 */
[----:B------:R0:W-:Y:S01]  /*7c00*/  STL [R1+0x2274], R7 ;  /* 0x0022740701007387 */ /* 0x0001e20000100800 */
[----:B---3--:R-:W-:-:S03]  /*7c10*/  IMAD.MOV.U32 R0, RZ, RZ, R3 ;  /* 0x000000ffff007224 */ /* 0x008fc600078e0003 */
[----:B0-----:R-:W3:Y:S04]  /*7c20*/  LDL.LU.64 R6, [R1+0xa8] ;  /* 0x0000a80001067983 */ /* 0x001ee80000300a00 */
[----:B------:R-:W-:Y:S04]  /*7c30*/  STL [R1+0x2278], R2 ;  /* 0x0022780201007387 */ /* 0x000fe80000100800 */
[----:B------:R-:W-:Y:S04]  /*7c40*/  STL [R1+0x2270], R8 ;  /* 0x0022700801007387 */ /* 0x000fe80000100800 */
[----:B------:R0:W-:Y:S04]  /*7c50*/  STL [R1+0x226c], R0 ;  /* 0x00226c0001007387 */ /* 0x0001e80000100800 */
[----:B------:R1:W-:Y:S01]  /*7c60*/  STL [R1+0x2264], R9 ;  /* 0x0022640901007387 */ /* 0x0003e20000100800 */
[----:B0-----:R-:W-:-:S03]  /*7c70*/  IMAD.MOV.U32 R0, RZ, RZ, R5 ;  /* 0x000000ffff007224 */ /* 0x001fc600078e0005 */
[----:B-1----:R-:W4:Y:S04]  /*7c80*/  LDL.LU.64 R8, [R1+0xb8] ;  /* 0x0000b80001087983 */ /* 0x002f280000300a00 */
[----:B------:R-:W3:Y:S04]  /*7c90*/  LDL.LU.64 R2, [R1+0xa0] ;  /* 0x0000a00001027983 */ /* 0x000ee80000300a00 */
[----:B------:R-:W-:Y:S04]  /*7ca0*/  STL [R1+0x2268], R4 ;  /* 0x0022680401007387 */ /* 0x000fe80000100800 */
[----:B------:R-:W-:Y:S04]  /*7cb0*/  STL [R1+0x2260], R10 ;  /* 0x0022600a01007387 */ /* 0x000fe80000100800 */
[----:B------:R2:W-:Y:S04]  /*7cc0*/  STL [R1+0x225c], R0 ;  /* 0x00225c0001007387 */ /* 0x0005e80000100800 */
[----:B------:R0:W-:Y:S01]  /*7cd0*/  STL [R1+0x2254], R11 ;  /* 0x0022540b01007387 */ /* 0x0001e20000100800 */
[----:B--2---:R-:W-:-:S03]  /*7ce0*/  IMAD.MOV.U32 R0, RZ, RZ, R61 ;  /* 0x000000ffff007224 */ /* 0x004fc600078e003d */
[----:B0-----:R-:W2:Y:S04]  /*7cf0*/  LDL.LU.64 R10, [R1+0xb0] ;  /* 0x0000b000010a7983 */ /* 0x001ea80000300a00 */
[----:B------:R-:W3:Y:S04]  /*7d00*/  LDL.LU.64 R4, [R1+0x98] ;  /* 0x0000980001047983 */ /* 0x000ee80000300a00 */
[----:B------:R-:W-:Y:S04]  /*7d10*/  STL [R1+0x2258], R60 ;  /* 0x0022583c01007387 */ /* 0x000fe80000100800 */
[----:B------:R-:W-:Y:S04]  /*7d20*/  STL [R1+0x2250], R12 ;  /* 0x0022500c01007387 */ /* 0x000fe80000100800 */
[----:B------:R-:W-:Y:S04]  /*7d30*/  STL [R1+0x224c], R0 ;  /* 0x00224c0001007387 */ /* 0x000fe80000100800 */
[----:B------:R0:W-:Y:S04]  /*7d40*/  STL [R1+0x2244], R13 ;  /* 0x0022440d01007387 */ /* 0x0001e80000100800 */
[----:B0-----:R-:W4:Y:S04]  /*7d50*/  LDL.LU.64 R12, [R1+0xc0] ;  /* 0x0000c000010c7983 */ /* 0x001f280000300a00 */
[----:B------:R-:W3:Y:S01]  /*7d60*/  LDL.LU.64 R60, [R1+0x90] ;  /* 0x00009000013c7983 */ /* 0x000ee20000300a00 */
[----:B----4-:R-:W-:-:S03]  /*7d70*/  IMAD.MOV.U32 R0, RZ, RZ, R13 ;  /* 0x000000ffff007224 */ /* 0x010fc600078e000d */
[----:B------:R0:W-:Y:S04]  /*7d80*/  STL [R1+0x2248], R12 ;  /* 0x0022480c01007387 */ /* 0x0001e80000100800 */
[----:B------:R-:W-:Y:S04]  /*7d90*/  STL [R1+0x2240], R14 ;  /* 0x0022400e01007387 */ /* 0x000fe80000100800 */
[----:B------:R1:W-:Y:S04]  /*7da0*/  STL [R1+0x223c], R0 ;  /* 0x00223c0001007387 */ /* 0x0003e80000100800 */
[----:B------:R-:W-:Y:S04]  /*7db0*/  STL [R1+0x2234], R15 ;  /* 0x0022340f01007387 */ /* 0x000fe80000100800 */
[----:B0-----:R-:W4:Y:S01]  /*7dc0*/  LDL.LU.64 R12, [R1+0x88] ;  /* 0x00008800010c7983 */ /* 0x001f220000300a00 */
[----:B-1----:R-:W-:-:S03]  /*7dd0*/  IMAD.MOV.U32 R0, RZ, RZ, R9 ;  /* 0x000000ffff007224 */ /* 0x002fc600078e0009 */
[----:B------:R0:W-:Y:S04]  /*7de0*/  STL [R1+0x2238], R8 ;  /* 0x0022380801007387 */ /* 0x0001e80000100800 */
[----:B------:R-:W-:Y:S04]  /*7df0*/  STL [R1+0x2230], R16 ;  /* 0x0022301001007387 */ /* 0x000fe80000100800 */
[----:B------:R2:W-:Y:S04]  /*7e00*/  STL [R1+0x222c], R0 ;  /* 0x00222c0001007387 */ /* 0x0005e80000100800 */
[----:B------:R-:W-:Y:S04]  /*7e10*/  STL [R1+0x2224], R17 ;  /* 0x0022241101007387 */ /* 0x000fe80000100800 */
[----:B0-----:R-:W4:Y:S01]  /*7e20*/  LDL.LU.64 R8, [R1+0x80] ;  /* 0x0000800001087983 */ /* 0x001f220000300a00 */
[----:B--2---:R-:W-:-:S03]  /*7e30*/  IMAD.MOV.U32 R0, RZ, RZ, R11 ;  /* 0x000000ffff007224 */ /* 0x004fc600078e000b */
[----:B------:R0:W-:Y:S04]  /*7e40*/  STL [R1+0x2228], R10 ;  /* 0x0022280a01007387 */ /* 0x0001e80000100800 */
[----:B------:R-:W-:Y:S04]  /*7e50*/  STL [R1+0x2220], R18 ;  /* 0x0022201201007387 */ /* 0x000fe80000100800 */
[----:B------:R3:W-:Y:S04]  /*7e60*/  STL [R1+0x221c], R0 ;  /* 0x00221c0001007387 */ /* 0x0007e80000100800 */
[----:B------:R-:W-:Y:S04]  /*7e70*/  STL [R1+0x2214], R19 ;  /* 0x0022141301007387 */ /* 0x000fe80000100800 */
[----:B0-----:R-:W2:Y:S01]  /*7e80*/  LDL.LU.64 R10, [R1+0x78] ;  /* 0x00007800010a7983 */ /* 0x001ea20000300a00 */
[----:B---3--:R-:W-:-:S03]  /*7e90*/  IMAD.MOV.U32 R0, RZ, RZ, R7 ;  /* 0x000000ffff007224 */ /* 0x008fc600078e0007 */
[----:B------:R0:W-:Y:S04]  /*7ea0*/  STL [R1+0x2218], R6 ;  /* 0x0022180601007387 */ /* 0x0001e80000100800 */
[----:B------:R-:W-:Y:S04]  /*7eb0*/  STL [R1+0x2210], R20 ;  /* 0x0022101401007387 */ /* 0x000fe80000100800 */
[----:B------:R1:W-:Y:S04]  /*7ec0*/  STL [R1+0x220c], R0 ;  /* 0x00220c0001007387 */ /* 0x0003e80000100800 */
[----:B------:R-:W-:Y:S04]  /*7ed0*/  STL [R1+0x2204], R21 ;  /* 0x0022041501007387 */ /* 0x000fe80000100800 */
[----:B0-----:R-:W3:Y:S01]  /*7ee0*/  LDL.LU.64 R6, [R1+0x70] ;  /* 0x0000700001067983 */ /* 0x001ee20000300a00 */
[----:B-1----:R-:W-:-:S03]  /*7ef0*/  IMAD.MOV.U32 R0, RZ, RZ, R3 ;  /* 0x000000ffff007224 */ /* 0x002fc600078e0003 */
        /* <DEDUP_REMOVED lines=17> */
[----:B----4-:R-:W-:-:S03]  /*8010*/  IMAD.MOV.U32 R0, RZ, RZ, R13 ;  /* 0x000000ffff007224 */ /* 0x010fc600078e000d */
[----:B------:R0:W-:Y:S04]  /*8020*/  STL [R1+0x21d8], R12 ;  /* 0x0021d80c01007387 */ /* 0x0001e80000100800 */
[----:B------:R-:W-:Y:S04]  /*8030*/  STL [R1+0x21d0], R28 ;  /* 0x0021d01c01007387 */ /* 0x000fe80000100800 */
[----:B------:R1:W-:Y:S04]  /*8040*/  STL [R1+0x21cc], R0 ;  /* 0x0021cc0001007387 */ /* 0x0003e80000100800 */
[----:B0-----:R-:W4:Y:S04]  /*8050*/  LDL.LU.64 R12, [R1+0x1d8] ;  /* 0x0001d800010c7983 */ /* 0x001f280000300a00 */
[----:B------:R-:W-:Y:S01]  /*8060*/  STL [R1+0x21c4], R29 ;  /* 0x0021c41d01007387 */ /* 0x000fe20000100800 */
[----:B-1----:R-:W-:-:S03]  /*8070*/  IMAD.MOV.U32 R0, RZ, RZ, R9 ;  /* 0x000000ffff007224 */ /* 0x002fc600078e0009 */
[----:B------:R0:W-:Y:S04]  /*8080*/  STL [R1+0x21c8], R8 ;  /* 0x0021c80801007387 */ /* 0x0001e80000100800 */
[----:B------:R-:W-:Y:S04]  /*8090*/  STL [R1+0x21c0], R30 ;  /* 0x0021c01e01007387 */ /* 0x000fe80000100800 */
[----:B------:R2:W-:Y:S04]  /*80a0*/  STL [R1+0x21bc], R0 ;  /* 0x0021bc0001007387 */ /* 0x0005e80000100800 */
[----:B0-----:R-:W4:Y:S04]  /*80b0*/  LDL.LU.64 R8, [R1+0x1f0] ;  /* 0x0001f00001087983 */ /* 0x001f280000300a00 */
[----:B------:R-:W-:Y:S01]  /*80c0*/  STL [R1+0x21b4], R31 ;  /* 0x0021b41f01007387 */ /* 0x000fe20000100800 */
[----:B--2---:R-:W-:-:S03]  /*80d0*/  IMAD.MOV.U32 R0, RZ, RZ, R11 ;  /* 0x000000ffff007224 */ /* 0x004fc600078e000b */
[----:B------:R0:W-:Y:S04]  /*80e0*/  STL [R1+0x21b8], R10 ;  /* 0x0021b80a01007387 */ /* 0x0001e80000100800 */
[----:B------:R-:W-:Y:S04]  /*80f0*/  STL [R1+0x21b0], R32 ;  /* 0x0021b02001007387 */ /* 0x000fe80000100800 */
[----:B------:R3:W-:Y:S04]  /*8100*/  STL [R1+0x21ac], R0 ;  /* 0x0021ac0001007387 */ /* 0x0007e80000100800 */
[----:B0-----:R-:W2:Y:S04]  /*8110*/  LDL.LU.64 R10, [R1+0x208] ;  /* 0x00020800010a7983 */ /* 0x001ea80000300a00 */
[----:B------:R-:W-:Y:S01]  /*8120*/  STL [R1+0x21a4], R33 ;  /* 0x0021a42101007387 */ /* 0x000fe20000100800 */
[----:B---3--:R-:W-:-:S03]  /*8130*/  IMAD.MOV.U32 R0, RZ, RZ, R7 ;  /* 0x000000ffff007224 */ /* 0x008fc600078e0007 */
[----:B------:R0:W-:Y:S04]  /*8140*/  STL [R1+0x21a8], R6 ;  /* 0x0021a80601007387 */ /* 0x0001e80000100800 */
[----:B------:R-:W-:Y:S04]  /*8150*/  STL [R1+0x21a0], R34 ;  /* 0x0021a02201007387 */ /* 0x000fe80000100800 */
[----:B------:R1:W-:Y:S04]  /*8160*/  STL [R1+0x219c], R0 ;  /* 0x00219c0001007387 */ /* 0x0003e80000100800 */
[----:B0-----:R-:W3:Y:S04]  /*8170*/  LDL.LU.64 R6, [R1+0x210] ;  /* 0x0002100001067983 */ /* 0x001ee80000300a00 */
[----:B------:R-:W-:Y:S01]  /*8180*/  STL [R1+0x2194], R35 ;  /* 0x0021942301007387 */ /* 0x000fe20000100800 */
[----:B-1----:R-:W-:-:S03]  /*8190*/  IMAD.MOV.U32 R0, RZ, RZ, R3 ;  /* 0x000000ffff007224 */ /* 0x002fc600078e0003 */
        /* <DEDUP_REMOVED lines=16> */
[----:B----4-:R-:W-:Y:S04]  /*82a0*/  STL [R1+0x2164], R12 ;  /* 0x0021640c01007387 */ /* 0x010fe80000100800 */
[----:B0-----:R-:W4:Y:S01]  /*82b0*/  LDL.LU.64 R60, [R1+0x228] ;  /* 0x00022800013c7983 */ /* 0x001f220000300a00 */
[----:B-1----:R-:W-:-:S03]  /*82c0*/  IMAD.MOV.U32 R0, RZ, RZ, R13 ;  /* 0x000000ffff007224 */ /* 0x002fc600078e000d */
[----:B------:R-:W-:Y:S04]  /*82d0*/  STL [R1+0x2168], R42 ;  /* 0x0021682a01007387 */ /* 0x000fe80000100800 */
[----:B------:R0:W-:Y:S04]  /*82e0*/  STL [R1+0x2160], R0 ;  /* 0x0021600001007387 */ /* 0x0001e80000100800 */
[----:B------:R-:W-:Y:S04]  /*82f0*/  STL [R1+0x214c], R43 ;  /* 0x00214c2b01007387 */ /* 0x000fe80000100800 */
[----:B------:R1:W-:Y:S01]  /*8300*/  STL [R1+0x2154], R8 ;  /* 0x0021540801007387 */ /* 0x0003e20000100800 */
[----:B0-----:R-:W-:-:S03]  /*8310*/  IMAD.MOV.U32 R0, RZ, RZ, R9 ;  /* 0x000000ffff007224 */ /* 0x001fc600078e0009 */
[----:B-1----:R-:W4:Y:S04]  /*8320*/  LDL.LU.64 R8, [R1+0x230] ;  /* 0x0002300001087983 */ /* 0x002f280000300a00 */
[----:B------:R2:W-:Y:S04]  /*8330*/  STL [R1+0x2150], R0 ;  /* 0x0021500001007387 */ /* 0x0005e80000100800 */
[----:B------:R-:W-:Y:S04]  /*8340*/  STL [R1+0x2158], R44 ;  /* 0x0021582c01007387 */ /* 0x000fe80000100800 */
[----:B------:R-:W-:Y:S01]  /*8350*/  STL [R1+0x213c], R45 ;  /* 0x00213c2d01007387 */ /* 0x000fe20000100800 */
[----:B--2---:R-:W-:-:S03]  /*8360*/  IMAD.MOV.U32 R0, RZ, RZ, R11 ;  /* 0x000000ffff007224 */ /* 0x004fc600078e000b */
[----:B------:R-:W-:Y:S04]  /*8370*/  STL [R1+0x2144], R10 ;  /* 0x0021440a01007387 */ /* 0x000fe80000100800 */
[----:B------:R-:W-:Y:S04]  /*8380*/  STL [R1+0x2148], R46 ;  /* 0x0021482e01007387 */ /* 0x000fe80000100800 */
[----:B------:R3:W-:Y:S04]  /*8390*/  STL [R1+0x2140], R0 ;  /* 0x0021400001007387 */ /* 0x0007e80000100800 */
[----:B------:R-:W2:Y:S04]  /*83a0*/  LDL.LU.64 R14, [R1+0x238] ;  /* 0x00023800010e7983 */ /* 0x000ea80000300a00 */
[----:B------:R-:W-:Y:S01]  /*83b0*/  STL [R1+0x212c], R47 ;  /* 0x00212c2f01007387 */ /* 0x000fe20000100800 */
[----:B---3--:R-:W-:-:S03]  /*83c0*/  IMAD.MOV.U32 R0, RZ, RZ, R7 ;  /* 0x000000ffff007224 */ /* 0x008fc600078e0007 */
[----:B------:R-:W-:Y:S04]  /*83d0*/  STL [R1+0x2134], R6 ;  /* 0x0021340601007387 */ /* 0x000fe80000100800 */
[----:B------:R-:W-:Y:S04]  /*83e0*/  STL [R1+0x2138], R48 ;  /* 0x0021383001007387 */ /* 0x000fe80000100800 */
[----:B------:R0:W-:Y:S04]  /*83f0*/  STL [R1+0x2130], R0 ;  /* 0x0021300001007387 */ /* 0x0001e80000100800 */
[----:B------:R-:W-:Y:S04]  /*8400*/  STL [R1+0x211c], R49 ;  /* 0x00211c3101007387 */ /* 0x000fe80000100800 */
[----:B------:R-:W3:Y:S01]  /*8410*/  LDL.LU.64 R12, [R1+0x240] ;  /* 0x00024000010c7983 */ /* 0x000ee20000300a00 */
[----:B0-----:R-:W-:-:S03]  /*8420*/  IMAD.MOV.U32 R0, RZ, RZ, R3 ;  /* 0x000000ffff007224 */ /* 0x001fc600078e0003 */
[----:B------:R0:W-:Y:S04]  /*8430*/  STL [R1+0x2124], R2 ;  /* 0x0021240201007387 */ /* 0x0001e80000100800 */
[----:B------:R-:W3:Y:S04]  /*8440*/  LDL.LU.64 R6, [R1+0x1c8] ;  /* 0x0001c80001067983 */ /* 0x000ee80000300a00 */
[----:B------:R1:W-:Y:S04]  /*8450*/  STL [R1+0x2120], R0 ;  /* 0x0021200001007387 */ /* 0x0003e80000100800 */
[----:B------:R-:W-:Y:S04]  /*8460*/  STL [R1+0x2128], R50 ;  /* 0x0021283201007387 */ /* 0x000fe80000100800 */
[----:B------:R-:W-:Y:S04]  /*8470*/  STL [R1+0x210c], R51 ;  /* 0x00210c3301007387 */ /* 0x000fe80000100800 */
[----:B0-----:R-:W3:Y:S01]  /*8480*/  LDL.LU.64 R2, [R1+0x248] ;  /* 0x0002480001027983 */ /* 0x001ee20000300a00 */
[----:B-1----:R-:W-:-:S03]  /*8490*/  IMAD.MOV.U32 R0, RZ, RZ, R5 ;  /* 0x000000ffff007224 */ /* 0x002fc600078e0005 */
[----:B------:R0:W-:Y:S04]  /*84a0*/  STL [R1+0x2114], R4 ;  /* 0x0021140401007387 */ /* 0x0001e80000100800 */
[----:B0-----:R-:W3:Y:S04]  /*84b0*/  LDL.LU.64 R4, [R1+0x1d0] ;  /* 0x0001d00001047983 */ /* 0x001ee80000300a00 */
[----:B------:R0:W-:Y:S04]  /*84c0*/  STL [R1+0x2110], R0 ;  /* 0x0021100001007387 */ /* 0x0001e80000100800 */
[----:B------:R-:W-:Y:S04]  /*84d0*/  STL [R1+0x2118], R52 ;  /* 0x0021183401007387 */ /* 0x000fe80000100800 */
[----:B------:R-:W-:Y:S04]  /*84e0*/  STL [R1+0x20fc], R53 ;  /* 0x0020fc3501007387 */ /* 0x000fe80000100800 */
[----:B------:R-:W3:Y:S04]  /*84f0*/  LDL.LU.64 R18, [R1+0x250] ;  /* 0x0002500001127983 */ /* 0x000ee80000300a00 */
[----:B----4-:R1:W-:Y:S01]  /*8500*/  STL [R1+0x2104], R60 ;  /* 0x0021043c01007387 */ /* 0x0103e20000100800 */
[----:B0-----:R-:W-:-:S03]  /*8510*/  IMAD.MOV.U32 R0, RZ, RZ, R61 ;  /* 0x000000ffff007224 */ /* 0x001fc600078e003d */
[----:B-1----:R-:W4:Y:S04]  /*8520*/  LDL.LU.64 R60, [R1+0x1e0] ;  /* 0x0001e000013c7983 */ /* 0x002f280000300a00 */
[----:B------:R0:W-:Y:S04]  /*8530*/  STL [R1+0x2100], R0 ;  /* 0x0021000001007387 */ /* 0x0001e80000100800 */
[----:B------:R-:W-:Y:S04]  /*8540*/  STL [R1+0x2108], R54 ;  /* 0x0021083601007387 */ /* 0x000fe80000100800 */
[----:B------:R-:W-:Y:S04]  /*8550*/  STL [R1+0x20ec], R55 ;  /* 0x0020ec3701007387 */ /* 0x000fe80000100800 */
[----:B------:R-:W4:Y:S01]  /*8560*/  LDL.LU.64 R10, [R1+0x258] ;  /* 0x00025800010a7983 */ /* 0x000f220000300a00 */
[----:B0-----:R-:W-:-:S03]  /*8570*/  IMAD.MOV.U32 R0, RZ, RZ, R9 ;  /* 0x000000ffff007224 */ /* 0x001fc600078e0009 */
[----:B------:R0:W-:Y:S04]  /*8580*/  STL [R1+0x20f4], R8 ;  /* 0x0020f40801007387 */ /* 0x0001e80000100800 */
[----:B------:R-:W4:Y:S04]  /*8590*/  LDL.LU.64 R16, [R1+0x1e8] ;  /* 0x0001e80001107983 */ /* 0x000f280000300a00 */
[----:B------:R2:W-:Y:S04]  /*85a0*/  STL [R1+0x20f0], R0 ;  /* 0x0020f00001007387 */ /* 0x0005e80000100800 */
[----:B------:R-:W-:Y:S04]  /*85b0*/  STL [R1+0x20f8], R56 ;  /* 0x0020f83801007387 */ /* 0x000fe80000100800 */
[----:B------:R-:W-:Y:S04]  /*85c0*/  STL [R1+0x20dc], R57 ;  /* 0x0020dc3901007387 */ /* 0x000fe80000100800 */
[----:B0-----:R-:W4:Y:S01]  /*85d0*/  LDL.LU.64 R8, [R1+0x260] ;  /* 0x0002600001087983 */ /* 0x001f220000300a00 */
[----:B--2---:R-:W-:-:S03]  /*85e0*/  IMAD.MOV.U32 R0, RZ, RZ, R15 ;  /* 0x000000ffff007224 */ /* 0x004fc600078e000f */
[----:B------:R0:W-:Y:S04]  /*85f0*/  STL [R1+0x20e4], R14 ;  /* 0x0020e40e01007387 */ /* 0x0001e80000100800 */
[----:B0-----:R-:W2:Y:S04]  /*8600*/  LDL.LU.64 R14, [R1+0x1f8] ;  /* 0x0001f800010e7983 */ /* 0x001ea80000300a00 */
[----:B------:R3:W-:Y:S04]  /*8610*/  STL [R1+0x20e0], R0 ;  /* 0x0020e00001007387 */ /* 0x0007e80000100800 */
[----:B------:R-:W-:Y:S04]  /*8620*/  STL [R1+0x20e8], R58 ;  /* 0x0020e83a01007387 */ /* 0x000fe80000100800 */
[----:B------:R-:W-:Y:S04]  /*8630*/  STL [R1+0xf98], R59 ;  /* 0x000f983b01007387 */ /* 0x000fe80000100800 */
[----:B------:R-:W2:Y:S01]  /*8640*/  LDL.LU.64 R22, [R1+0x270] ;  /* 0x0002700001167983 */ /* 0x000ea20000300a00 */
[----:B---3--:R-:W-:-:S03]  /*8650*/  IMAD.MOV.U32 R0, RZ, RZ, R13 ;  /* 0x000000ffff007224 */ /* 0x008fc600078e000d */
[----:B------:R0:W-:Y:S04]  /*8660*/  STL [R1+0xfa0], R12 ;  /* 0x000fa00c01007387 */ /* 0x0001e80000100800 */
[----:B0-----:R-:W3:Y:S04]  /*8670*/  LDL.LU.64 R12, [R1+0x200] ;  /* 0x00020000010c7983 */ /* 0x001ee80000300a00 */
[----:B------:R0:W-:Y:S04]  /*8680*/  STL [R1+0xf9c], R0 ;  /* 0x000f9c0001007387 */ /* 0x0001e80000100800 */
[----:B------:R1:W-:Y:S01]  /*8690*/  STL [R1+0xfa8], R6 ;  /* 0x000fa80601007387 */ /* 0x0003e20000100800 */
[----:B0-----:R-:W-:-:S03]  /*86a0*/  IMAD.MOV.U32 R0, RZ, RZ, R7 ;  /* 0x000000ffff007224 */ /* 0x001fc600078e0007 */
[----:B-1----:R-:W3:Y:S04]  /*86b0*/  LDL.LU.64 R6, [R1+0x280] ;  /* 0x0002800001067983 */ /* 0x002ee80000300a00 */
        /* <DEDUP_REMOVED lines=13> */
[----:B----4-:R1:W-:Y:S01]  /*8790*/  STL [R1+0x1f6c], R60 ;  /* 0x001f6c3c01007387 */ /* 0x0103e20000100800 */
[----:B0-----:R-:W-:-:S03]  /*87a0*/  IMAD.MOV.U32 R0, RZ, RZ, R61 ;  /* 0x000000ffff007224 */ /* 0x001fc600078e003d */
[----:B-1----:R-:W4:Y:S04]  /*87b0*/  LDL.LU.64 R60, [R1+0x290] ;  /* 0x00029000013c7983 */ /* 0x002f280000300a00 */
[----:B------:R0:W-:Y:S04]  /*87c0*/  STL [R1+0x1f68], R0 ;  /* 0x001f680001007387 */ /* 0x0001e80000100800 */
[----:B------:R1:W-:Y:S01]  /*87d0*/  STL [R1+0x1f84], R10 ;  /* 0x001f840a01007387 */ /* 0x0003e20000100800 */
        /* <DEDUP_REMOVED lines=11> */
[----:B--2---:R1:W-:Y:S04]  /*8890*/  STL [R1+0x1fa4], R14 ;  /* 0x001fa40e01007387 */ /* 0x0043e80000100800 */
[----:B------:R-:W2:Y:S01]  /*88a0*/  LDL.LU.64 R20, [R1+0x2a8] ;  /* 0x0002a80001147983 */ /* 0x000ea20000300a00 */
[----:B0-----:R-:W-:-:S05]  /*88b0*/  IMAD.MOV.U32 R0, RZ, RZ, R15 ;  /* 0x000000ffff007224 */ /* 0x001fca00078e000f */
[----:B------:R0:W-:Y:S04]  /*88c0*/  STL [R1+0x1fa0], R0 ;  /* 0x001fa00001007387 */ /* 0x0001e80000100800 */
[----:B------:R-:W-:Y:S04]  /*88d0*/  STL [R1+0x1fac], R22 ;  /* 0x001fac1601007387 */ /* 0x000fe80000100800 */
[----:B-1----:R-:W2:Y:S01]  /*88e0*/  LDL.LU.64 R14, [R1+0x1a0] ;  /* 0x0001a000010e7983 */ /* 0x002ea20000300a00 */
[----:B0-----:R-:W-:-:S03]  /*88f0*/  IMAD.MOV.U32 R0, RZ, RZ, R23 ;  /* 0x000000ffff007224 */ /* 0x001fc600078e0017 */
[----:B---3--:R-:W-:Y:S04]  /*8900*/  STL [R1+0x1fb4], R12 ;  /* 0x001fb40c01007387 */ /* 0x008fe80000100800 */
[----:B------:R0:W-:Y:S02]  /*8910*/  STL [R1+0x1fa8], R0 ;  /* 0x001fa80001007387 */ /* 0x0001e40000100800 */
[----:B0-----:R-:W-:Y:S02]  /*8920*/  IMAD.MOV.U32 R0, RZ, RZ, R13 ;  /* 0x000000ffff007224 */ /* 0x001fe400078e000d */
[----:B------:R-:W3:Y:S04]  /*8930*/  LDL.LU.64 R12, [R1+0x2b0] ;  /* 0x0002b000010c7983 */ /* 0x000ee80000300a00 */
        /* <DEDUP_REMOVED lines=33> */
[----:B--2---:R1:W-:Y:S01]  /*8b50*/  STL [R1+0x1ffc], R20 ;  /* 0x001ffc1401007387 */ /* 0x0043e20000100800 */
[----:B0-----:R-:W-:-:S03]  /*8b60*/  IMAD.MOV.U32 R0, RZ, RZ, R21 ;  /* 0x000000ffff007224 */ /* 0x001fc600078e0015 */
[----:B------:R-:W-:Y:S04]  /*8b70*/  STL [R1+0x2004], R14 ;  /* 0x0020040e01007387 */ /* 0x000fe80000100800 */
[----:B------:R0:W-:Y:S04]  /*8b80*/  STL [R1+0x1ff8], R0 ;  /* 0x001ff80001007387 */ /* 0x0001e80000100800 */
[----:B------:R-:W2:Y:S04]  /*8b90*/  LDL.LU.64 R22, [R1+0x178] ;  /* 0x0001780001167983 */ /* 0x000ea80000300a00 */
[----:B-1----:R-:W2:Y:S01]  /*8ba0*/  LDL.LU.64 R20, [R1+0x2d8] ;  /* 0x0002d80001147983 */ /* 0x002ea20000300a00 */
[----:B0-----:R-:W-:-:S05]  /*8bb0*/  IMAD.MOV.U32 R0, RZ, RZ, R15 ;  /* 0x000000ffff007224 */ /* 0x001fca00078e000f */
[----:B------:R0:W-:Y:S04]  /*8bc0*/  STL [R1+0x2000], R0 ;  /* 0x0020000001007387 */ /* 0x0001e80000100800 */
[----:B---3--:R1:W-:Y:S04]  /*8bd0*/  STL [R1+0x200c], R12 ;  /* 0x00200c0c01007387 */ /* 0x0083e80000100800 */
[----:B------:R-:W3:Y:S01]  /*8be0*/  LDL.LU.64 R14, [R1+0x170] ;  /* 0x00017000010e7983 */ /* 0x000ee20000300a00 */
[----:B0-----:R-:W-:-:S03]  /*8bf0*/  IMAD.MOV.U32 R0, RZ, RZ, R13 ;  /* 0x000000ffff007224 */ /* 0x001fc600078e000d */
[----:B------:R-:W-:Y:S04]  /*8c00*/  STL [R1+0x2014], R6 ;  /* 0x0020140601007387 */ /* 0x000fe80000100800 */
[----:B------:R0:W-:Y:S04]  /*8c10*/  STL [R1+0x2008], R0 ;  /* 0x0020080001007387 */ /* 0x0001e80000100800 */
[----:B-1----:R-:W3:Y:S01]  /*8c20*/  LDL.LU.64 R12, [R1+0x2e0] ;  /* 0x0002e000010c7983 */ /* 0x002ee20000300a00 */
[----:B0-----:R-:W-:-:S05]  /*8c30*/  IMAD.MOV.U32 R0, RZ, RZ, R7 ;  /* 0x000000ffff007224 */ /* 0x001fca00078e0007 */
[----:B------:R0:W-:Y:S04]  /*8c40*/  STL [R1+0x2010], R0 ;  /* 0x0020100001007387 */ /* 0x0001e80000100800 */
[----:B------:R-:W-:Y:S04]  /*8c50*/  STL [R1+0x201c], R2 ;  /* 0x00201c0201007387 */ /* 0x000fe80000100800 */
[----:B------:R-:W3:Y:S01]  /*8c60*/  LDL.LU.64 R6, [R1+0x168] ;  /* 0x0001680001067983 */ /* 0x000ee20000300a00 */
[----:B0-----:R-:W-:-:S05]  /*8c70*/  IMAD.MOV.U32 R0, RZ, RZ, R3 ;  /* 0x000000ffff007224 */ /* 0x001fca00078e0003 */
[----:B------:R0:W-:Y:S04]  /*8c80*/  STL [R1+0x2018], R0 ;  /* 0x0020180001007387 */ /* 0x0001e80000100800 */
[----:B------:R1:W-:Y:S01]  /*8c90*/  STL [R1+0x2024], R4 ;  /* 0x0020240401007387 */ /* 0x0003e20000100800 */
[----:B0-----:R-:W-:-:S03]  /*8ca0*/  IMAD.MOV.U32 R0, RZ, RZ, R5 ;  /* 0x000000ffff007224 */ /* 0x001fc600078e0005 */
[----:B-1----:R-:W3:Y:S04]  /*8cb0*/  LDL.LU.64 R4, [R1+0x2e8] ;  /* 0x0002e80001047983 */ /* 0x002ee80000300a00 */
[----:B------:R0:W-:Y:S04]  /*8cc0*/  STL [R1+0x2020], R0 ;  /* 0x0020200001007387 */ /* 0x0001e80000100800 */
[----:B------:R-:W-:Y:S04]  /*8cd0*/  STL [R1+0x202c], R18 ;  /* 0x00202c1201007387 */ /* 0x000fe80000100800 */
[----:B------:R-:W3:Y:S01]  /*8ce0*/  LDL.LU.64 R2, [R1+0x160] ;  /* 0x0001600001027983 */ /* 0x000ee20000300a00 */
[----:B0-----:R-:W-:-:S03]  /*8cf0*/  IMAD.MOV.U32 R0, RZ, RZ, R19 ;  /* 0x000000ffff007224 */ /* 0x001fc600078e0013 */
[----:B----4-:R-:W-:Y:S04]  /*8d00*/  STL [R1+0x2034], R60 ;  /* 0x0020343c01007387 */ /* 0x010fe80000100800 */
[----:B------:R0:W-:Y:S02]  /*8d10*/  STL [R1+0x2028], R0 ;  /* 0x0020280001007387 */ /* 0x0001e40000100800 */
[----:B0-----:R-:W-:Y:S02]  /*8d20*/  IMAD.MOV.U32 R0, RZ, RZ, R61 ;  /* 0x000000ffff007224 */ /* 0x001fe400078e003d */
[----:B------:R-:W4:Y:S04]  /*8d30*/  LDL.LU.64 R60, [R1+0x2f0] ;  /* 0x0002f000013c7983 */ /* 0x000f280000300a00 */
[----:B------:R0:W-:Y:S04]  /*8d40*/  STL [R1+0x2030], R0 ;  /* 0x0020300001007387 */ /* 0x0001e80000100800 */
[----:B------:R1:W-:Y:S04]  /*8d50*/  STL [R1+0x203c], R10 ;  /* 0x00203c0a01007387 */ /* 0x0003e80000100800 */
[----:B------:R-:W4:Y:S01]  /*8d60*/  LDL.LU.64 R18, [R1+0x268] ;  /* 0x0002680001127983 */ /* 0x000f220000300a00 */
[----:B0-----:R-:W-:-:S05]  /*8d70*/  IMAD.MOV.U32 R0, RZ, RZ, R11 ;  /* 0x000000ffff007224 */ /* 0x001fca00078e000b */
[----:B------:R0:W-:Y:S04]  /*8d80*/  STL [R1+0x2038], R0 ;  /* 0x0020380001007387 */ /* 0x0001e80000100800 */
[----:B------:R0:W-:Y:S04]  /*8d90*/  STL [R1+0x2044], R16 ;  /* 0x0020441001007387 */ /* 0x0001e80000100800 */
[----:B-1----:R-:W4:Y:S01]  /*8da0*/  LDL.LU.64 R10, [R1+0x2f8] ;  /* 0x0002f800010a7983 */ /* 0x002f220000300a00 */
[----:B0-----:R-:W-:-:S03]  /*8db0*/  IMAD.MOV.U32 R0, RZ, RZ, R17 ;  /* 0x000000ffff007224 */ /* 0x001fc600078e0011 */
[----:B------:R-:W-:Y:S04]  /*8dc0*/  STL [R1+0x204c], R8 ;  /* 0x00204c0801007387 */ /* 0x000fe80000100800 */
[----:B------:R0:W-:Y:S04]  /*8dd0*/  STL [R1+0x2040], R0 ;  /* 0x0020400001007387 */ /* 0x0001e80000100800 */
[----:B------:R-:W4:Y:S01]  /*8de0*/  LDL.LU.64 R16, [R1+0x158] ;  /* 0x0001580001107983 */ /* 0x000f220000300a00 */
[----:B0-----:R-:W-:-:S03]  /*8df0*/  IMAD.MOV.U32 R0, RZ, RZ, R9 ;  /* 0x000000ffff007224 */ /* 0x001fc600078e0009 */
[----:B------:R-:W4:Y:S04]  /*8e00*/  LDL.LU.64 R8, [R1+0x300] ;  /* 0x0003000001087983 */ /* 0x000f280000300a00 */
[----:B------:R0:W-:Y:S04]  /*8e10*/  STL [R1+0x2048], R0 ;  /* 0x0020480001007387 */ /* 0x0001e80000100800 */
[----:B--2---:R-:W-:Y:S01]  /*8e20*/  STL [R1+0x2054], R22 ;  /* 0x0020541601007387 */ /* 0x004fe20000100800 */
[----:B0-----:R-:W-:-:S03]  /*8e30*/  IMAD.MOV.U32 R0, RZ, RZ, R23 ;  /* 0x000000ffff007224 */ /* 0x001fc600078e0017 */
[----:B------:R-:W-:Y:S04]  /*8e40*/  STL [R1+0x205c], R20 ;  /* 0x00205c1401007387 */ /* 0x000fe80000100800 */
[----:B------:R0:W-:Y:S02]  /*8e50*/  STL [R1+0x2050], R0 ;  /* 0x0020500001007387 */ /* 0x0001e40000100800 */
[----:B0-----:R-:W-:Y:S02]  /*8e60*/  IMAD.MOV.U32 R0, RZ, RZ, R21 ;  /* 0x000000ffff007224 */ /* 0x001fe400078e0015 */
[----:B---3--:R-:W-:Y:S01]  /*8e70*/  STL [R1+0x2064], R14 ;  /* 0x0020640e01007387 */ /* 0x008fe20000100800 */
[----:B------:R-:W-:-:S03]  /*8e80*/  IMAD.MOV.U32 R20, RZ, RZ, R15 ;  /* 0x000000ffff147224 */ /* 0x000fc600078e000f */
[----:B------:R0:W-:Y:S04]  /*8e90*/  STL [R1+0x2058], R0 ;  /* 0x0020580001007387 */ /* 0x0001e80000100800 */
[----:B0-----:R-:W2:Y:S04]  /*8ea0*/  LDL.LU R0, [R1+0x360] ;  /* 0x0003600001007983 */ /* 0x001ea80000300800 */
[----:B------:R-:W3:Y:S04]  /*8eb0*/  LDL.LU.64 R14, [R1+0x278] ;  /* 0x00027800010e7983 */ /* 0x000ee80000300a00 */
[----:B------:R0:W-:Y:S04]  /*8ec0*/  STL [R1+0x2060], R20 ;  /* 0x0020601401007387 */ /* 0x0001e80000100800 */
[----:B------:R1:W-:Y:S01]  /*8ed0*/  STL [R1+0x206c], R12 ;  /* 0x00206c0c01007387 */ /* 0x0003e20000100800 */
[----:B0-----:R-:W-:-:S03]  /*8ee0*/  IMAD.MOV.U32 R20, RZ, RZ, R13 ;  /* 0x000000ffff147224 */ /* 0x001fc600078e000d */
[----:B-1----:R-:W2:Y:S04]  /*8ef0*/  LDL.LU.64 R12, [R1+0x308] ;  /* 0x00030800010c7983 */ /* 0x002ea80000300a00 */
[----:B------:R0:W-:Y:S04]  /*8f00*/  STL [R1+0x2068], R20 ;  /* 0x0020681401007387 */ /* 0x0001e80000100800 */
[----:B------:R1:W-:Y:S01]  /*8f10*/  STL [R1+0x2074], R6 ;  /* 0x0020740601007387 */ /* 0x0003e20000100800 */
[----:B0-----:R-:W-:-:S03]  /*8f20*/  IMAD.MOV.U32 R20, RZ, RZ, R7 ;  /* 0x000000ffff147224 */ /* 0x001fc600078e0007 */
[----:B-1----:R-:W2:Y:S04]  /*8f30*/  LDL.LU.64 R6, [R1+0x150] ;  /* 0x0001500001067983 */ /* 0x002ea80000300a00 */
[----:B------:R-:W-:Y:S04]  /*8f40*/  STL [R1+0x2070], R20 ;  /* 0x0020701401007387 */ /* 0x000fe80000100800 */
[----:B------:R0:W-:Y:S04]  /*8f50*/  STL [R1+0x207c], R4 ;  /* 0x00207c0401007387 */ /* 0x0001e80000100800 */
[----:B------:R-:W-:Y:S01]  /*8f60*/  STL [R1+0x2084], R2 ;  /* 0x0020840201007387 */ /* 0x000fe20000100800 */
[----:B0-----:R-:W-:-:S02]  /*8f70*/  IMAD.MOV.U32 R4, RZ, RZ, R5 ;  /* 0x000000ffff047224 */ /* 0x001fc400078e0005 */
[----:B------:R-:W-:-:S03]  /*8f80*/  IMAD.MOV.U32 R5, RZ, RZ, R3 ;  /* 0x000000ffff057224 */ /* 0x000fc600078e0003 */
[----:B------:R0:W-:Y:S04]  /*8f90*/  STL [R1+0x2078], R4 ;  /* 0x0020780401007387 */ /* 0x0001e80000100800 */
[----:B0-----:R-:W2:Y:S04]  /*8fa0*/  LDL.LU R4, [R1+0x364] ;  /* 0x0003640001047983 */ /* 0x001ea80000300800 */
[----:B------:R-:W2:Y:S04]  /*8fb0*/  LDL.LU.64 R2, [R1+0x310] ;  /* 0x0003100001027983 */ /* 0x000ea80000300a00 */
[----:B------:R0:W-:Y:S04]  /*8fc0*/  STL [R1+0x2080], R5 ;  /* 0x0020800501007387 */ /* 0x0001e80000100800 */
[----:B----4-:R-:W-:Y:S01]  /*8fd0*/  STL [R1+0x208c], R60 ;  /* 0x00208c3c01007387 */ /* 0x010fe20000100800 */
[----:B0-----:R-:W-:-:S03]  /*8fe0*/  IMAD.MOV.U32 R5, RZ, RZ, R61 ;  /* 0x000000ffff057224 */ /* 0x001fc600078e003d */
[----:B------:R-:W4:Y:S04]  /*8ff0*/  LDL.LU R61, [R1+0x368] ;  /* 0x00036800013d7983 */ /* 0x000f280000300800 */
[----:B------:R0:W-:Y:S04]  /*9000*/  STL [R1+0x2088], R5 ;  /* 0x0020880501007387 */ /* 0x0001e80000100800 */
[----:B------:R-:W-:Y:S01]  /*9010*/  STL [R1+0x2094], R18 ;  /* 0x0020941201007387 */ /* 0x000fe20000100800 */
[----:B0-----:R-:W-:-:S03]  /*9020*/  IMAD.MOV.U32 R5, RZ, RZ, R19 ;  /* 0x000000ffff057224 */ /* 0x001fc600078e0013 */
[----:B------:R-:W-:Y:S04]  /*9030*/  STL [R1+0x209c], R10 ;  /* 0x00209c0a01007387 */ /* 0x000fe80000100800 */
[----:B------:R0:W-:Y:S02]  /*9040*/  STL [R1+0x2090], R5 ;  /* 0x0020900501007387 */ /* 0x0001e40000100800 */
[----:B0-----:R-:W-:Y:S02]  /*9050*/  IMAD.MOV.U32 R5, RZ, RZ, R11 ;  /* 0x000000ffff057224 */ /* 0x001fe400078e000b */
[----:B------:R-:W4:Y:S04]  /*9060*/  LDL.LU.64 R10, [R1+0x298] ;  /* 0x00029800010a7983 */ /* 0x000f280000300a00 */
[----:B------:R0:W-:Y:S04]  /*9070*/  STL [R1+0x2098], R5 ;  /* 0x0020980501007387 */ /* 0x0001e80000100800 */
[----:B------:R-:W-:Y:S01]  /*9080*/  STL [R1+0x20a4], R16 ;  /* 0x0020a41001007387 */ /* 0x000fe20000100800 */
[----:B0-----:R-:W-:-:S03]  /*9090*/  IMAD.MOV.U32 R5, RZ, RZ, R17 ;  /* 0x000000ffff057224 */ /* 0x001fc600078e0011 */
[----:B------:R0:W-:Y:S04]  /*90a0*/  STL [R1+0x20ac], R8 ;  /* 0x0020ac0801007387 */ /* 0x0001e80000100800 */
[----:B------:R1:W-:Y:S01]  /*90b0*/  STL [R1+0x20a0], R5 ;  /* 0x0020a00501007387 */ /* 0x0003e20000100800 */
[----:B0-----:R-:W-:-:S03]  /*90c0*/  IMAD.MOV.U32 R8, RZ, RZ, R9 ;  /* 0x000000ffff087224 */ /* 0x001fc600078e0009 */
[----:B-1----:R-:W4:Y:S04]  /*90d0*/  LDL.LU R5, [R1+0x36c] ;  /* 0x00036c0001057983 */ /* 0x002f280000300800 */
[----:B------:R0:W-:Y:S04]  /*90e0*/  STL [R1+0x20a8], R8 ;  /* 0x0020a80801007387 */ /* 0x0001e80000100800 */
[----:B0-----:R-:W4:Y:S01]  /*90f0*/  LDL.LU R8, [R1+0x370] ;  /* 0x0003700001087983 */ /* 0x001f220000300800 */
[----:B---3--:R-:W-:-:S03]  /*9100*/  IMAD.MOV.U32 R9, RZ, RZ, R15 ;  /* 0x000000ffff097224 */ /* 0x008fc600078e000f */
[----:B------:R0:W-:Y:S04]  /*9110*/  STL [R1+0x20b4], R14 ;  /* 0x0020b40e01007387 */ /* 0x0001e80000100800 */
[----:B------:R1:W-:Y:S01]  /*9120*/  STL [R1+0x20b0], R9 ;  /* 0x0020b00901007387 */ /* 0x0003e20000100800 */
[----:B--2---:R-:W-:Y:S01]  /*9130*/  IMAD R0, R0, UR9, RZ ;  /* 0x0000000900007c24 */ /* 0x004fe2000f8e02ff */
[----:B------:R-:W-:Y:S01]  /*9140*/  UIMAD UR8, UR6, 0x3f, URZ ;  /* 0x0000003f060878a4 */ /* 0x000fe2000f8e023f */
[----:B0-----:R-:W0:Y:S01]  /*9150*/  LDC R14, c[0x0][0x238] ;  /* 0x00008e00ff0e7b82 */ /* 0x001e220000000800 */
[----:B-1----:R-:W-:Y:S01]  /*9160*/  IMAD.MOV.U32 R9, RZ, RZ, R13 ;  /* 0x000000ffff097224 */ /* 0x002fe200078e000d */
[----:B------:R1:W-:Y:S06]  /*9170*/  STL [R1+0x20bc], R12 ;  /* 0x0020bc0c01007387 */ /* 0x0003ec0000100800 */
[----:B------:R-:W2:Y:S01]  /*9180*/  LDC R15, c[0x0][0x238] ;  /* 0x00008e00ff0f7b82 */ /* 0x000ea20000000800 */
[----:B------:R3:W-:Y:S01]  /*9190*/  STL [R1+0x20b8], R9 ;  /* 0x0020b80901007387 */ /* 0x0007e20000100800 */
[----:B------:R-:W-:-:S04]  /*91a0*/  LEA R30, P0, R0, UR12, 0x1 ;  /* 0x0000000c001e7c11 */ /* 0x000fc8000f8008ff */
[----:B------:R-:W-:Y:S02]  /*91b0*/  LEA.HI.X.SX32 R31, R0, UR13, 0x1, P0 ;  /* 0x0000000d001f7c11 */ /* 0x000fe400080f0eff */
[----:B-1----:R-:W1:Y:S01]  /*91c0*/  LDC R12, c[0x0][0x238] ;  /* 0x00008e00ff0c7b82 */ /* 0x002e620000000800 */
[----:B------:R3:W-:Y:S07]  /*91d0*/  STL [R1+0x20c4], R6 ;  /* 0x0020c40601007387 */ /* 0x0007ee0000100800 */
[----:B------:R-:W0:Y:S01]  /*91e0*/  LDC R13, c[0x0][0x238] ;  /* 0x00008e00ff0d7b82 */ /* 0x000e220000000800 */
[----:B---3--:R-:W3:Y:S01]  /*91f0*/  LDL.LU R9, [R1+0x374] ;  /* 0x0003740001097983 */ /* 0x008ee20000300800 */
[----:B------:R-:W-:-:S05]  /*9200*/  IMAD.MOV.U32 R6, RZ, RZ, R7 ;  /* 0x000000ffff067224 */ /* 0x000fca00078e0007 */
[----:B------:R-:W-:Y:S04]  /*9210*/  STL [R1+0x20c0], R6 ;  /* 0x0020c00601007387 */ /* 0x000fe80000100800 */
[----:B------:R2:W-:Y:S04]  /*9220*/  STL [R1+0x20cc], R2 ;  /* 0x0020cc0201007387 */ /* 0x0005e80000100800 */
[----:B------:R-:W3:Y:S01]  /*9230*/  LDL.LU R60, [R1+0x378] ;  /* 0x00037800013c7983 */ /* 0x000ee20000300800 */
[----:B----4-:R-:W-:-:S03]  /*9240*/  IMAD R0, R61, UR9, RZ ;  /* 0x000000093d007c24 */ /* 0x010fc6000f8e02ff */
[----:B------:R-:W4:Y:S01]  /*9250*/  LDL.LU R61, [R1+0x37c] ;  /* 0x00037c00013d7983 */ /* 0x000f220000300800 */
[----:B--2---:R-:W-:Y:S02]  /*9260*/  IMAD.MOV.U32 R2, RZ, RZ, R3 ;  /* 0x000000ffff027224 */ /* 0x004fe400078e0003 */
[----:B------:R-:W-:-:S03]  /*9270*/  IMAD R4, R4, UR9, RZ ;  /* 0x0000000904047c24 */ /* 0x000fc6000f8e02ff */
[----:B------:R2:W-:Y:S01]  /*9280*/  STL [R1+0x20c8], R2 ;  /* 0x0020c80201007387 */ /* 0x0005e20000100800 */
[----:B------:R-:W-:Y:S01]  /*9290*/  IMAD.U32 R7, RZ, RZ, UR8 ;  /* 0x00000008ff077e24 */ /* 0x000fe2000f8e00ff */
[----:B------:R-:W-:Y:S02]  /*92a0*/  LEA R28, P1, R4, UR12, 0x1 ;  /* 0x0000000c041c7c11 */ /* 0x000fe4000f8208ff */
[----:B------:R-:W-:Y:S01]  /*92b0*/  STL.64 [R1+0xa98], R30 ;  /* 0x000a981e01007387 */ /* 0x000fe20000100a00 */
[----:B------:R-:W-:Y:S02]  /*92c0*/  LEA R26, P0, R0, UR12, 0x1 ;  /* 0x0000000c001a7c11 */ /* 0x000fe4000f8008ff */
[----:B------:R-:W-:Y:S02]  /*92d0*/  LEA.HI.X.SX32 R29, R4, UR13, 0x1, P1 ;  /* 0x0000000d041d7c11 */ /* 0x000fe400088f0eff */
[----:B------:R-:W-:Y:S01]  /*92e0*/  LEA.HI.X.SX32 R27, R0, UR13, 0x1, P0 ;  /* 0x0000000d001b7c11 */ /* 0x000fe200080f0eff */
[----:B--2---:R-:W-:-:S04]  /*92f0*/  IMAD.WIDE R2, R7, 0x2, R30 ;  /* 0x0000000207027825 */ /* 0x004fc800078e021e */
[----:B------:R-:W-:Y:S01]  /*9300*/  IMAD.MOV.U32 R6, RZ, RZ, R11 ;  /* 0x000000ffff067224 */ /* 0x000fe200078e000b */
[----:B------:R-:W-:Y:S04]  /*9310*/  STL [R1+0x20d4], R10 ;  /* 0x0020d40a01007387 */ /* 0x000fe80000100800 */
[----:B------:R2:W-:Y:S04]  /*9320*/  STL [R1+0x20d0], R6 ;  /* 0x0020d00601007387 */ /* 0x0005e80000100800 */
[----:B------:R-:W-:Y:S04]  /*9330*/  STL [R1+0x20d8], R2 ;  /* 0x0020d80201007387 */ /* 0x000fe80000100800 */
[----:B------:R1:W-:Y:S01]  /*9340*/  STL [R1+0x1f88], R3 ;  /* 0x001f880301007387 */ /* 0x0003e20000100800 */
[----:B------:R-:W-:Y:S01]  /*9350*/  UIMAD UR8, UR6, 0x3e, URZ ;  /* 0x0000003e060878a4 */ /* 0x000fe2000f8e023f */
[----:B------:R-:W0:Y:S02]  /*9360*/  LDC R11, c[0x0][0x238] ;  /* 0x00008e00ff0b7b82 */ /* 0x000e240000000800 */
[----:B------:R-:W-:Y:S01]  /*9370*/  STL.64 [R1+0xc20], R28 ;  /* 0x000c201c01007387 */ /* 0x000fe20000100a00 */
[----:B--2---:R-:W-:-:S02]  /*9380*/  IMAD R6, R5, UR9, RZ ;  /* 0x0000000905067c24 */ /* 0x004fc4000f8e02ff */
[----:B------:R-:W-:-:S03]  /*9390*/  IMAD.WIDE R4, R7, 0x2, R28 ;  /* 0x0000000207047825 */ /* 0x000fc600078e021c */
[C---:B------:R-:W-:Y:S01]  /*93a0*/  LEA R24, P1, R6.reuse, UR12, 0x1 ;  /* 0x0000000c06187c11 */ /* 0x040fe2000f8208ff */
[C---:B-1----:R-:W-:Y:S01]  /*93b0*/  IMAD.WIDE R2, R7.reuse, 0x2, R26 ;  /* 0x0000000207027825 */ /* 0x042fe200078e021a */
[----:B------:R-:W-:Y:S02]  /*93c0*/  STL.64 [R1+0xc28], R26 ;  /* 0x000c281a01007387 */ /* 0x000fe40000100a00 */
[----:B------:R-:W-:Y:S01]  /*93d0*/  LEA.HI.X.SX32 R25, R6, UR13, 0x1, P1 ;  /* 0x0000000d06197c11 */ /* 0x000fe200088f0eff */
[----:B------:R-:W-:Y:S01]  /*93e0*/  IMAD R0, R8, UR9, RZ ;  /* 0x0000000908007c24 */ /* 0x000fe2000f8e02ff */
[----:B------:R-:W-:Y:S04]  /*93f0*/  STL [R1+0x1f8c], R4 ;  /* 0x001f8c0401007387 */ /* 0x000fe80000100800 */
[C---:B------:R-:W-:Y:S01]  /*9400*/  LEA R22, P0, R0.reuse, UR12, 0x1 ;  /* 0x0000000c00167c11 */ /* 0x040fe2000f8008ff */
[----:B------:R1:W-:Y:S03]  /*9410*/  STL [R1+0x1f78], R5 ;  /* 0x001f780501007387 */ /* 0x0003e60000100800 */
[----:B------:R-:W-:Y:S01]  /*9420*/  LEA.HI.X.SX32 R23, R0, UR13, 0x1, P0 ;  /* 0x0000000d00177c11 */ /* 0x000fe200080f0eff */
[----:B------:R-:W-:Y:S04]  /*9430*/  STL [R1+0x1f7c], R2 ;  /* 0x001f7c0201007387 */ /* 0x000fe80000100800 */
[----:B------:R2:W-:Y:S01]  /*9440*/  STL [R1+0x1f70], R3 ;  /* 0x001f700301007387 */ /* 0x0005e20000100800 */
[----:B-1----:R-:W-:-:S03]  /*9450*/  IMAD.WIDE R4, R7, 0x2, R24 ;  /* 0x0000000207047825 */ /* 0x002fc600078e0218 */
[----:B------:R-:W-:Y:S04]  /*9460*/  STL.64 [R1+0xc30], R24 ;  /* 0x000c301801007387 */ /* 0x000fe80000100a00 */
[----:B------:R-:W-:Y:S01]  /*9470*/  STL.64 [R1+0xc38], R22 ;  /* 0x000c381601007387 */ /* 0x000fe20000100a00 */
[----:B--2---:R-:W-:-:S03]  /*9480*/  IMAD.WIDE R2, R7, 0x2, R22 ;  /* 0x0000000207027825 */ /* 0x004fc600078e0216 */
[----:B------:R-:W-:Y:S04]  /*9490*/  STL [R1+0x1f74], R4 ;  /* 0x001f740401007387 */ /* 0x000fe80000100800 */
[----:B------:R-:W-:Y:S04]  /*94a0*/  STL [R1+0x1f60], R5 ;  /* 0x001f600501007387 */ /* 0x000fe80000100800 */
[----:B------:R-:W-:Y:S04]  /*94b0*/  STL [R1+0x1f64], R2 ;  /* 0x001f640201007387 */ /* 0x000fe80000100800 */
[----:B------:R1:W-:Y:S01]  /*94c0*/  STL [R1+0x1f58], R3 ;  /* 0x001f580301007387 */ /* 0x0003e20000100800 */
[----:B---3--:R-:W-:-:S05]  /*94d0*/  IMAD R6, R9, UR9, RZ ;  /* 0x0000000909067c24 */ /* 0x008fca000f8e02ff */
[----:B------:R-:W-:-:S04]  /*94e0*/  LEA R20, P0, R6, UR12, 0x1 ;  /* 0x0000000c06147c11 */ /* 0x000fc8000f8008ff */
[----:B------:R-:W-:-:S03]  /*94f0*/  LEA.HI.X.SX32 R21, R6, UR13, 0x1, P0 ;  /* 0x0000000d06157c11 */ /* 0x000fc600080f0eff */
[----:B-1----:R-:W-:Y:S02]  /*9500*/  IMAD.WIDE R2, R7, 0x2, R20 ;  /* 0x0000000207027825 */ /* 0x002fe400078e0214 */
[----:B------:R-:W-:Y:S02]  /*9510*/  STL.64 [R1+0xc40], R20 ;  /* 0x000c401401007387 */ /* 0x000fe40000100a00 */
[----:B------:R-:W-:-:S05]  /*9520*/  IMAD R0, R60, UR9, RZ ;  /* 0x000000093c007c24 */ /* 0x000fca000f8e02ff */
[----:B------:R-:W-:-:S04]  /*9530*/  LEA R18, P1, R0, UR12, 0x1 ;  /* 0x0000000c00127c11 */ /* 0x000fc8000f8208ff */
[----:B------:R-:W-:Y:S01]  /*9540*/  LEA.HI.X.SX32 R19, R0, UR13, 0x1, P1 ;  /* 0x0000000d00137c11 */ /* 0x000fe200088f0eff */
[----:B------:R-:W-:-:S04]  /*9550*/  IMAD.U32 R0, RZ, RZ, UR8 ;  /* 0x00000008ff007e24 */ /* 0x000fc8000f8e00ff */
[----:B------:R-:W-:Y:S04]  /*9560*/  STL.64 [R1+0xc48], R18 ;  /* 0x000c481201007387 */ /* 0x000fe80000100a00 */
[----:B------:R-:W-:Y:S04]  /*9570*/  STL [R1+0x1f5c], R2 ;  /* 0x001f5c0201007387 */ /* 0x000fe80000100800 */
[----:B------:R1:W-:Y:S01]  /*9580*/  STL [R1+0x1f48], R3 ;  /* 0x001f480301007387 */ /* 0x0003e20000100800 */
[----:B------:R-:W-:-:S06]  /*9590*/  UIMAD UR8, UR6, 0x3d, URZ ;  /* 0x0000003d060878a4 */ /* 0x000fcc000f8e023f */
[----:B------:R-:W-:Y:S01]  /*95a0*/  IMAD.U32 R8, RZ, RZ, UR8 ;  /* 0x00000008ff087e24 */ /* 0x000fe2000f8e00ff */
[----:B------:R-:W-:Y:S01]  /*95b0*/  UIMAD UR8, UR6, 0x3c, URZ ;  /* 0x0000003c060878a4 */ /* 0x000fe2000f8e023f */
[----:B----4-:R-:W-:-:S05]  /*95c0*/  IMAD R4, R61, UR9, RZ ;  /* 0x000000093d047c24 */ /* 0x010fca000f8e02ff */
[----:B------:R-:W-:-:S04]  /*95d0*/  LEA R16, P0, R4, UR12, 0x1 ;  /* 0x0000000c04107c11 */ /* 0x000fc8000f8008ff */
[----:B------:R-:W-:Y:S01]  /*95e0*/  LEA.HI.X.SX32 R17, R4, UR13, 0x1, P0 ;  /* 0x0000000d04117c11 */ /* 0x000fe200080f0eff */
[----:B------:R-:W-:-:S04]  /*95f0*/  IMAD.WIDE R4, R7, 0x2, R18 ;  /* 0x0000000207047825 */ /* 0x000fc800078e0212 */
[----:B-1----:R-:W-:Y:S01]  /*9600*/  IMAD.WIDE R2, R7, 0x2, R16 ;  /* 0x0000000207027825 */ /* 0x002fe200078e0210 */
[----:B------:R-:W-:Y:S03]  /*9610*/  STL.64 [R1+0xc50], R16 ;  /* 0x000c501001007387 */ /* 0x000fe60000100a00 */
[C---:B------:R-:W-:Y:S01]  /*9620*/  IMAD.WIDE R6, R0.reuse, 0x2, R30 ;  /* 0x0000000200067825 */ /* 0x040fe200078e021e */
[----:B------:R-:W-:Y:S04]  /*9630*/  STL [R1+0x1f4c], R4 ;  /* 0x001f4c0401007387 */ /* 0x000fe80000100800 */
[----:B------:R1:W-:Y:S04]  /*9640*/  STL [R1+0x1f40], R5 ;  /* 0x001f400501007387 */ /* 0x0003e80000100800 */
[----:B------:R-:W-:Y:S04]  /*9650*/  STL [R1+0x1f44], R2 ;  /* 0x001f440201007387 */ /* 0x000fe80000100800 */
[----:B------:R2:W-:Y:S01]  /*9660*/  STL [R1+0x1f34], R3 ;  /* 0x001f340301007387 */ /* 0x0005e20000100800 */
[----:B-1----:R-:W-:-:S03]  /*9670*/  IMAD.WIDE R4, R0, 0x2, R28 ;  /* 0x0000000200047825 */ /* 0x002fc600078e021c */
[----:B------:R-:W-:Y:S04]  /*9680*/  STL [R1+0x1f38], R6 ;  /* 0x001f380601007387 */ /* 0x000fe80000100800 */
[----:B------:R-:W-:Y:S01]  /*9690*/  STL [R1+0x1efc], R7 ;  /* 0x001efc0701007387 */ /* 0x000fe20000100800 */
[----:B--2---:R-:W-:-:S03]  /*96a0*/  IMAD.WIDE R2, R0, 0x2, R26 ;  /* 0x0000000200027825 */ /* 0x004fc600078e021a */
[----:B------:R-:W-:Y:S04]  /*96b0*/  STL [R1+0x1f30], R4 ;  /* 0x001f300401007387 */ /* 0x000fe80000100800 */
[----:B------:R1:W-:Y:S04]  /*96c0*/  STL [R1+0x1f28], R5 ;  /* 0x001f280501007387 */ /* 0x0003e80000100800 */
[----:B------:R-:W-:Y:S01]  /*96d0*/  STL [R1+0x1f2c], R2 ;  /* 0x001f2c0201007387 */ /* 0x000fe20000100800 */
[----:B-1----:R-:W-:-:S03]  /*96e0*/  IMAD.WIDE R4, R0, 0x2, R24 ;  /* 0x0000000200047825 */ /* 0x002fc600078e0218 */
[----:B------:R1:W-:Y:S04]  /*96f0*/  STL [R1+0x1f20], R3 ;  /* 0x001f200301007387 */ /* 0x0003e80000100800 */
[----:B------:R-:W-:Y:S04]  /*9700*/  STL [R1+0x1f24], R4 ;  /* 0x001f240401007387 */ /* 0x000fe80000100800 */
[----:B------:R2:W-:Y:S01]  /*9710*/  STL [R1+0x1f18], R5 ;  /* 0x001f180501007387 */ /* 0x0005e20000100800 */
[----:B-1----:R-:W-:-:S05]  /*9720*/  IMAD.WIDE R2, R0, 0x2, R22 ;  /* 0x0000000200027825 */ /* 0x002fca00078e0216 */
[----:B------:R-:W-:Y:S01]  /*9730*/  STL [R1+0x1f1c], R2 ;  /* 0x001f1c0201007387 */ /* 0x000fe20000100800 */
[----:B--2---:R-:W-:-:S03]  /*9740*/  IMAD.WIDE R4, R0, 0x2, R20 ;  /* 0x0000000200047825 */ /* 0x004fc600078e0214 */
[----:B------:R1:W-:Y:S04]  /*9750*/  STL [R1+0x1f10], R3 ;  /* 0x001f100301007387 */ /* 0x0003e80000100800 */
[----:B------:R-:W-:Y:S01]  /*9760*/  STL [R1+0x1f14], R4 ;  /* 0x001f140401007387 */ /* 0x000fe20000100800 */
[----:B------:R-:W-:-:S03]  /*9770*/  IMAD.WIDE R6, R8, 0x2, R30 ;  /* 0x0000000208067825 */ /* 0x000fc600078e021e */
[----:B------:R2:W-:Y:S01]  /*9780*/  STL [R1+0x1f08], R5 ;  /* 0x001f080501007387 */ /* 0x0005e20000100800 */
[----:B-1----:R-:W-:-:S05]  /*9790*/  IMAD.WIDE R2, R0, 0x2, R18 ;  /* 0x0000000200027825 */ /* 0x002fca00078e0212 */
[----:B------:R-:W-:Y:S01]  /*97a0*/  STL [R1+0x1f0c], R2 ;  /* 0x001f0c0201007387 */ /* 0x000fe20000100800 */
[----:B--2---:R-:W-:-:S03]  /*97b0*/  IMAD.WIDE R4, R0, 0x2, R16 ;  /* 0x0000000200047825 */ /* 0x004fc600078e0210 */
        /* <DEDUP_REMOVED lines=17> */
[----:B------:R1:W-:Y:S01]  /*98d0*/  STL [R1+0x1ed0], R5 ;  /* 0x001ed00501007387 */ /* 0x0003e20000100800 */
[----:B------:R-:W-:-:S03]  /*98e0*/  IMAD.U32 R0, RZ, RZ, UR8 ;  /* 0x00000008ff007e24 */ /* 0x000fc6000f8e00ff */
[----:B------:R-:W-:Y:S04]  /*98f0*/  STL [R1+0x1ed4], R2 ;  /* 0x001ed40201007387 */ /* 0x000fe80000100800 */
[----:B------:R2:W-:Y:S01]  /*9900*/  STL [R1+0x1ec8], R3 ;  /* 0x001ec80301007387 */ /* 0x0005e20000100800 */
[----:B-1----:R-:W-:-:S04]  /*9910*/  IMAD.WIDE R4, R8, 0x2, R18 ;  /* 0x0000000208047825 */ /* 0x002fc800078e0212 */
[----:B------:R-:W-:Y:S01]  /*9920*/  IMAD.WIDE R6, R0, 0x2, R30 ;  /* 0x0000000200067825 */ /* 0x000fe200078e021e */
[----:B------:R-:W-:Y:S03]  /*9930*/  STL [R1+0x1ecc], R4 ;  /* 0x001ecc0401007387 */ /* 0x000fe60000100800 */
[----:B--2---:R-:W-:Y:S01]  /*9940*/  IMAD.WIDE R2, R8, 0x2, R16 ;  /* 0x0000000208027825 */ /* 0x004fe200078e0210 */
        /* <DEDUP_REMOVED lines=11> */
[----:B------:R1:W-:Y:S01]  /*9a00*/  STL [R1+0x1ea0], R3 ;  /* 0x001ea00301007387 */ /* 0x0003e20000100800 */
[----:B------:R-:W-:-:S03]  /*9a10*/  UIMAD UR8, UR6, 0x3b, URZ ;  /* 0x0000003b060878a4 */ /* 0x000fc6000f8e023f */
        /* <DEDUP_REMOVED lines=22> */
[----:B------:R-:W-:Y:S04]  /*9b80*/  STL [R1+0x1e6c], R4 ;  /* 0x001e6c0401007387 */ /* 0x000fe80000100800 */
[----:B------:R2:W-:Y:S01]  /*9b90*/  STL [R1+0x1e60], R5 ;  /* 0x001e600501007387 */ /* 0x0005e20000100800 */
[----:B-1----:R-:W-:Y:S01]  /*9ba0*/  IMAD.WIDE R2, R8, 0x2, R24 ;  /* 0x0000000208027825 */ /* 0x002fe200078e0218 */
[----:B------:R-:W-:-:S04]  /*9bb0*/  UIMAD UR8, UR6, 0x3a, URZ ;  /* 0x0000003a060878a4 */ /* 0x000fc8000f8e023f */
[----:B------:R-:W-:Y:S01]  /*9bc0*/  STL [R1+0x1e64], R2 ;  /* 0x001e640201007387 */ /* 0x000fe20000100800 */
[----:B--2---:R-:W-:-:S03]  /*9bd0*/  IMAD.WIDE R4, R8, 0x2, R22 ;  /* 0x0000000208047825 */ /* 0x004fc600078e0216 */
[----:B------:R1:W-:Y:S04]  /*9be0*/  STL [R1+0x1e58], R3 ;  /* 0x001e580301007387 */ /* 0x0003e80000100800 */
[----:B------:R-:W-:Y:S04]  /*9bf0*/  STL [R1+0x1e5c], R4 ;  /* 0x001e5c0401007387 */ /* 0x000fe80000100800 */
[----:B------:R2:W-:Y:S01]  /*9c00*/  STL [R1+0x1e50], R5 ;  /* 0x001e500501007387 */ /* 0x0005e20000100800 */
[----:B-1----:R-:W-:-:S04]  /*9c10*/  IMAD.WIDE R2, R8, 0x2, R20 ;  /* 0x0000000208027825 */ /* 0x002fc800078e0214 */
[----:B------:R-:W-:Y:S01]  /*9c20*/  IMAD.U32 R0, RZ, RZ, UR8 ;  /* 0x00000008ff007e24 */ /* 0x000fe2000f8e00ff */
[----:B------:R-:W-:Y:S01]  /*9c30*/  STL [R1+0x1e54], R2 ;  /* 0x001e540201007387 */ /* 0x000fe20000100800 */
[----:B--2---:R-:W-:-:S03]  /*9c40*/  IMAD.WIDE R4, R8, 0x2, R18 ;  /* 0x0000000208047825 */ /* 0x004fc600078e0212 */
[----:B------:R1:W-:Y:S04]  /*9c50*/  STL [R1+0x1e48], R3 ;  /* 0x001e480301007387 */ /* 0x0003e80000100800 */
[----:B------:R-:W-:Y:S01]  /*9c60*/  STL [R1+0x1e4c], R4 ;  /* 0x001e4c0401007387 */ /* 0x000fe20000100800 */
[----:B------:R-:W-:-:S03]  /*9c70*/  IMAD.WIDE R6, R0, 0x2, R28 ;  /* 0x0000000200067825 */ /* 0x000fc600078e021c */
[----:B------:R2:W-:Y:S01]  /*9c80*/  STL [R1+0xfbc], R5 ;  /* 0x000fbc0501007387 */ /* 0x0005e20000100800 */
[----:B-1----:R-:W-:-:S04]  /*9c90*/  IMAD.WIDE R2, R8, 0x2, R16 ;  /* 0x0000000208027825 */ /* 0x002fc800078e0210 */
[C---:B------:R-:W-:Y:S01]  /*9ca0*/  IMAD.WIDE R8, R0.reuse, 0x2, R26 ;  /* 0x0000000200087825 */ /* 0x040fe200078e021a */
[----:B------:R-:W-:Y:S03]  /*9cb0*/  STL [R1+0x1e44], R2 ;  /* 0x001e440201007387 */ /* 0x000fe60000100800 */
[C---:B--2---:R-:W-:Y:S01]  /*9cc0*/  IMAD.WIDE R4, R0.reuse, 0x2, R30 ;  /* 0x0000000200047825 */ /* 0x044fe200078e021e */
[----:B------:R1:W-:Y:S04]  /*9cd0*/  STL [R1+0xfc0], R3 ;  /* 0x000fc00301007387 */ /* 0x0003e80000100800 */
[----:B------:R-:W-:Y:S04]  /*9ce0*/  STL [R1+0xfc8], R4 ;  /* 0x000fc80401007387 */ /* 0x000fe80000100800 */
[----:B------:R2:W-:Y:S01]  /*9cf0*/  STL [R1+0xfc4], R5 ;  /* 0x000fc40501007387 */ /* 0x0005e20000100800 */
[----:B-1----:R-:W-:-:S03]  /*9d00*/  IMAD.WIDE R2, R0, 0x2, R24 ;  /* 0x0000000200027825 */ /* 0x002fc600078e0218 */
[----:B------:R-:W-:Y:S04]  /*9d10*/  STL [R1+0xfd0], R6 ;  /* 0x000fd00601007387 */ /* 0x000fe80000100800 */
[----:B------:R-:W-:Y:S01]  /*9d20*/  STL [R1+0xfcc], R7 ;  /* 0x000fcc0701007387 */ /* 0x000fe20000100800 */
[----:B--2---:R-:W-:-:S03]  /*9d30*/  IMAD.WIDE R4, R0, 0x2, R22 ;  /* 0x0000000200047825 */ /* 0x004fc600078e0216 */
[----:B------:R-:W-:Y:S01]  /*9d40*/  STL [R1+0xfd8], R8 ;  /* 0x000fd80801007387 */ /* 0x000fe20000100800 */
[----:B------:R-:W-:-:S03]  /*9d50*/  UIMAD UR8, UR6, 0x39, URZ ;  /* 0x00000039060878a4 */ /* 0x000fc6000f8e023f */
[----:B------:R-:W-:Y:S04]  /*9d60*/  STL [R1+0xfd4], R9 ;  /* 0x000fd40901007387 */ /* 0x000fe80000100800 */
[----:B------:R-:W-:Y:S04]  /*9d70*/  STL [R1+0xfe0], R2 ;  /* 0x000fe00201007387 */ /* 0x000fe80000100800 */
        /* <DEDUP_REMOVED lines=647> */
[----:B------:R-:W-:-:S03]  /*c5f0*/  USHF.L.U32 UR8, UR6, 0x5, URZ ;  /* 0x0000000506087899 */ /* 0x000fc6000800063f */
        /* <DEDUP_REMOVED lines=54> */
[----:B------:R1:W-:Y:S01]  /*c960*/  STL [R1+0x169c], R3 ;  /* 0x00169c0301007387 */ /* 0x0003e20000100800 */
[----:B------:R-:W-:-:S03]  /*c970*/  IMAD.U32 R0, RZ, RZ, UR8 ;  /* 0x00000008ff007e24 */ /* 0x000fc6000f8e00ff */
[----:B------:R-:W-:Y:S01]  /*c980*/  STL [R1+0x16a8], R4 ;  /* 0x0016a80401007387 */ /* 0x000fe20000100800 */
[----:B-1----:R-:W-:-:S03]  /*c990*/  IMAD.WIDE R2, R10, 0x2, R20 ;  /* 0x000000020a027825 */ /* 0x002fc600078e0214 */
        /* <DEDUP_REMOVED lines=12> */
[----:B------:R1:W-:Y:S01]  /*ca60*/  STL [R1+0x16c4], R7 ;  /* 0x0016c40701007387 */ /* 0x0003e20000100800 */
[----:B--2---:R-:W-:-:S03]  /*ca70*/  IMAD.WIDE R2, R0, 0x2, R26 ;  /* 0x0000000200027825 */ /* 0x004fc600078e021a */
[----:B------:R-:W-:Y:S01]  /*ca80*/  STL [R1+0x16d0], R4 ;  /* 0x0016d00401007387 */ /* 0x000fe20000100800 */
[----:B------:R-:W-:-:S03]  /*ca90*/  UIMAD UR8, UR6, 0x1d, URZ ;  /* 0x0000001d060878a4 */ /* 0x000fc6000f8e023f */
[----:B------:R2:W-:Y:S01]  /*caa0*/  STL [R1+0x16cc], R5 ;  /* 0x0016cc0501007387 */ /* 0x0005e20000100800 */
[----:B-1----:R-:W-:-:S03]  /*cab0*/  IMAD.WIDE R6, R0, 0x2, R22 ;  /* 0x0000000200067825 */ /* 0x002fc600078e0216 */
[----:B------:R-:W-:Y:S01]  /*cac0*/  STL [R1+0x16d8], R2 ;  /* 0x0016d80201007387 */ /* 0x000fe20000100800 */
[----:B--2---:R-:W-:-:S03]  /*cad0*/  IMAD.WIDE R4, R0, 0x2, R24 ;  /* 0x0000000200047825 */ /* 0x004fc600078e0218 */
[----:B------:R1:W-:Y:S04]  /*cae0*/  STL [R1+0x16d4], R3 ;  /* 0x0016d40301007387 */ /* 0x0003e80000100800 */
[----:B------:R-:W-:Y:S01]  /*caf0*/  STL [R1+0x16e0], R4 ;  /* 0x0016e00401007387 */ /* 0x000fe20000100800 */
[----:B------:R-:W-:-:S03]  /*cb00*/  IMAD.U32 R10, RZ, RZ, UR8 ;  /* 0x00000008ff0a7e24 */ /* 0x000fc6000f8e00ff */
[----:B------:R2:W-:Y:S01]  /*cb10*/  STL [R1+0x16dc], R5 ;  /* 0x0016dc0501007387 */ /* 0x0005e20000100800 */
[----:B-1----:R-:W-:-:S03]  /*cb20*/  IMAD.WIDE R2, R0, 0x2, R20 ;  /* 0x0000000200027825 */ /* 0x002fc600078e0214 */
[----:B------:R-:W-:Y:S04]  /*cb30*/  STL [R1+0x16e8], R6 ;  /* 0x0016e80601007387 */ /* 0x000fe80000100800 */
[----:B------:R1:W-:Y:S01]  /*cb40*/  STL [R1+0x16e4], R7 ;  /* 0x0016e40701007387 */ /* 0x0003e20000100800 */
[----:B--2---:R-:W-:-:S03]  /*cb50*/  IMAD.WIDE R4, R0, 0x2, R18 ;  /* 0x0000000200047825 */ /* 0x004fc600078e0212 */
[----:B------:R-:W-:Y:S01]  /*cb60*/  STL [R1+0x16f0], R2 ;  /* 0x0016f00201007387 */ /* 0x000fe20000100800 */
[----:B------:R-:W-:-:S03]  /*cb70*/  IMAD.WIDE R8, R10, 0x2, R30 ;  /* 0x000000020a087825 */ /* 0x000fc600078e021e */
[----:B------:R2:W-:Y:S01]  /*cb80*/  STL [R1+0x16ec], R3 ;  /* 0x0016ec0301007387 */ /* 0x0005e20000100800 */
[----:B-1----:R-:W-:-:S03]  /*cb90*/  IMAD.WIDE R6, R0, 0x2, R16 ;  /* 0x0000000200067825 */ /* 0x002fc600078e0210 */
[----:B------:R-:W-:Y:S04]  /*cba0*/  STL [R1+0x16f8], R4 ;  /* 0x0016f80401007387 */ /* 0x000fe80000100800 */
[----:B------:R1:W-:Y:S01]  /*cbb0*/  STL [R1+0x16f4], R5 ;  /* 0x0016f40501007387 */ /* 0x0003e20000100800 */
[----:B--2---:R-:W-:-:S03]  /*cbc0*/  IMAD.WIDE R2, R10, 0x2, R28 ;  /* 0x000000020a027825 */ /* 0x004fc600078e021c */
        /* <DEDUP_REMOVED lines=10> */
[----:B-1----:R-:W-:-:S03]  /*cc70*/  IMAD.WIDE R2, R10, 0x2, R22 ;  /* 0x000000020a027825 */ /* 0x002fc600078e0216 */
[----:B------:R-:W-:Y:S04]  /*cc80*/  STL [R1+0x1720], R6 ;  /* 0x0017200601007387 */ /* 0x000fe80000100800 */
[----:B------:R1:W-:Y:S04]  /*cc90*/  STL [R1+0x171c], R7 ;  /* 0x00171c0701007387 */ /* 0x0003e80000100800 */
[----:B------:R-:W-:Y:S01]  /*cca0*/  STL [R1+0x1728], R2 ;  /* 0x0017280201007387 */ /* 0x000fe20000100800 */
[----:B0-----:R-:W-:Y:S02]  /*ccb0*/  IMAD R0, R11, 0x1c, RZ ;  /* 0x0000001c0b007824 */ /* 0x001fe400078e02ff */
[C---:B--2---:R-:W-:Y:S01]  /*ccc0*/  IMAD.WIDE R4, R10.reuse, 0x2, R18 ;  /* 0x000000020a047825 */ /* 0x044fe200078e0212 */
[----:B------:R0:W-:Y:S01]  /*ccd0*/  STL [R1+0x1724], R3 ;  /* 0x0017240301007387 */ /* 0x0001e20000100800 */
[----:B------:R-:W2:Y:S02]  /*cce0*/  LDC R11, c[0x0][0x238] ;  /* 0x00008e00ff0b7b82 */ /* 0x000ea40000000800 */
[----:B-1----:R-:W-:-:S04]  /*ccf0*/  IMAD.WIDE R6, R10, 0x2, R16 ;  /* 0x000000020a067825 */ /* 0x002fc800078e0210 */
[----:B0-----:R-:W-:-:S04]  /*cd00*/  IMAD.WIDE R2, R10, 0x2, R20 ;  /* 0x000000020a027825 */ /* 0x001fc800078e0214 */
[C---:B------:R-:W-:Y:S01]  /*cd10*/  IMAD.WIDE R8, R0.reuse, 0x2, R30 ;  /* 0x0000000200087825 */ /* 0x040fe200078e021e */
[----:B------:R-:W-:Y:S04]  /*cd20*/  STL [R1+0x1730], R2 ;  /* 0x0017300201007387 */ /* 0x000fe80000100800 */
[----:B------:R0:W-:Y:S04]  /*cd30*/  STL [R1+0x172c], R3 ;  /* 0x00172c0301007387 */ /* 0x0001e80000100800 */
[----:B------:R-:W-:Y:S04]  /*cd40*/  STL [R1+0x1738], R4 ;  /* 0x0017380401007387 */ /* 0x000fe80000100800 */
[----:B------:R1:W-:Y:S01]  /*cd50*/  STL [R1+0x1734], R5 ;  /* 0x0017340501007387 */ /* 0x0003e20000100800 */
[----:B0-----:R-:W-:-:S03]  /*cd60*/  IMAD.WIDE R2, R0, 0x2, R28 ;  /* 0x0000000200027825 */ /* 0x001fc600078e021c */
[----:B------:R-:W-:Y:S04]  /*cd70*/  STL [R1+0x1740], R6 ;  /* 0x0017400601007387 */ /* 0x000fe80000100800 */
[----:B------:R0:W-:Y:S01]  /*cd80*/  STL [R1+0x173c], R7 ;  /* 0x00173c0701007387 */ /* 0x0001e20000100800 */
[----:B-1----:R-:W-:-:S03]  /*cd90*/  IMAD.WIDE R4, R0, 0x2, R26 ;  /* 0x0000000200047825 */ /* 0x002fc600078e021a */
[----:B------:R-:W-:Y:S04]  /*cda0*/  STL [R1+0x1748], R8 ;  /* 0x0017480801007387 */ /* 0x000fe80000100800 */
[----:B------:R-:W-:Y:S01]  /*cdb0*/  STL [R1+0x1744], R9 ;  /* 0x0017440901007387 */ /* 0x000fe20000100800 */
[----:B0-----:R-:W-:-:S03]  /*cdc0*/  IMAD.WIDE R6, R0, 0x2, R24 ;  /* 0x0000000200067825 */ /* 0x001fc600078e0218 */
[----:B------:R-:W-:Y:S04]  /*cdd0*/  STL [R1+0x1750], R2 ;  /* 0x0017500201007387 */ /* 0x000fe80000100800 */
[----:B------:R0:W-:Y:S04]  /*cde0*/  STL [R1+0x174c], R3 ;  /* 0x00174c0301007387 */ /* 0x0001e80000100800 */
[----:B------:R-:W-:Y:S04]  /*cdf0*/  STL [R1+0x1758], R4 ;  /* 0x0017580401007387 */ /* 0x000fe80000100800 */
[----:B------:R1:W-:Y:S01]  /*ce00*/  STL [R1+0x1754], R5 ;  /* 0x0017540501007387 */ /* 0x0003e20000100800 */
[----:B0-----:R-:W-:-:S03]  /*ce10*/  IMAD.WIDE R2, R0, 0x2, R22 ;  /* 0x0000000200027825 */ /* 0x001fc600078e0216 */
[----:B------:R-:W-:Y:S04]  /*ce20*/  STL [R1+0x1760], R6 ;  /* 0x0017600601007387 */ /* 0x000fe80000100800 */
[----:B------:R0:W-:Y:S04]  /*ce30*/  STL [R1+0x175c], R7 ;  /* 0x00175c0701007387 */ /* 0x0001e80000100800 */
[----:B------:R-:W-:Y:S01]  /*ce40*/  STL [R1+0x1768], R2 ;  /* 0x0017680201007387 */ /* 0x000fe20000100800 */
[----:B------:R-:W-:Y:S02]  /*ce50*/  IMAD R10, R12, 0x1b, RZ ;  /* 0x0000001b0c0a7824 */ /* 0x000fe400078e02ff */
[C---:B-1----:R-:W-:Y:S01]  /*ce60*/  IMAD.WIDE R4, R0.reuse, 0x2, R18 ;  /* 0x0000000200047825 */ /* 0x042fe200078e0212 */
[----:B------:R1:W-:Y:S01]  /*ce70*/  STL [R1+0x1764], R3 ;  /* 0x0017640301007387 */ /* 0x0003e20000100800 */
[----:B------:R-:W3:Y:S02]  /*ce80*/  LDC R12, c[0x0][0x238] ;  /* 0x00008e00ff0c7b82 */ /* 0x000ee40000000800 */
[----:B0-----:R-:W-:-:S04]  /*ce90*/  IMAD.WIDE R6, R0, 0x2, R16 ;  /* 0x0000000200067825 */ /* 0x001fc800078e0210 */
[----:B-1----:R-:W-:-:S04]  /*cea0*/  IMAD.WIDE R2, R0, 0x2, R20 ;  /* 0x0000000200027825 */ /* 0x002fc800078e0214 */
        /* <DEDUP_REMOVED lines=20> */
[----:B--2---:R-:W-:Y:S02]  /*cff0*/  IMAD R0, R11, 0x1a, RZ ;  /* 0x0000001a0b007824 */ /* 0x004fe400078e02ff */
[C---:B-1----:R-:W-:Y:S01]  /*d000*/  IMAD.WIDE R4, R10.reuse, 0x2, R18 ;  /* 0x000000020a047825 */ /* 0x042fe200078e0212 */
[----:B------:R1:W-:Y:S01]  /*d010*/  STL [R1+0x17a4], R3 ;  /* 0x0017a40301007387 */ /* 0x0003e20000100800 */
[----:B------:R-:W2:Y:S02]  /*d020*/  LDC R11, c[0x0][0x238] ;  /* 0x00008e00ff0b7b82 */ /* 0x000ea40000000800 */
        /* <DEDUP_REMOVED lines=22> */
[----:B---3--:R-:W-:Y:S02]  /*d190*/  IMAD R10, R12, 0x19, RZ ;  /* 0x000000190c0a7824 */ /* 0x008fe400078e02ff */
        /* <DEDUP_REMOVED lines=233> */
[----:B--2---:R-:W-:Y:S02]  /*e030*/  IMAD.SHL.U32 R0, R11, 0x10, RZ ;  /* 0x000000100b007824 */ /* 0x004fe400078e00ff */
        /* <DEDUP_REMOVED lines=363> */
[----:B--2---:R-:W-:Y:S02]  /*f6f0*/  IMAD.SHL.U32 R0, R11, 0x2, RZ ;  /* 0x000000020b007824 */ /* 0x004fe400078e00ff */
[----:B-1----:R-:W-:Y:S01]  /*f700*/  IMAD.WIDE R4, R10, 0x2, R18 ;  /* 0x000000020a047825 */ /* 0x002fe200078e0212 */
[----:B------:R1:W-:Y:S01]  /*f710*/  STL [R1+0x1da8], R8 ;  /* 0x001da80801007387 */ /* 0x0003e20000100800 */
[----:B------:R-:W2:Y:S03]  /*f720*/  LDC R11, c[0x0][0x238] ;  /* 0x00008e00ff0b7b82 */ /* 0x000ea60000000800 */
[----:B------:R4:W-:Y:S04]  /*f730*/  STL [R1+0x1da4], R9 ;  /* 0x001da40901007387 */ /* 0x0009e80000100800 */
[----:B------:R-:W-:Y:S01]  /*f740*/  STL [R1+0x1db0], R2 ;  /* 0x001db00201007387 */ /* 0x000fe20000100800 */
[----:B0-----:R-:W-:-:S03]  /*f750*/  IMAD.WIDE R6, R0, 0x2, R30 ;  /* 0x0000000200067825 */ /* 0x001fc600078e021e */
[----:B------:R0:W-:Y:S01]  /*f760*/  STL [R1+0x1dac], R3 ;  /* 0x001dac0301007387 */ /* 0x0001e20000100800 */
[----:B-1----:R-:W1:Y:S03]  /*f770*/  LDC R8, c[0x0][0x238] ;  /* 0x00008e00ff087b82 */ /* 0x002e660000000800 */
[----:B------:R-:W-:Y:S05]  /*f780*/  STL [R1+0x1db8], R4 ;  /* 0x001db80401007387 */ /* 0x000fea0000100800 */
[----:B----4-:R-:W4:Y:S01]  /*f790*/  LDC R9, c[0x0][0x238] ;  /* 0x00008e00ff097b82 */ /* 0x010f220000000800 */
[----:B0-----:R-:W-:Y:S01]  /*f7a0*/  IMAD.WIDE R2, R10, 0x2, R16 ;  /* 0x000000020a027825 */ /* 0x001fe200078e0210 */
[----:B------:R0:W-:Y:S04]  /*f7b0*/  STL [R1+0x1db4], R5 ;  /* 0x001db40501007387 */ /* 0x0001e80000100800 */
[----:B------:R-:W-:Y:S02]  /*f7c0*/  STL [R1+0x1dc0], R2 ;  /* 0x001dc00201007387 */ /* 0x000fe40000100800 */
[----:B------:R-:W3:Y:S02]  /*f7d0*/  LDC R10, c[0x0][0x238] ;  /* 0x00008e00ff0a7b82 */ /* 0x000ee40000000800 */
[----:B------:R0:W-:Y:S02]  /*f7e0*/  STL [R1+0x1dbc], R3 ;  /* 0x001dbc0301007387 */ /* 0x0001e40000100800 */
[----:B0-----:R-:W-:-:S02]  /*f7f0*/  IMAD.WIDE R4, R0, 0x2, R28 ;  /* 0x0000000200047825 */ /* 0x001fc400078e021c */
[----:B------:R-:W-:Y:S04]  /*f800*/  STL [R1+0x1dc8], R6 ;  /* 0x001dc80601007387 */ /* 0x000fe80000100800 */
[----:B------:R0:W-:Y:S01]  /*f810*/  STL [R1+0x1dc4], R7 ;  /* 0x001dc40701007387 */ /* 0x0001e20000100800 */
[----:B------:R-:W-:-:S03]  /*f820*/  IMAD.WIDE R2, R0, 0x2, R26 ;  /* 0x0000000200027825 */ /* 0x000fc600078e021a */
[----:B------:R-:W-:Y:S04]  /*f830*/  STL [R1+0x1dd0], R4 ;  /* 0x001dd00401007387 */ /* 0x000fe80000100800 */
[----:B------:R2:W-:Y:S01]  /*f840*/  STL [R1+0x1dcc], R5 ;  /* 0x001dcc0501007387 */ /* 0x0005e20000100800 */
[----:B0-----:R-:W-:-:S03]  /*f850*/  IMAD.WIDE R6, R0, 0x2, R22 ;  /* 0x0000000200067825 */ /* 0x001fc600078e0216 */
[----:B------:R-:W-:Y:S01]  /*f860*/  STL [R1+0x1dd8], R2 ;  /* 0x001dd80201007387 */ /* 0x000fe20000100800 */
[----:B--2---:R-:W-:-:S03]  /*f870*/  IMAD.WIDE R4, R0, 0x2, R24 ;  /* 0x0000000200047825 */ /* 0x004fc600078e0218 */
[----:B------:R0:W-:Y:S04]  /*f880*/  STL [R1+0x1dd4], R3 ;  /* 0x001dd40301007387 */ /* 0x0001e80000100800 */
[----:B------:R-:W-:Y:S04]  /*f890*/  STL [R1+0x1de0], R4 ;  /* 0x001de00401007387 */ /* 0x000fe80000100800 */
[----:B------:R2:W-:Y:S01]  /*f8a0*/  STL [R1+0x1ddc], R5 ;  /* 0x001ddc0501007387 */ /* 0x0005e20000100800 */
[----:B0-----:R-:W-:-:S03]  /*f8b0*/  IMAD.WIDE R2, R0, 0x2, R20 ;  /* 0x0000000200027825 */ /* 0x001fc600078e0214 */
[----:B------:R-:W-:Y:S04]  /*f8c0*/  STL [R1+0x1de8], R6 ;  /* 0x001de80601007387 */ /* 0x000fe80000100800 */
[----:B------:R0:W-:Y:S01]  /*f8d0*/  STL [R1+0x1de4], R7 ;  /* 0x001de40701007387 */ /* 0x0001e20000100800 */
[----:B--2---:R-:W-:-:S03]  /*f8e0*/  IMAD.WIDE R4, R0, 0x2, R18 ;  /* 0x0000000200047825 */ /* 0x004fc600078e0212 */
        /* <DEDUP_REMOVED lines=8> */
[----:B----4-:R-:W-:-:S03]  /*f970*/  IMAD.WIDE R4, R9, 0x2, R28 ;  /* 0x0000000209047825 */ /* 0x010fc600078e021c */
[----:B------:R-:W-:Y:S01]  /*f980*/  STL [R1+0x1e08], R2 ;  /* 0x001e080201007387 */ /* 0x000fe20000100800 */
[----:B------:R-:W-:-:S03]  /*f990*/  IMAD.WIDE R8, R11, 0x2, R24 ;  /* 0x000000020b087825 */ /* 0x000fc600078e0218 */
[----:B------:R0:W-:Y:S01]  /*f9a0*/  STL [R1+0x1e04], R3 ;  /* 0x001e040301007387 */ /* 0x0001e20000100800 */
[----:B---3--:R-:W-:-:S03]  /*f9b0*/  IMAD.WIDE R6, R10, 0x2, R26 ;  /* 0x000000020a067825 */ /* 0x008fc600078e021a */
        /* <DEDUP_REMOVED lines=12> */
[----:B------:R-:W-:Y:S01]  /*fa80*/  STL [R1+0x1e2c], R5 ;  /* 0x001e2c0501007387 */ /* 0x000fe20000100800 */
[----:B0-----:R-:W-:-:S03]  /*fa90*/  IMAD.WIDE R2, R15, 0x2, R16 ;  /* 0x000000020f027825 */ /* 0x001fc600078e0210 */
[----:B------:R-:W-:Y:S04]  /*faa0*/  STL [R1+0x1e38], R6 ;  /* 0x001e380601007387 */ /* 0x000fe80000100800 */
[----:B------:R-:W-:Y:S04]  /*fab0*/  STL [R1+0x1e34], R7 ;  /* 0x001e340701007387 */ /* 0x000fe80000100800 */
[----:B------:R0:W-:Y:S04]  /*fac0*/  STL [R1+0x1e40], R2 ;  /* 0x001e400201007387 */ /* 0x0001e80000100800 */
[----:B------:R1:W-:Y:S04]  /*fad0*/  STL [R1+0x1e3c], R3 ;  /* 0x001e3c0301007387 */ /* 0x0003e80000100800 */
[----:B------:R2:W-:Y:S04]  /*fae0*/  STL [R1+0xf74], RZ ;  /* 0x000f74ff01007387 */ /* 0x0005e80000100800 */
        /* <DEDUP_REMOVED lines=488> */
[----:B------:R-:W3:Y:S01]  /*11970*/  LDL R60, [R1+0xa94] ;  /* 0x000a9400013c7983 */ /* 0x000ee20000100800 */
[----:B------:R-:W4:Y:S03]  /*11980*/  S2R R61, SR_TID.X ;  /* 0x00000000003d7919 */ /* 0x000f260000002100 */
[----:B------:R2:W-:Y:S04]  /*11990*/  STL [R1+0x8f0], RZ ;  /* 0x0008f0ff01007387 */ /* 0x0005e80000100800 */
[----:B------:R2:W-:Y:S04]  /*119a0*/  STL [R1+0x8f4], RZ ;  /* 0x0008f4ff01007387 */ /* 0x0005e80000100800 */
[----:B------:R2:W-:Y:S04]  /*119b0*/  STL [R1+0x8f8], RZ ;  /* 0x0008f8ff01007387 */ /* 0x0005e80000100800 */
[----:B------:R2:W-:Y:S01]  /*119c0*/  STL [R1+0x8fc], RZ ;  /* 0x0008fcff01007387 */ /* 0x0005e20000100800 */
[----:B----4-:R-:W-:-:S05]  /*119d0*/  LOP3.LUT R61, R61, 0x1f, RZ, 0xc0, !PT ;  /* 0x0000001f3d3d7812 */ /* 0x010fca00078ec0ff */
[----:B------:R-:W-:Y:S02]  /*119e0*/  IMAD.SHL.U32 R0, R61, 0x2, RZ ;  /* 0x000000023d007824 */ /* 0x000fe400078e00ff */
[----:B------:R-:W4:Y:S01]  /*119f0*/  S2R R61, SR_TID.X ;  /* 0x00000000003d7919 */ /* 0x000f220000002100 */
        /* <DEDUP_REMOVED lines=17> */
[----:B------:R2:W-:Y:S01]  /*11b10*/  STL [R1+0x7c4], RZ ;  /* 0x0007c4ff01007387 */ /* 0x0005e20000100800 */
[----:B----4-:R-:W-:-:S03]  /*11b20*/  LOP3.LUT R16, R61, 0x7, RZ, 0xc0, !PT ;  /* 0x000000073d107812 */ /* 0x010fc600078ec0ff */
[----:B------:R2:W-:Y:S04]  /*11b30*/  STL [R1+0x7c8], RZ ;  /* 0x0007c8ff01007387 */ /* 0x0005e80000100800 */
[----:B------:R2:W-:Y:S01]  /*11b40*/  STL [R1+0x7cc], RZ ;  /* 0x0007ccff01007387 */ /* 0x0005e20000100800 */
[C---:B------:R-:W-:Y:S02]  /*11b50*/  IMAD.SHL.U32 R17, R61.reuse, 0x100, RZ ;  /* 0x000001003d117824 */ /* 0x040fe400078e00ff */
[----:B------:R-:W-:Y:S02]  /*11b60*/  IMAD R16, R16, 0x210, RZ ;  /* 0x0000021010107824 */ /* 0x000fe400078e02ff */
[----:B------:R-:W-:Y:S01]  /*11b70*/  IMAD.SHL.U32 R61, R61, 0x2, RZ ;  /* 0x000000023d3d7824 */ /* 0x000fe200078e00ff */
[----:B------:R-:W-:-:S04]  /*11b80*/  USHF.R.S32.HI UR8, URZ, 0x1f, UR4 ;  /* 0x0000001f3f087899 */ /* 0x000fc80008011404 */
[----:B------:R-:W-:Y:S01]  /*11b90*/  LOP3.LUT R61, R16, 0x10, R61, 0x78, !PT ;  /* 0x00000010103d7812 */ /* 0x000fe200078e783d */
[----:B------:R-:W-:Y:S02]  /*11ba0*/  USHF.L.U32 UR6, UR6, 0x6, URZ ;  /* 0x0000000606067899 */ /* 0x000fe4000800063f */
[----:B------:R-:W-:Y:S01]  /*11bb0*/  USHF.L.U32 UR7, UR7, 0x6, URZ ;  /* 0x0000000607077899 */ /* 0x000fe2000800063f */
[----:B------:R-:W-:Y:S01]  /*11bc0*/  LOP3.LUT R61, R61, 0x1000, R17, 0xf8, !PT ;  /* 0x000010003d3d7812 */ /* 0x000fe200078ef811 */
[----:B------:R-:W-:Y:S01]  /*11bd0*/  ULEA.HI UR8, UR8, UR4, URZ, 0x6 ;  /* 0x0000000408087291 */ /* 0x000fe2000f8f303f */
[C---:B0-----:R-:W-:Y:S01]  /*11be0*/  LOP3.LUT R2, R0.reuse, 0x10, RZ, 0x3c, !PT ;  /* 0x0000001000027812 */ /* 0x041fe200078e3cff */
[----:B------:R-:W-:Y:S01]  /*11bf0*/  USHF.R.S32.HI UR4, URZ, 0x1f, UR6 ;  /* 0x0000001f3f047899 */ /* 0x000fe20008011406 */
[C---:B------:R-:W-:Y:S01]  /*11c00*/  LOP3.LUT R4, R0.reuse, 0x20, RZ, 0x3c, !PT ;  /* 0x0000002000047812 */ /* 0x040fe200078e3cff */
[----:B------:R-:W-:Y:S01]  /*11c10*/  USHF.R.S32.HI UR9, URZ, 0x1f, UR7 ;  /* 0x0000001f3f097899 */ /* 0x000fe20008011407 */
[----:B-1----:R-:W-:-:S02]  /*11c20*/  LOP3.LUT R3, R0, 0x30, RZ, 0x3c, !PT ;  /* 0x0000003000037812 */ /* 0x002fc400078e3cff */
[C---:B------:R-:W-:Y:S02]  /*11c30*/  LOP3.LUT R4, R61.reuse, 0x20, RZ, 0x3c, !PT ;  /* 0x000000203d047812 */ /* 0x040fe400078e3cff */
[----:B------:R-:W-:Y:S01]  /*11c40*/  LOP3.LUT R3, R61, 0x40, RZ, 0x3c, !PT ;  /* 0x000000403d037812 */ /* 0x000fe200078e3cff */
[----:B------:R-:W-:Y:S02]  /*11c50*/  USHF.L.U32 UR13, UR6, 0x1, URZ ;  /* 0x00000001060d7899 */ /* 0x000fe4000800063f */
[----:B------:R-:W-:Y:S02]  /*11c60*/  USHF.L.U32 UR12, UR7, 0x1, URZ ;  /* 0x00000001070c7899 */ /* 0x000fe4000800063f */
[----:B------:R-:W-:Y:S02]  /*11c70*/  USHF.R.S32.HI UR8, URZ, 0x6, UR8 ;  /* 0x000000063f087899 */ /* 0x000fe40008011408 */
[----:B------:R-:W-:Y:S02]  /*11c80*/  USHF.L.U64.HI UR4, UR6, 0x1, UR4 ;  /* 0x0000000106047899 */ /* 0x000fe40008010204 */
[----:B------:R-:W-:Y:S01]  /*11c90*/  USHF.L.U64.HI UR9, UR7, 0x1, UR9 ;  /* 0x0000000107097899 */ /* 0x000fe20008010209 */
[----:B---3--:R-:W-:-:S02]  /*11ca0*/  LOP3.LUT R2, R60, 0x40, RZ, 0x3c, !PT ;  /* 0x000000403c027812 */ /* 0x008fc400078e3cff */
[----:B--2---:R-:W-:-:S09]  /*11cb0*/  LOP3.LUT R2, R61, 0x60, RZ, 0x3c, !PT ;  /* 0x000000603d027812 */ /* 0x004fd200078e3cff */
.L_x_1:
[----:B0-----:R-:W2:Y:S01]  /*11cc0*/  LDL.64 R4, [R1+0xc50] ;  /* 0x000c500001047983 */ /* 0x001ea20000100a00 */
[----:B------:R-:W0:Y:S03]  /*11cd0*/  LDC R2, c[0x0][0x230] ;  /* 0x00008c00ff027b82 */ /* 0x000e260000000800 */
[----:B--2---:R1:W-:Y:S04]  /*11ce0*/  STL [R1+0x3d50], R5 ;  /* 0x003d500501007387 */ /* 0x0043e80000100800 */
[----:B-1----:R-:W0:Y:S04]  /*11cf0*/  LDL R5, [R1+0xf74] ;  /* 0x000f740001057983 */ /* 0x002e280000100800 */
[----:B-----5:R-:W-:Y:S04]  /*11d00*/  STL [R1+0x37a4], R29 ;  /* 0x0037a41d01007387 */ /* 0x020fe80000100800 */
[----:B------:R-:W-:Y:S04]  /*11d10*/  STL [R1+0x37ac], R29 ;  /* 0x0037ac1d01007387 */ /* 0x000fe80000100800 */
        /* <DEDUP_REMOVED lines=72> */
[----:B------:R-:W-:Y:S01]  /*121a0*/  STL [R1+0x39f4], R29 ;  /* 0x0039f41d01007387 */ /* 0x000fe20000100800 */
[----:B0-----:R-:W-:-:S03]  /*121b0*/  IMAD R2, R5, -0x40, R2 ;  /* 0xffffffc005027824 */ /* 0x001fc600078e0202 */
        /* <DEDUP_REMOVED lines=289> */
[----:B------:R0:W-:Y:S04]  /*133d0*/  STL [R1+0x3d4c], R9 ;  /* 0x003d4c0901007387 */ /* 0x0001e80000100800 */
        /* <DEDUP_REMOVED lines=55> */
[----:B------:R-:W2:Y:S01]  /*13750*/  LDL.LU R5, [R1+0x3d50] ;  /* 0x003d500001057983 */ /* 0x000ea20000300800 */
[----:B------:R-:W-:-:S02]  /*13760*/  ISETP.GT.AND P0, PT, R2, RZ, PT ;  /* 0x000000ff0200720c */ /* 0x000fc40003f04270 */
[----:B0-----:R-:W-:Y:S02]  /*13770*/  PRMT R9, RZ, 0x7610, R9 ;  /* 0x00007610ff097816 */ /* 0x001fe40000000009 */
[----:B------:R-:W-:Y:S02]  /*13780*/  PRMT R28, RZ, 0x7610, R28 ;  /* 0x00007610ff1c7816 */ /* 0x000fe4000000001c */
[----:B------:R-:W-:-:S07]  /*13790*/  PRMT R29, RZ, 0x7610, R29 ;  /* 0x00007610ff1d7816 */ /* 0x000fce000000001d */
[----:B--2---:R-:W2:Y:S04]  /*137a0*/  @P0 LDG.E.U16 R9, desc[UR10][R4.64] ;  /* 0x0000000a04090981 */ /* 0x004ea8000c1e1500 */
[----:B--2---:R0:W-:Y:S04]  /*137b0*/  STL [R1+0xf28], R9 ;  /* 0x000f280901007387 */ /* 0x0041e80000100800 */
[----:B0-----:R-:W2:Y:S04]  /*137c0*/  LDL.LU R9, [R1+0x3d4c] ;  /* 0x003d4c0001097983 */ /* 0x001ea80000300800 */
[----:B------:R-:W3:Y:S04]  /*137d0*/  LDL.64 R4, [R1+0xc48] ;  /* 0x000c480001047983 */ /* 0x000ee80000100a00 */
[----:B---3--:R-:W3:Y:S04]  /*137e0*/  @P0 LDG.E.U16 R28, desc[UR10][R4.64] ;  /* 0x0000000a041c0981 */ /* 0x008ee8000c1e1500 */
[----:B---3--:R0:W-:Y:S04]  /*137f0*/  STL [R1+0xf24], R28 ;  /* 0x000f241c01007387 */ /* 0x0081e80000100800 */
[----:B0-----:R-:W3:Y:S04]  /*13800*/  LDL.LU R28, [R1+0x3d48] ;  /* 0x003d4800011c7983 */ /* 0x001ee80000300800 */
[----:B------:R-:W4:Y:S01]  /*13810*/  LDL.64 R4, [R1+0xc40] ;  /* 0x000c400001047983 */ /* 0x000f220000100a00 */
[----:B---3--:R-:W-:-:S03]  /*13820*/  PRMT R28, RZ, 0x7610, R28 ;  /* 0x00007610ff1c7816 */ /* 0x008fc6000000001c */
[----:B----4-:R-:W3:Y:S04]  /*13830*/  @P0 LDG.E.U16 R29, desc[UR10][R4.64] ;  /* 0x0000000a041d0981 */ /* 0x010ee8000c1e1500 */
        /* <DEDUP_REMOVED lines=8> */
[----:B------:R-:W-:-:S02]  /*138c0*/  ISETP.GT.AND P1, PT, R2, 0x1, PT ;  /* 0x000000010200780c */ /* 0x000fc40003f24270 */
[----:B---3--:R-:W-:Y:S01]  /*138d0*/  PRMT R28, RZ, 0x7610, R28 ;  /* 0x00007610ff1c7816 */ /* 0x008fe2000000001c */
        /* <DEDUP_REMOVED lines=18> */
[----:B------:R-:W4:Y:S04]  /*13a00*/  LDL R4, [R1+0x1e3c] ;  /* 0x001e3c0001047983 */ /* 0x000f280000100800 */
[----:B------:R-:W4:Y:S01]  /*13a10*/  LDL R5, [R1+0x1e40] ;  /* 0x001e400001057983 */ /* 0x000f220000100800 */
[----:B---3--:R-:W-:-:S02]  /*13a20*/  PRMT R28, RZ, 0x7610, R28 ;  /* 0x00007610ff1c7816 */ /* 0x008fc4000000001c */
[----:B----4-:R-:W-:-:S04]  /*13a30*/  @P1 LOP3.LUT R5, R5, R4, RZ, 0x3c, !PT ;  /* 0x0000000405051212 */ /* 0x010fc800078e3cff */
[----:B------:R-:W-:-:S04]  /*13a40*/  @P1 LOP3.LUT R4, R5, R4, RZ, 0x3c, !PT ;  /* 0x0000000405041212 */ /* 0x000fc800078e3cff */
[----:B------:R-:W-:-:S05]  /*13a50*/  @P1 LOP3.LUT R5, R5, R4, RZ, 0x3c, !PT ;  /* 0x0000000405051212 */ /* 0x000fca00078e3cff */
[----:B------:R-:W3:Y:S04]  /*13a60*/  @P1 LDG.E.U16 R29, desc[UR10][R4.64] ;  /* 0x0000000a041d1981 */ /* 0x000ee8000c1e1500 */
        /* <DEDUP_REMOVED lines=31> */
[----:B------:R-:W-:-:S02]  /*13c60*/  ISETP.GT.AND P0, PT, R2, 0x2, PT ;  /* 0x000000020200780c */ /* 0x000fc40003f04270 */
[----:B---3--:R-:W-:Y:S02]  /*13c70*/  PRMT R28, RZ, 0x7610, R28 ;  /* 0x00007610ff1c7816 */ /* 0x008fe4000000001c */
        /* <DEDUP_REMOVED lines=3201> */
[----:B--2---:R-:W-:-:S02]  /*20490*/  PRMT R9, RZ, 0x7610, R9 ;  /* 0x00007610ff097816 */ /* 0x004fc40000000009 */
[----:B----4-:R-:W-:-:S04]  /*204a0*/  @P1 LOP3.LUT R5, R5, R4, RZ, 0x3c, !PT ;  /* 0x0000000405051212 */ /* 0x010fc800078e3cff */
[----:B------:R-:W-:-:S04]  /*204b0*/  @P1 LOP3.LUT R4, R5, R4, RZ, 0x3c, !PT ;  /* 0x0000000405041212 */ /* 0x000fc800078e3cff */
[----:B------:R-:W-:-:S05]  /*204c0*/  @P1 LOP3.LUT R5, R5, R4, RZ, 0x3c, !PT ;  /* 0x0000000405051212 */ /* 0x000fca00078e3cff */
[----:B------:R-:W2:Y:S04]  /*204d0*/  @P1 LDG.E.U16 R28, desc[UR10][R4.64] ;  /* 0x0000000a041c1981 */ /* 0x000ea8000c1e1500 */
[----:B--2---:R0:W-:Y:S04]  /*204e0*/  STL [R1+0xec], R28 ;  /* 0x0000ec1c01007387 */ /* 0x0041e80000100800 */
[----:B0-----:R-:W2:Y:S04]  /*204f0*/  LDL.LU R28, [R1+0x37a0] ;  /* 0x0037a000011c7983 */ /* 0x001ea80000300800 */
[----:B------:R-:W4:Y:S04]  /*20500*/  LDL R4, [R1+0x131c] ;  /* 0x00131c0001047983 */ /* 0x000f280000100800 */
[----:B------:R-:W4:Y:S01]  /*20510*/  LDL R5, [R1+0x1320] ;  /* 0x0013200001057983 */ /* 0x000f220000100800 */
[----:B------:R-:W-:-:S02]  /*20520*/  PRMT R8, RZ, 0x7610, R8 ;  /* 0x00007610ff087816 */ /* 0x000fc40000000008 */
[----:B------:R-:W-:Y:S02]  /*20530*/  PRMT R14, RZ, 0x7610, R14 ;  /* 0x00007610ff0e7816 */ /* 0x000fe4000000000e */
[----:B------:R-:W-:Y:S02]  /*20540*/  PRMT R11, RZ, 0x7610, R11 ;  /* 0x00007610ff0b7816 */ /* 0x000fe4000000000b */
[----:B------:R-:W-:Y:S02]  /*20550*/  ISETP.GT.AND P0, PT, R2, 0x2e, PT ;  /* 0x0000002e0200780c */ /* 0x000fe40003f04270 */
[----:B----4-:R-:W-:-:S04]  /*20560*/  @P1 LOP3.LUT R5, R5, R4, RZ, 0x3c, !PT ;  /* 0x0000000405051212 */ /* 0x010fc800078e3cff */
[----:B------:R-:W-:-:S04]  /*20570*/  @P1 LOP3.LUT R4, R5, R4, RZ, 0x3c, !PT ;  /* 0x0000000405041212 */ /* 0x000fc800078e3cff */
[----:B------:R-:W-:-:S05]  /*20580*/  @P1 LOP3.LUT R5, R5, R4, RZ, 0x3c, !PT ;  /* 0x0000000405051212 */ /* 0x000fca00078e3cff */
[----:B------:R-:W4:Y:S04]  /*20590*/  @P1 LDG.E.U16 R9, desc[UR10][R4.64] ;  /* 0x0000000a04091981 */ /* 0x000f28000c1e1500 */
[----:B----4-:R0:W-:Y:S04]  /*205a0*/  STL [R1+0xe8], R9 ;  /* 0x0000e80901007387 */ /* 0x0101e80000100800 */
[----:B0-----:R-:W4:Y:S04]  /*205b0*/  LDL.LU R9, [R1+0x379c] ;  /* 0x00379c0001097983 */ /* 0x001f280000300800 */
[----:B------:R-:W3:Y:S04]  /*205c0*/  LDL R4, [R1+0x1314] ;  /* 0x0013140001047983 */ /* 0x000ee80000100800 */
[----:B------:R-:W3:Y:S02]  /*205d0*/  LDL R5, [R1+0x1318] ;  /* 0x0013180001057983 */ /* 0x000ee40000100800 */
[----:B---3--:R-:W-:-:S04]  /*205e0*/  @P1 LOP3.LUT R5, R5, R4, RZ, 0x3c, !PT ;  /* 0x0000000405051212 */ /* 0x008fc800078e3cff */
[----:B------:R-:W-:-:S04]  /*205f0*/  @P1 LOP3.LUT R4, R5, R4, RZ, 0x3c, !PT ;  /* 0x0000000405041212 */ /* 0x000fc800078e3cff */
[----:B------:R-:W-:-:S05]  /*20600*/  @P1 LOP3.LUT R5, R5, R4, RZ, 0x3c, !PT ;  /* 0x0000000405051212 */ /* 0x000fca00078e3cff */
[----:B------:R-:W3:Y:S04]  /*20610*/  @P1 LDG.E.U16 R8, desc[UR10][R4.64] ;  /* 0x0000000a04081981 */ /* 0x000ee8000c1e1500 */
[----:B---3--:R0:W-:Y:S04]  /*20620*/  STL [R1+0xe4], R8 ;  /* 0x0000e40801007387 */ /* 0x0081e80000100800 */
[----:B0-----:R-:W3:Y:S04]  /*20630*/  LDL.LU R8, [R1+0x3798] ;  /* 0x0037980001087983 */ /* 0x001ee80000300800 */
[----:B------:R-:W2:Y:S04]  /*20640*/  LDL R4, [R1+0x130c] ;  /* 0x00130c0001047983 */ /* 0x000ea80000100800 */
[----:B------:R-:W2:Y:S02]  /*20650*/  LDL R5, [R1+0x1310] ;  /* 0x0013100001057983 */ /* 0x000ea40000100800 */
[----:B--2---:R-:W-:-:S04]  /*20660*/  @P1 LOP3.LUT R5, R5, R4, RZ, 0x3c, !PT ;  /* 0x0000000405051212 */ /* 0x004fc800078e3cff */
        /* <DEDUP_REMOVED lines=8> */
[----:B----4-:R-:W-:-:S04]  /*206f0*/  @P1 LOP3.LUT R5, R5, R4, RZ, 0x3c, !PT ;  /* 0x0000000405051212 */ /* 0x010fc800078e3cff */
[----:B------:R-:W-:-:S04]  /*20700*/  @P1 LOP3.LUT R4, R5, R4, RZ, 0x3c, !PT ;  /* 0x0000000405041212 */ /* 0x000fc800078e3cff */
[----:B------:R-:W-:-:S05]  /*20710*/  @P1 LOP3.LUT R5, R5, R4, RZ, 0x3c, !PT ;  /* 0x0000000405051212 */ /* 0x000fca00078e3cff */
[----:B------:R-:W4:Y:S04]  /*20720*/  @P1 LDG.E.U16 R11, desc[UR10][R4.64] ;  /* 0x0000000a040b1981 */ /* 0x000f28000c1e1500 */
[----:B----4-:R0:W-:Y:S04]  /*20730*/  STL [R1+0xdc], R11 ;  /* 0x0000dc0b01007387 */ /* 0x0101e80000100800 */
[----:B0-----:R-:W4:Y:S04]  /*20740*/  LDL.LU R11, [R1+0x3790] ;  /* 0x00379000010b7983 */ /* 0x001f280000300800 */
[----:B------:R-:W3:Y:S04]  /*20750*/  LDL R4, [R1+0x12fc] ;  /* 0x0012fc0001047983 */ /* 0x000ee80000100800 */
[----:B------:R-:W3:Y:S01]  /*20760*/  LDL R5, [R1+0x1300] ;  /* 0x0013000001057983 */ /* 0x000ee20000100800 */
[----:B------:R-:W-:-:S02]  /*20770*/  PRMT R0, RZ, 0x7610, R0 ;  /* 0x00007610ff007816 */ /* 0x000fc40000000000 */
[----:B---3--:R-:W-:-:S04]  /*20780*/  @P0 LOP3.LUT R5, R5, R4, RZ, 0x3c, !PT ;  /* 0x0000000405050212 */ /* 0x008fc800078e3cff */
[----:B------:R-:W-:-:S04]  /*20790*/  @P0 LOP3.LUT R4, R5, R4, RZ, 0x3c, !PT ;  /* 0x0000000405040212 */ /* 0x000fc800078e3cff */
[----:B------:R-:W-:-:S05]  /*207a0*/  @P0 LOP3.LUT R5, R5, R4, RZ, 0x3c, !PT ;  /* 0x0000000405050212 */ /* 0x000fca00078e3cff */
[----:B------:R-:W3:Y:S04]  /*207b0*/  @P0 LDG.E.U16 R10, desc[UR10][R4.64] ;  /* 0x0000000a040a0981 */ /* 0x000ee8000c1e1500 */
[----:B---3--:R0:W-:Y:S04]  /*207c0*/  STL [R1+0xd8], R10 ;  /* 0x0000d80a01007387 */ /* 0x0081e80000100800 */
[----:B0-----:R-:W3:Y:S04]  /*207d0*/  LDL.LU R10, [R1+0x378c] ;  /* 0x00378c00010a7983 */ /* 0x001ee80000300800 */
[----:B------:R-:W2:Y:S04]  /*207e0*/  LDL R4, [R1+0x12f4] ;  /* 0x0012f40001047983 */ /* 0x000ea80000100800 */
[----:B------:R-:W2:Y:S01]  /*207f0*/  LDL R5, [R1+0x12f8] ;  /* 0x0012f80001057983 */ /* 0x000ea20000100800 */
[----:B------:R-:W-:-:S02]  /*20800*/  PRMT R6, RZ, 0x7610, R6 ;  /* 0x00007610ff067816 */ /* 0x000fc40000000006 */
        /* <DEDUP_REMOVED lines=34> */
[----:B------:R-:W4:Y:S02]  /*20a30*/  LDL R5, [R1+0x12d8] ;  /* 0x0012d80001057983 */ /* 0x000f240000100800 */
        /* <DEDUP_REMOVED lines=18> */
[----:B------:R-:W-:Y:S02]  /*20b60*/  ISETP.GT.AND P1, PT, R2, 0x2f, PT ;  /* 0x0000002f0200780c */ /* 0x000fe40003f24270 */
        /* <DEDUP_REMOVED lines=72> */
[----:B------:R-:W-:Y:S02]  /*20ff0*/  ISETP.GT.AND P0, PT, R2, 0x30, PT ;  /* 0x000000300200780c */ /* 0x000fe40003f04270 */
        /* <DEDUP_REMOVED lines=140> */
[----:B------:R-:W2:Y:S04]  /*218c0*/  LDL R4, [R1+0x1204] ;  /* 0x0012040001047983 */ /* 0x000ea80000100800 */
[----:B------:R-:W2:Y:S01]  /*218d0*/  LDL R5, [R1+0x1208] ;  /* 0x0012080001057983 */ /* 0x000ea20000100800 */
[----:B------:R-:W-:-:S03]  /*218e0*/  PRMT R42, RZ, 0x7610, R42 ;  /* 0x00007610ff2a7816 */ /* 0x000fc6000000002a */
[----:B---3--:R0:W-:Y:S04]  /*218f0*/  STL [R1+0x60], R29 ;  /* 0x0000601d01007387 */ /* 0x0081e80000100800 */
[----:B0-----:R-:W3:Y:S01]  /*21900*/  LDL R29, [R1+0x11e0] ;  /* 0x0011e000011d7983 */ /* 0x001ee20000100800 */
[-C--:B--2---:R-:W-:Y:S02]  /*21910*/  @P1 LOP3.LUT R5, R5, R4.reuse, RZ, 0x3c, !PT ;  /* 0x0000000405051212 */ /* 0x084fe400078e3cff */
[----:B------:R-:W-:Y:S02]  /*21920*/  ISETP.GT.AND P0, PT, R2, 0x32, PT ;  /* 0x000000320200780c */ /* 0x000fe40003f04270 */
        /* <DEDUP_REMOVED lines=38> */
[----:B------:R-:W4:Y:S01]  /*21b90*/  @P0 LDG.E.U16 R34, desc[UR10][R4.64] ;  /* 0x0000000a04220981 */ /* 0x000f22000c1e1500 */
[----:B------:R-:W-:-:S03]  /*21ba0*/  PRMT R28, RZ, 0x7610, R28 ;  /* 0x00007610ff1c7816 */ /* 0x000fc6000000001c */
[----:B----4-:R0:W-:Y:S04]  /*21bb0*/  STL [R1+0x4c], R34 ;  /* 0x00004c2201007387 */ /* 0x0101e80000100800 */
[----:B0-----:R-:W4:Y:S04]  /*21bc0*/  LDL.LU R34, [R1+0x3704] ;  /* 0x0037040001227983 */ /* 0x001f280000300800 */
[----:B------:R-:W3:Y:S01]  /*21bd0*/  LDL R5, [R1+0x11dc] ;  /* 0x0011dc0001057983 */ /* 0x000ee20000100800 */
[----:B------:R-:W-:Y:S01]  /*21be0*/  @P0 IMAD.MOV.U32 R4, RZ, RZ, R29 ;  /* 0x000000ffff040224 */ /* 0x000fe200078e001d */
[----:B------:R-:W-:-:S02]  /*21bf0*/  PRMT R32, RZ, 0x7610, R32 ;  /* 0x00007610ff207816 */ /* 0x000fc40000000020 */
[----:B------:R-:W2:Y:S04]  /*21c00*/  LDL R29, [R1+0x11ac] ;  /* 0x0011ac00011d7983 */ /* 0x000ea80000100800 */
[----:B---3--:R0:W3:Y:S04]  /*21c10*/  @P0 LDG.E.U16 R28, desc[UR10][R4.64] ;  /* 0x0000000a041c0981 */ /* 0x0080e8000c1e1500 */
[----:B------:R-:W0:Y:S04]  /*21c20*/  LDL R4, [R1+0x11d4] ;  /* 0x0011d40001047983 */ /* 0x000e280000100800 */
[----:B------:R-:W0:Y:S02]  /*21c30*/  LDL R5, [R1+0x11d8] ;  /* 0x0011d80001057983 */ /* 0x000e240000100800 */
[----:B0-----:R-:W-:-:S04]  /*21c40*/  @P0 LOP3.LUT R5, R5, R4, RZ, 0x3c, !PT ;  /* 0x0000000405050212 */ /* 0x001fc800078e3cff */
[----:B------:R-:W-:-:S04]  /*21c50*/  @P0 LOP3.LUT R4, R5, R4, RZ, 0x3c, !PT ;  /* 0x0000000405040212 */ /* 0x000fc800078e3cff */
[----:B------:R-:W-:-:S05]  /*21c60*/  @P0 LOP3.LUT R5, R5, R4, RZ, 0x3c, !PT ;  /* 0x0000000405050212 */ /* 0x000fca00078e3cff */
[----:B------:R-:W4:Y:S04]  /*21c70*/  @P0 LDG.E.U16 R32, desc[UR10][R4.64] ;  /* 0x0000000a04200981 */ /* 0x000f28000c1e1500 */
[----:B---3--:R0:W-:Y:S04]  /*21c80*/  STL [R1+0x48], R28 ;  /* 0x0000481c01007387 */ /* 0x0081e80000100800 */
[----:B0-----:R-:W3:Y:S04]  /*21c90*/  LDL R28, [R1+0x11b0] ;  /* 0x0011b000011c7983 */ /* 0x001ee80000100800 */
[----:B----4-:R0:W-:Y:S04]  /*21ca0*/  STL [R1+0x44], R32 ;  /* 0x0000442001007387 */ /* 0x0101e80000100800 */
[----:B0-----:R-:W4:Y:S04]  /*21cb0*/  LDL.LU R32, [R1+0x3700] ;  /* 0x0037000001207983 */ /* 0x001f280000300800 */
        /* <DEDUP_REMOVED lines=9> */
[----:B------:R-:W3:Y:S04]  /*21d50*/  LDL R4, [R1+0x11c4] ;  /* 0x0011c40001047983 */ /* 0x000ee80000100800 */
[----:B------:R-:W3:Y:S01]  /*21d60*/  LDL R5, [R1+0x11c8] ;  /* 0x0011c80001057983 */ /* 0x000ee20000100800 */
[----:B------:R-:W-:-:S02]  /*21d70*/  PRMT R17, RZ, 0x7610, R17 ;  /* 0x00007610ff117816 */ /* 0x000fc40000000011 */
[----:B---3--:R-:W-:-:S04]  /*21d80*/  @P0 LOP3.LUT R5, R5, R4, RZ, 0x3c, !PT ;  /* 0x0000000405050212 */ /* 0x008fc800078e3cff */
[----:B------:R-:W-:-:S04]  /*21d90*/  @P0 LOP3.LUT R4, R5, R4, RZ, 0x3c, !PT ;  /* 0x0000000405040212 */ /* 0x000fc800078e3cff */
[----:B------:R-:W-:-:S05]  /*21da0*/  @P0 LOP3.LUT R5, R5, R4, RZ, 0x3c, !PT ;  /* 0x0000000405050212 */ /* 0x000fca00078e3cff */
[----:B------:R-:W3:Y:S01]  /*21db0*/  @P0 LDG.E.U16 R17, desc[UR10][R4.64] ;  /* 0x0000000a04110981 */ /* 0x000ee2000c1e1500 */
[----:B------:R-:W-:-:S03]  /*21dc0*/  ISETP.GT.AND P1, PT, R2, 0x33, PT ;  /* 0x000000330200780c */ /* 0x000fc60003f24270 */
[----:B---3--:R0:W-:Y:S04]  /*21dd0*/  STL [R1+0x3c], R17 ;  /* 0x00003c1101007387 */ /* 0x0081e80000100800 */
[----:B0-----:R-:W3:Y:S04]  /*21de0*/  LDL.LU R17, [R1+0x36f8] ;  /* 0x0036f80001117983 */ /* 0x001ee80000300800 */
        /* <DEDUP_REMOVED lines=9> */
[----:B------:R-:W2:Y:S04]  /*21e80*/  LDL R4, [R1+0x11b4] ;  /* 0x0011b40001047983 */ /* 0x000ea80000100800 */
[----:B------:R-:W2:Y:S01]  /*21e90*/  LDL R5, [R1+0x11b8] ;  /* 0x0011b80001057983 */ /* 0x000ea20000100800 */
[----:B------:R-:W-:-:S02]  /*21ea0*/  PRMT R25, RZ, 0x7610, R25 ;  /* 0x00007610ff197816 */ /* 0x000fc40000000019 */
[----:B------:R-:W-:Y:S02]  /*21eb0*/  PRMT R23, RZ, 0x7610, R23 ;  /* 0x00007610ff177816 */ /* 0x000fe40000000017 */
[----:B--2---:R-:W-:-:S04]  /*21ec0*/  @P1 LOP3.LUT R5, R5, R4, RZ, 0x3c, !PT ;  /* 0x0000000405051212 */ /* 0x004fc800078e3cff */
[----:B------:R-:W-:-:S04]  /*21ed0*/  @P1 LOP3.LUT R4, R5, R4, RZ, 0x3c, !PT ;  /* 0x0000000405041212 */ /* 0x000fc800078e3cff */
[----:B------:R-:W-:-:S05]  /*21ee0*/  @P1 LOP3.LUT R5, R5, R4, RZ, 0x3c, !PT ;  /* 0x0000000405051212 */ /* 0x000fca00078e3cff */
[----:B------:R0:W2:Y:S02]  /*21ef0*/  @P1 LDG.E.U16 R25, desc[UR10][R4.64] ;  /* 0x0000000a04191981 */ /* 0x0000a4000c1e1500 */
[----:B0-----:R-:W-:Y:S02]  /*21f00*/  @P1 IMAD.MOV.U32 R4, RZ, RZ, R28 ;  /* 0x000000ffff041224 */ /* 0x001fe400078e001c */
[----:B------:R-:W-:-:S05]  /*21f10*/  @P1 IMAD.MOV.U32 R5, RZ, RZ, R29 ;  /* 0x000000ffff051224 */ /* 0x000fca00078e001d */
[----:B------:R-:W3:Y:S04]  /*21f20*/  @P1 LDG.E.U16 R23, desc[UR10][R4.64] ;  /* 0x0000000a04171981 */ /* 0x000ee8000c1e1500 */
[----:B--2---:R0:W-:Y:S04]  /*21f30*/  STL [R1+0x394], R25 ;  /* 0x0003941901007387 */ /* 0x0041e80000100800 */
[----:B0-----:R-:W2:Y:S04]  /*21f40*/  LDL.LU R25, [R1+0x36f0] ;  /* 0x0036f00001197983 */ /* 0x001ea80000300800 */
[----:B------:R-:W4:Y:S04]  /*21f50*/  LDL R29, [R1+0x1184] ;  /* 0x00118400011d7983 */ /* 0x000f280000100800 */
[----:B------:R-:W2:Y:S04]  /*21f60*/  LDL R28, [R1+0x1188] ;  /* 0x00118800011c7983 */ /* 0x000ea80000100800 */
        /* <DEDUP_REMOVED lines=26> */
[----:B------:R0:W3:Y:S04]  /*22110*/  @P1 LDG.E.U16 R9, desc[UR10][R4.64] ;  /* 0x0000000a04091981 */ /* 0x0000e8000c1e1500 */
[----:B------:R-:W0:Y:S04]  /*22120*/  LDL R4, [R1+0x118c] ;  /* 0x00118c0001047983 */ /* 0x000e280000100800 */
[----:B------:R-:W0:Y:S01]  /*22130*/  LDL R5, [R1+0x1190] ;  /* 0x0011900001057983 */ /* 0x000e220000100800 */
[----:B------:R-:W-:Y:S02]  /*22140*/  PRMT R27, RZ, 0x7610, R27 ;  /* 0x00007610ff1b7816 */ /* 0x000fe4000000001b */
[----:B------:R-:W-:-:S02]  /*22150*/  PRMT R31, RZ, 0x7610, R31 ;  /* 0x00007610ff1f7816 */ /* 0x000fc4000000001f */
[----:B0-----:R-:W-:-:S04]  /*22160*/  @P1 LOP3.LUT R5, R5, R4, RZ, 0x3c, !PT ;  /* 0x0000000405051212 */ /* 0x001fc800078e3cff */
[----:B------:R-:W-:-:S04]  /*22170*/  @P1 LOP3.LUT R4, R5, R4, RZ, 0x3c, !PT ;  /* 0x0000000405041212 */ /* 0x000fc800078e3cff */
[----:B------:R-:W-:-:S05]  /*22180*/  @P1 LOP3.LUT R5, R5, R4, RZ, 0x3c, !PT ;  /* 0x0000000405051212 */ /* 0x000fca00078e3cff */
[----:B------:R0:W4:Y:S02]  /*22190*/  @P1 LDG.E.U16 R27, desc[UR10][R4.64] ;  /* 0x0000000a041b1981 */ /* 0x000124000c1e1500 */
[----:B0-----:R-:W-:Y:S02]  /*221a0*/  @P1 IMAD.MOV.U32 R4, RZ, RZ, R28 ;  /* 0x000000ffff041224 */ /* 0x001fe400078e001c */
[----:B------:R-:W-:-:S05]  /*221b0*/  @P1 IMAD.MOV.U32 R5, RZ, RZ, R29 ;  /* 0x000000ffff051224 */ /* 0x000fca00078e001d */
[----:B------:R-:W2:Y:S04]  /*221c0*/  @P1 LDG.E.U16 R31, desc[UR10][R4.64] ;  /* 0x0000000a041f1981 */ /* 0x000ea8000c1e1500 */
[----:B---3--:R0:W-:Y:S04]  /*221d0*/  STL [R1+0x374], R9 ;  /* 0x0003740901007387 */ /* 0x0081e80000100800 */
[----:B0-----:R-:W3:Y:S04]  /*221e0*/  LDL R9, [R1+0x1170] ;  /* 0x0011700001097983 */ /* 0x001ee80000100800 */
[----:B----4-:R0:W-:Y:S04]  /*221f0*/  STL [R1+0x370], R27 ;  /* 0x0003701b01007387 */ /* 0x0101e80000100800 */
[----:B0-----:R-:W4:Y:S04]  /*22200*/  LDL.LU R27, [R1+0x36e0] ;  /* 0x0036e000011b7983 */ /* 0x001f280000300800 */
[----:B------:R-:W4:Y:S04]  /*22210*/  LDL R29, [R1+0x115c] ;  /* 0x00115c00011d7983 */ /* 0x000f280000100800 */
[----:B------:R-:W4:Y:S04]  /*22220*/  LDL R28, [R1+0x1160] ;  /* 0x00116000011c7983 */ /* 0x000f280000100800 */
[----:B--2---:R0:W-:Y:S04]  /*22230*/  STL [R1+0x36c], R31 ;  /* 0x00036c1f01007387 */ /* 0x0041e80000100800 */
[----:B0-----:R-:W2:Y:S04]  /*22240*/  LDL.LU R31, [R1+0x36dc] ;  /* 0x0036dc00011f7983 */ /* 0x001ea80000300800 */
[----:B------:R-:W3:Y:S04]  /*22250*/  LDL R4, [R1+0x117c] ;  /* 0x00117c0001047983 */ /* 0x000ee80000100800 */
[----:B------:R-:W3:Y:S01]  /*22260*/  LDL R5, [R1+0x1180] ;  /* 0x0011800001057983 */ /* 0x000ee20000100800 */
[----:B------:R-:W-:-:S02]  /*22270*/  ISETP.GT.AND P0, PT, R2, 0x34, PT ;  /* 0x000000340200780c */ /* 0x000fc40003f04270 */
[----:B------:R-:W-:-:S11]  /*22280*/  PRMT R33, RZ, 0x7610, R33 ;  /* 0x00007610ff217816 */ /* 0x000fd60000000021 */
[----:B---3--:R-:W-:-:S04]  /*22290*/  @P0 LOP3.LUT R5, R5, R4, RZ, 0x3c, !PT ;  /* 0x0000000405050212 */ /* 0x008fc800078e3cff */
[----:B------:R-:W-:-:S04]  /*222a0*/  @P0 LOP3.LUT R4, R5, R4, RZ, 0x3c, !PT ;  /* 0x0000000405040212 */ /* 0x000fc800078e3cff */
[----:B------:R-:W-:-:S05]  /*222b0*/  @P0 LOP3.LUT R5, R5, R4, RZ, 0x3c, !PT ;  /* 0x0000000405050212 */ /* 0x000fca00078e3cff */
[----:B------:R-:W3:Y:S04]  /*222c0*/  @P0 LDG.E.U16 R33, desc[UR10][R4.64] ;  /* 0x0000000a04210981 */ /* 0x000ee8000c1e1500 */
        /* <DEDUP_REMOVED lines=12> */
[----:B------:R-:W2:Y:S01]  /*22390*/  LDL R5, [R1+0x116c] ;  /* 0x00116c0001057983 */ /* 0x000ea20000100800 */
[----:B------:R-:W-:Y:S01]  /*223a0*/  @P0 IMAD.MOV.U32 R4, RZ, RZ, R9 ;  /* 0x000000ffff040224 */ /* 0x000fe200078e0009 */
[----:B------:R-:W-:-:S02]  /*223b0*/  PRMT R37, RZ, 0x7610, R37 ;  /* 0x00007610ff257816 */ /* 0x000fc40000000025 */
[----:B------:R-:W-:Y:S01]  /*223c0*/  PRMT R14, RZ, 0x7610, R14 ;  /* 0x00007610ff0e7816 */ /* 0x000fe2000000000e */
[----:B------:R-:W3:Y:S04]  /*223d0*/  LDL R9, [R1+0x1144] ;  /* 0x0011440001097983 */ /* 0x000ee80000100800 */
[----:B--2---:R0:W2:Y:S04]  /*223e0*/  @P0 LDG.E.U16 R8, desc[UR10][R4.64] ;  /* 0x0000000a04080981 */ /* 0x0040a8000c1e1500 */
[----:B------:R-:W0:Y:S04]  /*223f0*/  LDL R4, [R1+0x1164] ;  /* 0x0011640001047983 */ /* 0x000e280000100800 */
[----:B------:R-:W0:Y:S02]  /*22400*/  LDL R5, [R1+0x1168] ;  /* 0x0011680001057983 */ /* 0x000e240000100800 */
[----:B0-----:R-:W-:-:S04]  /*22410*/  @P0 LOP3.LUT R5, R5, R4, RZ, 0x3c, !PT ;  /* 0x0000000405050212 */ /* 0x001fc800078e3cff */
[----:B------:R-:W-:-:S04]  /*22420*/  @P0 LOP3.LUT R4, R5, R4, RZ, 0x3c, !PT ;  /* 0x0000000405040212 */ /* 0x000fc800078e3cff */
[----:B------:R-:W-:-:S05]  /*22430*/  @P0 LOP3.LUT R5, R5, R4, RZ, 0x3c, !PT ;  /* 0x0000000405050212 */ /* 0x000fca00078e3cff */
[----:B------:R0:W4:Y:S04]  /*22440*/  @P0 LDG.E.U16 R37, desc[UR10][R4.64] ;  /* 0x0000000a04250981 */ /* 0x000128000c1e1500 */
[----:B--2---:R1:W-:Y:S01]  /*22450*/  STL [R1+0x30], R8 ;  /* 0x0000300801007387 */ /* 0x0043e20000100800 */
[----:B0-----:R-:W-:Y:S02]  /*22460*/  @P0 IMAD.MOV.U32 R4, RZ, RZ, R28 ;  /* 0x000000ffff040224 */ /* 0x001fe400078e001c */
[----:B------:R-:W-:Y:S01]  /*22470*/  @P0 IMAD.MOV.U32 R5, RZ, RZ, R29 ;  /* 0x000000ffff050224 */ /* 0x000fe200078e001d */
[----:B-1----:R-:W2:Y:S04]  /*22480*/  LDL R8, [R1+0x1148] ;  /* 0x0011480001087983 */ /* 0x002ea80000100800 */
[----:B------:R0:W3:Y:S04]  /*22490*/  @P0 LDG.E.U16 R14, desc[UR10][R4.64] ;  /* 0x0000000a040e0981 */ /* 0x0000e8000c1e1500 */
[----:B----4-:R1:W-:Y:S04]  /*224a0*/  STL [R1+0x2c], R37 ;  /* 0x00002c2501007387 */ /* 0x0103e80000100800 */
[----:B-1----:R-:W4:Y:S04]  /*224b0*/  LDL.LU R37, [R1+0x36d0] ;  /* 0x0036d00001257983 */ /* 0x002f280000300800 */
[----:B------:R-:W0:Y:S04]  /*224c0*/  LDL R4, [R1+0x1154] ;  /* 0x0011540001047983 */ /* 0x000e280000100800 */
[----:B------:R-:W0:Y:S01]  /*224d0*/  LDL R5, [R1+0x1158] ;  /* 0x0011580001057983 */ /* 0x000e220000100800 */
[----:B------:R-:W-:-:S03]  /*224e0*/  PRMT R39, RZ, 0x7610, R39 ;  /* 0x00007610ff277816 */ /* 0x000fc60000000027 */
[----:B------:R-:W4:Y:S04]  /*224f0*/  LDL R29, [R1+0x1140] ;  /* 0x00114000011d7983 */ /* 0x000f280000100800 */
[----:B------:R-:W4:Y:S01]  /*22500*/  LDL R28, [R1+0x1134] ;  /* 0x00113400011c7983 */ /* 0x000f220000100800 */
[----:B0-----:R-:W-:-:S04]  /*22510*/  @P0 LOP3.LUT R5, R5, R4, RZ, 0x3c, !PT ;  /* 0x0000000405050212 */ /* 0x001fc800078e3cff */
[----:B------:R-:W-:-:S04]  /*22520*/  @P0 LOP3.LUT R4, R5, R4, RZ, 0x3c, !PT ;  /* 0x0000000405040212 */ /* 0x000fc800078e3cff */
[----:B------:R-:W-:-:S05]  /*22530*/  @P0 LOP3.LUT R5, R5, R4, RZ, 0x3c, !PT ;  /* 0x0000000405050212 */ /* 0x000fca00078e3cff */
[----:B------:R-:W2:Y:S04]  /*22540*/  @P0 LDG.E.U16 R39, desc[UR10][R4.64] ;  /* 0x0000000a04270981 */ /* 0x000ea8000c1e1500 */
[----:B---3--:R0:W-:Y:S04]  /*22550*/  STL [R1+0x28], R14 ;  /* 0x0000280e01007387 */ /* 0x0081e80000100800 */
[----:B0-----:R-:W3:Y:S04]  /*22560*/  LDL R14, [R1+0x1138] ;  /* 0x00113800010e7983 */ /* 0x001ee80000100800 */
[----:B--2---:R0:W-:Y:S04]  /*22570*/  STL [R1+0x24], R39 ;  /* 0x0000242701007387 */ /* 0x0041e80000100800 */
[----:B0-----:R-:W2:Y:S04]  /*22580*/  LDL.LU R39, [R1+0x36cc] ;  /* 0x0036cc0001277983 */ /* 0x001ea80000300800 */
[----:B------:R-:W4:Y:S04]  /*22590*/  LDL R4, [R1+0x114c] ;  /* 0x00114c0001047983 */ /* 0x000f280000100800 */
[----:B------:R-:W4:Y:S01]  /*225a0*/  LDL R5, [R1+0x1150] ;  /* 0x0011500001057983 */ /* 0x000f220000100800 */
[----:B------:R-:W-:-:S02]  /*225b0*/  PRMT R41, RZ, 0x7610, R41 ;  /* 0x00007610ff297816 */ /* 0x000fc40000000029 */
[----:B------:R-:W-:Y:S02]  /*225c0*/  PRMT R43, RZ, 0x7610, R43 ;  /* 0x00007610ff2b7816 */ /* 0x000fe4000000002b */
[----:B----4-:R-:W-:-:S04]  /*225d0*/  @P0 LOP3.LUT R5, R5, R4, RZ, 0x3c, !PT ;  /* 0x0000000405050212 */ /* 0x010fc800078e3cff */
[----:B------:R-:W-:-:S04]  /*225e0*/  @P0 LOP3.LUT R4, R5, R4, RZ, 0x3c, !PT ;  /* 0x0000000405040212 */ /* 0x000fc800078e3cff */
[----:B------:R-:W-:-:S05]  /*225f0*/  @P0 LOP3.LUT R5, R5, R4, RZ, 0x3c, !PT ;  /* 0x0000000405050212 */ /* 0x000fca00078e3cff */
[----:B------:R0:W4:Y:S02]  /*22600*/  @P0 LDG.E.U16 R41, desc[UR10][R4.64] ;  /* 0x0000000a04290981 */ /* 0x000124000c1e1500 */
[----:B0-----:R-:W-:Y:S02]  /*22610*/  @P0 IMAD.MOV.U32 R4, RZ, RZ, R8 ;  /* 0x000000ffff040224 */ /* 0x001fe400078e0008 */
[----:B------:R-:W-:-:S05]  /*22620*/  @P0 IMAD.MOV.U32 R5, RZ, RZ, R9 ;  /* 0x000000ffff050224 */ /* 0x000fca00078e0009 */
[----:B------:R-:W3:Y:S04]  /*22630*/  @P0 LDG.E.U16 R43, desc[UR10][R4.64] ;  /* 0x0000000a042b0981 */ /* 0x000ee8000c1e1500 */
[----:B----4-:R0:W-:Y:S04]  /*22640*/  STL [R1+0x20], R41 ;  /* 0x0000202901007387 */ /* 0x0101e80000100800 */
[----:B0-----:R-:W4:Y:S04]  /*22650*/  LDL.LU R41, [R1+0x36c8] ;  /* 0x0036c80001297983 */ /* 0x001f280000300800 */
[----:B------:R-:W2:Y:S04]  /*22660*/  LDL R9, [R1+0x1124] ;  /* 0x0011240001097983 */ /* 0x000ea80000100800 */
[----:B------:R-:W4:Y:S04]  /*22670*/  LDL R8, [R1+0x1128] ;  /* 0x0011280001087983 */ /* 0x000f280000100800 */
[----:B---3--:R0:W-:Y:S04]  /*22680*/  STL [R1+0x1c], R43 ;  /* 0x00001c2b01007387 */ /* 0x0081e80000100800 */
[----:B0-----:R-:W3:Y:S04]  /*22690*/  LDL.LU R43, [R1+0x36c4] ;  /* 0x0036c400012b7983 */ /* 0x001ee80000300800 */
[----:B------:R-:W2:Y:S01]  /*226a0*/  LDL R5, [R1+0x113c] ;  /* 0x00113c0001057983 */ /* 0x000ea20000100800 */
[----:B------:R-:W-:-:S02]  /*226b0*/  ISETP.GT.AND P1, PT, R2, 0x35, PT ;  /* 0x000000350200780c */ /* 0x000fc40003f24270 */
[----:B------:R-:W-:-:S11]  /*226c0*/  PRMT R11, RZ, 0x7610, R11 ;  /* 0x00007610ff0b7816 */ /* 0x000fd6000000000b */
[----:B------:R-:W-:-:S05]  /*226d0*/  @P1 IMAD.MOV.U32 R4, RZ, RZ, R29 ;  /* 0x000000ffff041224 */ /* 0x000fca00078e001d */
[----:B--2---:R0:W2:Y:S01]  /*226e0*/  @P1 LDG.E.U16 R11, desc[UR10][R4.64] ;  /* 0x0000000a040b1981 */ /* 0x0040a2000c1e1500 */
[----:B------:R-:W-:Y:S01]  /*226f0*/  PRMT R10, RZ, 0x7610, R10 ;  /* 0x00007610ff0a7816 */ /* 0x000fe2000000000a */
[----:B0-----:R-:W-:Y:S02]  /*22700*/  @P1 IMAD.MOV.U32 R4, RZ, RZ, R14 ;  /* 0x000000ffff041224 */ /* 0x001fe400078e000e */
[----:B------:R-:W-:-:S05]  /*22710*/  @P1 IMAD.MOV.U32 R5, RZ, RZ, R28 ;  /* 0x000000ffff051224 */ /* 0x000fca00078e001c */
[----:B------:R0:W3:Y:S04]  /*22720*/  @P1 LDG.E.U16 R10, desc[UR10][R4.64] ;  /* 0x0000000a040a1981 */ /* 0x0000e8000c1e1500 */
[----:B--2---:R1:W-:Y:S04]  /*22730*/  STL [R1+0x18], R11 ;  /* 0x0000180b01007387 */ /* 0x0043e80000100800 */
[----:B------:R-:W0:Y:S04]  /*22740*/  LDL R4, [R1+0x112c] ;  /* 0x00112c0001047983 */ /* 0x000e280000100800 */
[----:B------:R-:W0:Y:S01]  /*22750*/  LDL R5, [R1+0x1130] ;  /* 0x0011300001057983 */ /* 0x000e220000100800 */
[----:B------:R-:W-:-:S02]  /*22760*/  PRMT R45, RZ, 0x7610, R45 ;  /* 0x00007610ff2d7816 */ /* 0x000fc4000000002d */
[----:B------:R-:W-:Y:S01]  /*22770*/  PRMT R0, RZ, 0x7610, R0 ;  /* 0x00007610ff007816 */ /* 0x000fe20000000000 */
[----:B------:R-:W2:Y:S04]  /*22780*/  LDL R29, [R1+0x1114] ;  /* 0x00111400011d7983 */ /* 0x000ea80000100800 */
[----:B------:R-:W2:Y:S04]  /*22790*/  LDL R28, [R1+0x1118] ;  /* 0x00111800011c7983 */ /* 0x000ea80000100800 */
[----:B------:R-:W2:Y:S04]  /*227a0*/  LDL R14, [R1+0x110c] ;  /* 0x00110c00010e7983 */ /* 0x000ea80000100800 */
[----:B-1----:R-:W2:Y:S01]  /*227b0*/  LDL R11, [R1+0x1120] ;  /* 0x00112000010b7983 */ /* 0x002ea20000100800 */
[----:B0-----:R-:W-:-:S04]  /*227c0*/  @P1 LOP3.LUT R5, R5, R4, RZ, 0x3c, !PT ;  /* 0x0000000405051212 */ /* 0x001fc800078e3cff */
[----:B------:R-:W-:-:S04]  /*227d0*/  @P1 LOP3.LUT R4, R5, R4, RZ, 0x3c, !PT ;  /* 0x0000000405041212 */ /* 0x000fc800078e3cff */
[----:B------:R-:W-:-:S05]  /*227e0*/  @P1 LOP3.LUT R5, R5, R4, RZ, 0x3c, !PT ;  /* 0x0000000405051212 */ /* 0x000fca00078e3cff */
[----:B------:R4:W2:Y:S02]  /*227f0*/  @P1 LDG.E.U16 R45, desc[UR10][R4.64] ;  /* 0x0000000a042d1981 */ /* 0x0008a4000c1e1500 */
[----:B----4-:R-:W-:Y:S02]  /*22800*/  @P1 IMAD.MOV.U32 R4, RZ, RZ, R8 ;  /* 0x000000ffff041224 */ /* 0x010fe400078e0008 */
[----:B------:R-:W-:-:S05]  /*22810*/  @P1 IMAD.MOV.U32 R5, RZ, RZ, R9 ;  /* 0x000000ffff051224 */ /* 0x000fca00078e0009 */
[----:B------:R-:W4:Y:S04]  /*22820*/  @P1 LDG.E.U16 R0, desc[UR10][R4.64] ;  /* 0x0000000a04001981 */ /* 0x000f28000c1e1500 */
[----:B---3--:R0:W-:Y:S04]  /*22830*/  STL [R1+0x14], R10 ;  /* 0x0000140a01007387 */ /* 0x0081e80000100800 */
[----:B0-----:R-:W3:Y:S04]  /*22840*/  LDL R10, [R1+0x1110] ;  /* 0x00111000010a7983 */ /* 0x001ee80000100800 */
[----:B--2---:R0:W-:Y:S04]  /*22850*/  STL [R1+0x10], R45 ;  /* 0x0000102d01007387 */ /* 0x0041e80000100800 */
[----:B0-----:R-:W2:Y:S04]  /*22860*/  LDL.LU R45, [R1+0x36c0] ;  /* 0x0036c000012d7983 */ /* 0x001ea80000300800 */
[----:B------:R-:W2:Y:S04]  /*22870*/  LDL R9, [R1+0x1104] ;  /* 0x0011040001097983 */ /* 0x000ea80000100800 */
[----:B------:R-:W2:Y:S04]  /*22880*/  LDL R8, [R1+0x1108] ;  /* 0x0011080001087983 */ /* 0x000ea80000100800 */
[----:B----4-:R-:W-:Y:S04]  /*22890*/  STL [R1+0xc], R0 ;  /* 0x00000c0001007387 */ /* 0x010fe80000100800 */
[----:B------:R-:W4:Y:S01]  /*228a0*/  LDL R5, [R1+0x111c] ;  /* 0x00111c0001057983 */ /* 0x000f220000100800 */
[----:B------:R-:W-:Y:S01]  /*228b0*/  PRMT R6, RZ, 0x7610, R6 ;  /* 0x00007610ff067816 */ /* 0x000fe20000000006 */
[----:B------:R-:W-:Y:S01]  /*228c0*/  @P1 IMAD.MOV.U32 R4, RZ, RZ, R11 ;  /* 0x000000ffff041224 */ /* 0x000fe200078e000b */
[----:B------:R-:W-:-:S02]  /*228d0*/  PRMT R19, RZ, 0x7610, R19 ;  /* 0x00007610ff137816 */ /* 0x000fc40000000013 */
[----:B------:R-:W-:Y:S02]  /*228e0*/  PRMT R7, RZ, 0x7610, R7 ;  /* 0x00007610ff077816 */ /* 0x000fe40000000007 */
[----:B------:R-:W-:Y:S01]  /*228f0*/  PRMT R61, RZ, 0x7610, R61 ;  /* 0x00007610ff3d7816 */ /* 0x000fe2000000003d */
[----:B------:R-:W2:Y:S04]  /*22900*/  LDL R11, [R1+0x10fc] ;  /* 0x0010fc00010b7983 */ /* 0x000ea80000100800 */
[----:B----4-:R0:W4:Y:S02]  /*22910*/  @P1 LDG.E.U16 R6, desc[UR10][R4.64] ;  /* 0x0000000a04061981 */ /* 0x010124000c1e1500 */
[----:B0-----:R-:W-:Y:S02]  /*22920*/  @P1 IMAD.MOV.U32 R4, RZ, RZ, R28 ;  /* 0x000000ffff041224 */ /* 0x001fe400078e001c */
[----:B------:R-:W-:-:S05]  /*22930*/  @P1 IMAD.MOV.U32 R5, RZ, RZ, R29 ;  /* 0x000000ffff051224 */ /* 0x000fca00078e001d */
[----:B------:R3:W4:Y:S02]  /*22940*/  @P1 LDG.E.U16 R19, desc[UR10][R4.64] ;  /* 0x0000000a04131981 */ /* 0x000724000c1e1500 */
[----:B---3--:R-:W-:Y:S02]  /*22950*/  @P1 IMAD.MOV.U32 R4, RZ, RZ, R10 ;  /* 0x000000ffff041224 */ /* 0x008fe400078e000a */
[----:B------:R-:W-:-:S05]  /*22960*/  @P1 IMAD.MOV.U32 R5, RZ, RZ, R14 ;  /* 0x000000ffff051224 */ /* 0x000fca00078e000e */
[----:B------:R2:W3:Y:S02]  /*22970*/  @P1 LDG.E.U16 R7, desc[UR10][R4.64] ;  /* 0x0000000a04071981 */ /* 0x0004e4000c1e1500 */
[----:B--2---:R-:W-:Y:S02]  /*22980*/  @P1 IMAD.MOV.U32 R4, RZ, RZ, R8 ;  /* 0x000000ffff041224 */ /* 0x004fe400078e0008 */
[----:B------:R-:W-:-:S05]  /*22990*/  @P1 IMAD.MOV.U32 R5, RZ, RZ, R9 ;  /* 0x000000ffff051224 */ /* 0x000fca00078e0009 */
[----:B------:R-:W2:Y:S04]  /*229a0*/  @P1 LDG.E.U16 R61, desc[UR10][R4.64] ;  /* 0x0000000a043d1981 */ /* 0x000ea8000c1e1500 */
[----:B----4-:R0:W-:Y:S04]  /*229b0*/  STL [R1+0x8], R6 ;  /* 0x0000080601007387 */ /* 0x0101e80000100800 */
[----:B------:R-:W4:Y:S04]  /*229c0*/  LDL R10, [R1+0x10f4] ;  /* 0x0010f400010a7983 */ /* 0x000f280000100800 */
[----:B0-----:R-:W4:Y:S04]  /*229d0*/  LDL R6, [R1+0x1100] ;  /* 0x0011000001067983 */ /* 0x001f280000100800 */
[----:B---3--:R0:W-:Y:S04]  /*229e0*/  STL [R1], R7 ;  /* 0x0000000701007387 */ /* 0x0081e80000100800 */
[----:B------:R-:W3:Y:S04]  /*229f0*/  LDL R9, [R1+0x10ec] ;  /* 0x0010ec0001097983 */ /* 0x000ee80000100800 */
[----:B------:R-:W3:Y:S04]  /*22a00*/  LDL R8, [R1+0x10f0] ;  /* 0x0010f00001087983 */ /* 0x000ee80000100800 */
[----:B0-----:R-:W3:Y:S04]  /*22a10*/  LDL R7, [R1+0x10f8] ;  /* 0x0010f80001077983 */ /* 0x001ee80000100800 */
[----:B--2---:R-:W-:Y:S04]  /*22a20*/  STL [R1+0x3688], R61 ;  /* 0x0036883d01007387 */ /* 0x004fe80000100800 */
[----:B------:R0:W-:Y:S04]  /*22a30*/  STL [R1+0x4], R19 ;  /* 0x0000041301007387 */ /* 0x0001e80000100800 */
[----:B------:R-:W2:Y:S04]  /*22a40*/  LDL R14, [R1+0x10e8] ;  /* 0x0010e800010e7983 */ /* 0x000ea80000100800 */
[----:B0-----:R-:W2:Y:S01]  /*22a50*/  LDL R19, [R1+0x10e4] ;  /* 0x0010e40001137983 */ /* 0x001ea20000100800 */
[----:B------:R-:W-:-:S02]  /*22a60*/  ISETP.GT.AND P0, PT, R2, 0x36, PT ;  /* 0x000000360200780c */ /* 0x000fc40003f04270 */
[----:B------:R-:W-:Y:S02]  /*22a70*/  PRMT R60, RZ, 0x7610, R60 ;  /* 0x00007610ff3c7816 */ /* 0x000fe4000000003c */
[----:B------:R-:W-:-:S09]  /*22a80*/  PRMT R59, RZ, 0x7610, R59 ;  /* 0x00007610ff3b7816 */ /* 0x000fd2000000003b */
[----:B------:R-:W-:Y:S01]  /*22a90*/  @P0 IMAD.MOV.U32 R5, RZ, RZ, R11 ;  /* 0x000000ffff050224 */ /* 0x000fe200078e000b */
[----:B------:R-:W-:Y:S02]  /*22aa0*/  PRMT R58, RZ, 0x7610, R58 ;  /* 0x00007610ff3a7816 */ /* 0x000fe4000000003a */
[----:B------:R-:W-:Y:S01]  /*22ab0*/  PRMT R57, RZ, 0x7610, R57 ;  /* 0x00007610ff397816 */ /* 0x000fe20000000039 */
[----:B------:R-:W2:Y:S01]  /*22ac0*/  LDL R11, [R1+0x10dc] ;  /* 0x0010dc00010b7983 */ /* 0x000ea20000100800 */
[----:B----4-:R-:W-:-:S03]  /*22ad0*/  @P0 IMAD.MOV.U32 R4, RZ, RZ, R6 ;  /* 0x000000ffff040224 */ /* 0x010fc600078e0006 */
[----:B------:R-:W4:Y:S04]  /*22ae0*/  LDL R6, [R1+0x10e0] ;  /* 0x0010e00001067983 */ /* 0x000f280000100800 */
[----:B------:R0:W4:Y:S02]  /*22af0*/  @P0 LDG.E.U16 R60, desc[UR10][R4.64] ;  /* 0x0000000a043c0981 */ /* 0x000124000c1e1500 */
[----:B0-----:R-:W-:Y:S02]  /*22b00*/  @P0 IMAD.MOV.U32 R5, RZ, RZ, R10 ;  /* 0x000000ffff050224 */ /* 0x001fe400078e000a */
[----:B---3--:R-:W-:-:S05]  /*22b10*/  @P0 IMAD.MOV.U32 R4, RZ, RZ, R7 ;  /* 0x000000ffff040224 */ /* 0x008fca00078e0007 */
[----:B------:R0:W3:Y:S02]  /*22b20*/  @P0 LDG.E.U16 R59, desc[UR10][R4.64] ;  /* 0x0000000a043b0981 */ /* 0x0000e4000c1e1500 */
[----:B0-----:R-:W-:Y:S02]  /*22b30*/  @P0 IMAD.MOV.U32 R4, RZ, RZ, R8 ;  /* 0x000000ffff040224 */ /* 0x001fe400078e0008 */
[----:B------:R-:W-:-:S05]  /*22b40*/  @P0 IMAD.MOV.U32 R5, RZ, RZ, R9 ;  /* 0x000000ffff050224 */ /* 0x000fca00078e0009 */
[----:B------:R2:W3:Y:S02]  /*22b50*/  @P0 LDG.E.U16 R58, desc[UR10][R4.64] ;  /* 0x0000000a043a0981 */ /* 0x0004e4000c1e1500 */
[----:B--2---:R-:W-:Y:S02]  /*22b60*/  @P0 IMAD.MOV.U32 R4, RZ, RZ, R14 ;  /* 0x000000ffff040224 */ /* 0x004fe400078e000e */
[----:B------:R-:W-:-:S05]  /*22b70*/  @P0 IMAD.MOV.U32 R5, RZ, RZ, R19 ;  /* 0x000000ffff050224 */ /* 0x000fca00078e0013 */
[----:B------:R0:W2:Y:S01]  /*22b80*/  @P0 LDG.E.U16 R57, desc[UR10][R4.64] ;  /* 0x0000000a04390981 */ /* 0x0000a2000c1e1500 */
[----:B------:R-:W-:Y:S01]  /*22b90*/  PRMT R56, RZ, 0x7610, R56 ;  /* 0x00007610ff387816 */ /* 0x000fe20000000038 */
[----:B0-----:R-:W-:Y:S02]  /*22ba0*/  @P0 IMAD.MOV.U32 R5, RZ, RZ, R11 ;  /* 0x000000ffff050224 */ /* 0x001fe400078e000b */
[----:B----4-:R-:W-:Y:S04]  /*22bb0*/  STL [R1+0x3650], R60 ;  /* 0x0036503c01007387 */ /* 0x010fe80000100800 */
[----:B------:R-:W4:Y:S04]  /*22bc0*/  LDL R10, [R1+0x10d4] ;  /* 0x0010d400010a7983 */ /* 0x000f280000100800 */
[----:B------:R-:W4:Y:S01]  /*22bd0*/  LDL R7, [R1+0x10d8] ;  /* 0x0010d80001077983 */ /* 0x000f220000100800 */
[----:B------:R-:W-:-:S05]  /*22be0*/  @P0 IMAD.MOV.U32 R4, RZ, RZ, R6 ;  /* 0x000000ffff040224 */ /* 0x000fca00078e0006 */
[----:B------:R4:W4:Y:S04]  /*22bf0*/  @P0 LDG.E.U16 R56, desc[UR10][R4.64] ;  /* 0x0000000a04380981 */ /* 0x000928000c1e1500 */
[----:B---3--:R-:W-:Y:S04]  /*22c00*/  STL [R1+0x3654], R59 ;  /* 0x0036543b01007387 */ /* 0x008fe80000100800 */
[----:B------:R-:W3:Y:S04]  /*22c10*/  LDL R9, [R1+0x10cc] ;  /* 0x0010cc0001097983 */ /* 0x000ee80000100800 */
[----:B------:R-:W3:Y:S04]  /*22c20*/  LDL R8, [R1+0x10d0] ;  /* 0x0010d00001087983 */ /* 0x000ee80000100800 */
[----:B------:R-:W-:Y:S04]  /*22c30*/  STL [R1+0x3658], R58 ;  /* 0x0036583a01007387 */ /* 0x000fe80000100800 */
[----:B--2---:R-:W-:Y:S04]  /*22c40*/  STL [R1+0x365c], R57 ;  /* 0x00365c3901007387 */ /* 0x004fe80000100800 */
[----:B------:R-:W2:Y:S04]  /*22c50*/  LDL R19, [R1+0x10c4] ;  /* 0x0010c40001137983 */ /* 0x000ea80000100800 */
[----:B------:R-:W2:Y:S01]  /*22c60*/  LDL R6, [R1+0x10c8] ;  /* 0x0010c80001067983 */ /* 0x000ea20000100800 */
[----:B------:R-:W-:-:S02]  /*22c70*/  PRMT R55, RZ, 0x7610, R55 ;  /* 0x00007610ff377816 */ /* 0x000fc40000000037 */
[----:B------:R-:W-:Y:S02]  /*22c80*/  PRMT R54, RZ, 0x7610, R54 ;  /* 0x00007610ff367816 */ /* 0x000fe40000000036 */
[----:B------:R-:W-:Y:S01]  /*22c90*/  PRMT R53, RZ, 0x7610, R53 ;  /* 0x00007610ff357816 */ /* 0x000fe20000000035 */
[----:B----4-:R-:W-:Y:S02]  /*22ca0*/  @P0 IMAD.MOV.U32 R5, RZ, RZ, R10 ;  /* 0x000000ffff050224 */ /* 0x010fe400078e000a */
[----:B------:R-:W-:-:S05]  /*22cb0*/  @P0 IMAD.MOV.U32 R4, RZ, RZ, R7 ;  /* 0x000000ffff040224 */ /* 0x000fca00078e0007 */
[----:B------:R3:W4:Y:S04]  /*22cc0*/  @P0 LDG.E.U16 R55, desc[UR10][R4.64] ;  /* 0x0000000a04370981 */ /* 0x000728000c1e1500 */
[----:B------:R-:W-:Y:S04]  /*22cd0*/  STL [R1+0x3660], R56 ;  /* 0x0036603801007387 */ /* 0x000fe80000100800 */
[----:B------:R-:W4:Y:S04]  /*22ce0*/  LDL R14, [R1+0x10bc] ;  /* 0x0010bc00010e7983 */ /* 0x000f280000100800 */
[----:B------:R-:W4:Y:S01]  /*22cf0*/  LDL R7, [R1+0x10c0] ;  /* 0x0010c00001077983 */ /* 0x000f220000100800 */
[----:B---3--:R-:W-:-:S02]  /*22d00*/  @P0 IMAD.MOV.U32 R5, RZ, RZ, R9 ;  /* 0x000000ffff050224 */ /* 0x008fc400078e0009 */
[----:B------:R-:W-:-:S05]  /*22d10*/  @P0 IMAD.MOV.U32 R4, RZ, RZ, R8 ;  /* 0x000000ffff040224 */ /* 0x000fca00078e0008 */
[----:B------:R2:W3:Y:S02]  /*22d20*/  @P0 LDG.E.U16 R54, desc[UR10][R4.64] ;  /* 0x0000000a04360981 */ /* 0x0004e4000c1e1500 */
[----:B--2---:R-:W-:Y:S02]  /*22d30*/  @P0 IMAD.MOV.U32 R5, RZ, RZ, R19 ;  /* 0x000000ffff050224 */ /* 0x004fe400078e0013 */
[----:B------:R-:W-:-:S05]  /*22d40*/  @P0 IMAD.MOV.U32 R4, RZ, RZ, R6 ;  /* 0x000000ffff040224 */ /* 0x000fca00078e0006 */
[----:B------:R0:W2:Y:S01]  /*22d50*/  @P0 LDG.E.U16 R53, desc[UR10][R4.64] ;  /* 0x0000000a04350981 */ /* 0x0000a2000c1e1500 */
[----:B------:R-:W-:-:S03]  /*22d60*/  ISETP.GT.AND P1, PT, R2, 0x37, PT ;  /* 0x000000370200780c */ /* 0x000fc60003f24270 */
[----:B----4-:R-:W-:Y:S04]  /*22d70*/  STL [R1+0x3664], R55 ;  /* 0x0036643701007387 */ /* 0x010fe80000100800 */
[----:B------:R-:W4:Y:S04]  /*22d80*/  LDL R9, [R1+0x10b4] ;  /* 0x0010b40001097983 */ /* 0x000f280000100800 */
[----:B------:R-:W4:Y:S04]  /*22d90*/  LDL R8, [R1+0x10b8] ;  /* 0x0010b80001087983 */ /* 0x000f280000100800 */
[----:B------:R-:W4:Y:S04]  /*22da0*/  LDL R11, [R1+0x10ac] ;  /* 0x0010ac00010b7983 */ /* 0x000f280000100800 */
[----:B------:R-:W4:Y:S01]  /*22db0*/  LDL R10, [R1+0x10b0] ;  /* 0x0010b000010a7983 */ /* 0x000f220000100800 */
[----:B0-----:R-:W-:-:S02]  /*22dc0*/  @P1 IMAD.MOV.U32 R4, RZ, RZ, R7 ;  /* 0x000000ffff041224 */ /* 0x001fc400078e0007 */
[----:B------:R-:W-:Y:S01]  /*22dd0*/  @P1 IMAD.MOV.U32 R5, RZ, RZ, R14 ;  /* 0x000000ffff051224 */ /* 0x000fe200078e000e */
[----:B---3--:R-:W-:Y:S04]  /*22de0*/  STL [R1+0x3668], R54 ;  /* 0x0036683601007387 */ /* 0x008fe80000100800 */
[----:B------:R-:W3:Y:S04]  /*22df0*/  LDL R19, [R1+0x10a4] ;  /* 0x0010a40001137983 */ /* 0x000ee80000100800 */
[----:B------:R-:W3:Y:S04]  /*22e00*/  LDL R6, [R1+0x10a8] ;  /* 0x0010a80001067983 */ /* 0x000ee80000100800 */
[----:B--2---:R-:W-:Y:S04]  /*22e10*/  STL [R1+0x366c], R53 ;  /* 0x00366c3501007387 */ /* 0x004fe80000100800 */
[----:B------:R-:W2:Y:S04]  /*22e20*/  LDL R14, [R1+0x109c] ;  /* 0x00109c00010e7983 */ /* 0x000ea80000100800 */
[----:B------:R-:W2:Y:S01]  /*22e30*/  LDL R7, [R1+0x10a0] ;  /* 0x0010a00001077983 */ /* 0x000ea20000100800 */
[----:B------:R-:W-:-:S02]  /*22e40*/  PRMT R24, RZ, 0x7610, R24 ;  /* 0x00007610ff187816 */ /* 0x000fc40000000018 */
[----:B------:R-:W-:-:S04]  /*22e50*/  PRMT R21, RZ, 0x7610, R21 ;  /* 0x00007610ff157816 */ /* 0x000fc80000000015 */
[----:B------:R4:W2:Y:S01]  /*22e60*/  @P1 LDG.E.U16 R24, desc[UR10][R4.64] ;  /* 0x0000000a04181981 */ /* 0x0008a2000c1e1500 */
[----:B------:R-:W-:Y:S02]  /*22e70*/  PRMT R20, RZ, 0x7610, R20 ;  /* 0x00007610ff147816 */ /* 0x000fe40000000014 */
[----:B------:R-:W-:Y:S02]  /*22e80*/  PRMT R18, RZ, 0x7610, R18 ;  /* 0x00007610ff127816 */ /* 0x000fe40000000012 */
[----:B------:R-:W-:Y:S01]  /*22e90*/  PRMT R15, RZ, 0x7610, R15 ;  /* 0x00007610ff0f7816 */ /* 0x000fe2000000000f */
[----:B----4-:R-:W-:Y:S02]  /*22ea0*/  @P1 IMAD.MOV.U32 R5, RZ, RZ, R9 ;  /* 0x000000ffff051224 */ /* 0x010fe400078e0009 */
[----:B------:R-:W-:Y:S01]  /*22eb0*/  @P1 IMAD.MOV.U32 R4, RZ, RZ, R8 ;  /* 0x000000ffff041224 */ /* 0x000fe200078e0008 */
[----:B------:R-:W4:Y:S04]  /*22ec0*/  LDL R9, [R1+0x1094] ;  /* 0x0010940001097983 */ /* 0x000f280000100800 */
[----:B------:R-:W4:Y:S04]  /*22ed0*/  LDL R8, [R1+0x1098] ;  /* 0x0010980001087983 */ /* 0x000f280000100800 */
[----:B------:R0:W4:Y:S02]  /*22ee0*/  @P1 LDG.E.U16 R21, desc[UR10][R4.64] ;  /* 0x0000000a04151981 */ /* 0x000124000c1e1500 */
[----:B0-----:R-:W-:-:S02]  /*22ef0*/  @P1 IMAD.MOV.U32 R4, RZ, RZ, R10 ;  /* 0x000000ffff041224 */ /* 0x001fc400078e000a */
[----:B------:R-:W-:Y:S01]  /*22f00*/  @P1 IMAD.MOV.U32 R5, RZ, RZ, R11 ;  /* 0x000000ffff051224 */ /* 0x000fe200078e000b */
[----:B------:R-:W4:Y:S04]  /*22f10*/  LDL R10, [R1+0x1090] ;  /* 0x00109000010a7983 */ /* 0x000f280000100800 */
[----:B------:R-:W4:Y:S04]  /*22f20*/  LDL R11, [R1+0x108c] ;  /* 0x00108c00010b7983 */ /* 0x000f280000100800 */
[----:B------:R3:W4:Y:S02]  /*22f30*/  @P1 LDG.E.U16 R20, desc[UR10][R4.64] ;  /* 0x0000000a04141981 */ /* 0x000724000c1e1500 */
[----:B---3--:R-:W-:-:S02]  /*22f40*/  @P1 IMAD.MOV.U32 R5, RZ, RZ, R19 ;  /* 0x000000ffff051224 */ /* 0x008fc400078e0013 */
[----:B------:R-:W-:Y:S02]  /*22f50*/  @P1 IMAD.MOV.U32 R4, RZ, RZ, R6 ;  /* 0x000000ffff041224 */ /* 0x000fe400078e0006 */
[----:B------:R-:W3:Y:S04]  /*22f60*/  LDL R6, [R1+0x1088] ;  /* 0x0010880001067983 */ /* 0x000ee80000100800 */
[----:B------:R2:W3:Y:S02]  /*22f70*/  @P1 LDG.E.U16 R18, desc[UR10][R4.64] ;  /* 0x0000000a04121981 */ /* 0x0004e4000c1e1500 */
[----:B--2---:R-:W-:Y:S02]  /*22f80*/  @P1 IMAD.MOV.U32 R5, RZ, RZ, R14 ;  /* 0x000000ffff051224 */ /* 0x004fe400078e000e */
[----:B------:R-:W-:Y:S01]  /*22f90*/  @P1 IMAD.MOV.U32 R4, RZ, RZ, R7 ;  /* 0x000000ffff041224 */ /* 0x000fe200078e0007 */
[----:B------:R-:W2:Y:S04]  /*22fa0*/  LDL R14, [R1+0x1080] ;  /* 0x00108000010e7983 */ /* 0x000ea80000100800 */
[----:B------:R-:W2:Y:S04]  /*22fb0*/  LDL R7, [R1+0x1084] ;  /* 0x0010840001077983 */ /* 0x000ea80000100800 */
[----:B------:R-:W4:Y:S01]  /*22fc0*/  @P1 LDG.E.U16 R15, desc[UR10][R4.64] ;  /* 0x0000000a040f1981 */ /* 0x000f22000c1e1500 */
[----:B------:R-:W-:-:S02]  /*22fd0*/  PRMT R12, RZ, 0x7610, R12 ;  /* 0x00007610ff0c7816 */ /* 0x000fc4000000000c */
[----:B------:R-:W-:Y:S02]  /*22fe0*/  PRMT R13, RZ, 0x7610, R13 ;  /* 0x00007610ff0d7816 */ /* 0x000fe4000000000d */
[----:B------:R-:W-:Y:S02]  /*22ff0*/  ISETP.GT.AND P0, PT, R2, 0x38, PT ;  /* 0x000000380200780c */ /* 0x000fe40003f04270 */
[----:B------:R-:W-:Y:S01]  /*23000*/  PRMT R16, RZ, 0x7610, R16 ;  /* 0x00007610ff107816 */ /* 0x000fe20000000010 */
[----:B----4-:R0:W-:Y:S04]  /*23010*/  STL [R1+0x28c], R15 ;  /* 0x00028c0f01007387 */ /* 0x0101e80000100800 */
[----:B0-----:R-:W4:Y:S01]  /*23020*/  LDL R15, [R1+0x107c] ;  /* 0x00107c00010f7983 */ /* 0x001f220000100800 */
[----:B------:R-:W-:-:S02]  /*23030*/  @P1 IMAD.MOV.U32 R4, RZ, RZ, R8 ;  /* 0x000000ffff041224 */ /* 0x000fc400078e0008 */
[----:B------:R-:W-:Y:S01]  /*23040*/  @P1 IMAD.MOV.U32 R5, RZ, RZ, R9 ;  /* 0x000000ffff051224 */ /* 0x000fe200078e0009 */
[----:B------:R-:W-:Y:S01]  /*23050*/  PRMT R52, RZ, 0x7610, R52 ;  /* 0x00007610ff347816 */ /* 0x000fe20000000034 */
[----:B------:R-:W4:Y:S04]  /*23060*/  LDL R9, [R1+0x1074] ;  /* 0x0010740001097983 */ /* 0x000f280000100800 */
[----:B------:R0:W4:Y:S04]  /*23070*/  @P1 LDG.E.U16 R12, desc[UR10][R4.64] ;  /* 0x0000000a040c1981 */ /* 0x000128000c1e1500 */
[----:B------:R-:W4:Y:S01]  /*23080*/  LDL R8, [R1+0x1078] ;  /* 0x0010780001087983 */ /* 0x000f220000100800 */
[----:B0-----:R-:W-:-:S02]  /*23090*/  @P1 IMAD.MOV.U32 R4, RZ, RZ, R10 ;  /* 0x000000ffff041224 */ /* 0x001fc400078e000a */
[----:B------:R-:W-:Y:S01]  /*230a0*/  @P1 IMAD.MOV.U32 R5, RZ, RZ, R11 ;  /* 0x000000ffff051224 */ /* 0x000fe200078e000b */
[----:B------:R-:W4:Y:S04]  /*230b0*/  LDL R10, [R1+0x1070] ;  /* 0x00107000010a7983 */ /* 0x000f280000100800 */
[----:B------:R-:W4:Y:S04]  /*230c0*/  LDL R11, [R1+0x106c] ;  /* 0x00106c00010b7983 */ /* 0x000f280000100800 */
[----:B------:R3:W4:Y:S02]  /*230d0*/  @P1 LDG.E.U16 R13, desc[UR10][R4.64] ;  /* 0x0000000a040d1981 */ /* 0x000724000c1e1500 */
[----:B---3--:R-:W-:-:S02]  /*230e0*/  @P1 IMAD.MOV.U32 R4, RZ, RZ, R6 ;  /* 0x000000ffff041224 */ /* 0x008fc400078e0006 */
[----:B--2---:R-:W-:-:S05]  /*230f0*/  @P1 IMAD.MOV.U32 R5, RZ, RZ, R7 ;  /* 0x000000ffff051224 */ /* 0x004fca00078e0007 */
[----:B------:R0:W2:Y:S02]  /*23100*/  @P1 LDG.E.U16 R16, desc[UR10][R4.64] ;  /* 0x0000000a04101981 */ /* 0x0000a4000c1e1500 */
[----:B0-----:R-:W-:Y:S02]  /*23110*/  @P0 IMAD.MOV.U32 R4, RZ, RZ, R14 ;  /* 0x000000ffff040224 */ /* 0x001fe400078e000e */
[----:B----4-:R-:W-:-:S05]  /*23120*/  @P0 IMAD.MOV.U32 R5, RZ, RZ, R15 ;  /* 0x000000ffff050224 */ /* 0x010fca00078e000f */
[----:B------:R0:W3:Y:S04]  /*23130*/  @P0 LDG.E.U16 R52, desc[UR10][R4.64] ;  /* 0x0000000a04340981 */ /* 0x0000e8000c1e1500 */
[----:B------:R1:W-:Y:S04]  /*23140*/  STL [R1+0x284], R12 ;  /* 0x0002840c01007387 */ /* 0x0003e80000100800 */
[----:B------:R-:W-:Y:S04]  /*23150*/  STL [R1+0x2ac], R24 ;  /* 0x0002ac1801007387 */ /* 0x000fe80000100800 */
[----:B-1----:R-:W4:Y:S04]  /*23160*/  LDL R12, [R1+0x1068] ;  /* 0x00106800010c7983 */ /* 0x002f280000100800 */
[----:B------:R-:W-:Y:S04]  /*23170*/  STL [R1+0x2a4], R21 ;  /* 0x0002a41501007387 */ /* 0x000fe80000100800 */
[----:B------:R1:W-:Y:S04]  /*23180*/  STL [R1+0x280], R13 ;  /* 0x0002800d01007387 */ /* 0x0003e80000100800 */
[----:B------:R-:W2:Y:S04]  /*23190*/  LDL R7, [R1+0x105c] ;  /* 0x00105c0001077983 */ /* 0x000ea80000100800 */
[----:B------:R-:W2:Y:S04]  /*231a0*/  LDL R6, [R1+0x1060] ;  /* 0x0010600001067983 */ /* 0x000ea80000100800 */
[----:B-1----:R-:W2:Y:S04]  /*231b0*/  LDL R13, [R1+0x1064] ;  /* 0x00106400010d7983 */ /* 0x002ea80000100800 */
[----:B------:R-:W-:Y:S04]  /*231c0*/  STL [R1+0x29c], R20 ;  /* 0x00029c1401007387 */ /* 0x000fe80000100800 */
[----:B------:R-:W2:Y:S04]  /*231d0*/  LDL R15, [R1+0x1054] ;  /* 0x00105400010f7983 */ /* 0x000ea80000100800 */
[----:B------:R-:W2:Y:S04]  /*231e0*/  LDL R14, [R1+0x1058] ;  /* 0x00105800010e7983 */ /* 0x000ea80000100800 */
[----:B------:R-:W-:Y:S01]  /*231f0*/  STL [R1+0x294], R18 ;  /* 0x0002941201007387 */ /* 0x000fe20000100800 */
[----:B0-----:R-:W-:-:S02]  /*23200*/  @P0 IMAD.MOV.U32 R4, RZ, RZ, R8 ;  /* 0x000000ffff040224 */ /* 0x001fc400078e0008 */
[----:B------:R-:W-:Y:S01]  /*23210*/  @P0 IMAD.MOV.U32 R5, RZ, RZ, R9 ;  /* 0x000000ffff050224 */ /* 0x000fe200078e0009 */
[----:B------:R-:W-:Y:S02]  /*23220*/  PRMT R51, RZ, 0x7610, R51 ;  /* 0x00007610ff337816 */ /* 0x000fe40000000033 */
[----:B------:R-:W-:-:S04]  /*23230*/  PRMT R50, RZ, 0x7610, R50 ;  /* 0x00007610ff327816 */ /* 0x000fc80000000032 */
[----:B------:R0:W2:Y:S04]  /*23240*/  @P0 LDG.E.U16 R51, desc[UR10][R4.64] ;  /* 0x0000000a04330981 */ /* 0x0000a8000c1e1500 */
[----:B---3--:R-:W-:Y:S04]  /*23250*/  STL [R1+0x368c], R52 ;  /* 0x00368c3401007387 */ /* 0x008fe80000100800 */
[----:B------:R-:W3:Y:S04]  /*23260*/  LDL R9, [R1+0x104c] ;  /* 0x00104c0001097983 */ /* 0x000ee80000100800 */
[----:B------:R-:W3:Y:S01]  /*23270*/  LDL R8, [R1+0x1050] ;  /* 0x0010500001087983 */ /* 0x000ee20000100800 */
[----:B0-----:R-:W-:-:S02]  /*23280*/  @P0 IMAD.MOV.U32 R4, RZ, RZ, R10 ;  /* 0x000000ffff040224 */ /* 0x001fc400078e000a */
[----:B------:R-:W-:Y:S01]  /*23290*/  @P0 IMAD.MOV.U32 R5, RZ, RZ, R11 ;  /* 0x000000ffff050224 */ /* 0x000fe200078e000b */
[----:B------:R-:W-:-:S04]  /*232a0*/  PRMT R49, RZ, 0x7610, R49 ;  /* 0x00007610ff317816 */ /* 0x000fc80000000031 */
[----:B------:R4:W3:Y:S01]  /*232b0*/  @P0 LDG.E.U16 R50, desc[UR10][R4.64] ;  /* 0x0000000a04320981 */ /* 0x0008e2000c1e1500 */
[----:B------:R-:W-:Y:S01]  /*232c0*/  PRMT R48, RZ, 0x7610, R48 ;  /* 0x00007610ff307816 */ /* 0x000fe20000000030 */
[----:B----4-:R-:W-:Y:S02]  /*232d0*/  @P0 IMAD.MOV.U32 R4, RZ, RZ, R12 ;  /* 0x000000ffff040224 */ /* 0x010fe400078e000c */
[----:B--2---:R-:W-:-:S05]  /*232e0*/  @P0 IMAD.MOV.U32 R5, RZ, RZ, R13 ;  /* 0x000000ffff050224 */ /* 0x004fca00078e000d */
[----:B------:R0:W2:Y:S01]  /*232f0*/  @P0 LDG.E.U16 R49, desc[UR10][R4.64] ;  /* 0x0000000a04310981 */ /* 0x0000a2000c1e1500 */
[----:B------:R-:W-:Y:S01]  /*23300*/  PRMT R47, RZ, 0x7610, R47 ;  /* 0x00007610ff2f7816 */ /* 0x000fe2000000002f */
[----:B0-----:R-:W-:Y:S02]  /*23310*/  @P0 IMAD.MOV.U32 R4, RZ, RZ, R6 ;  /* 0x000000ffff040224 */ /* 0x001fe400078e0006 */
[----:B------:R-:W-:-:S05]  /*23320*/  @P0 IMAD.MOV.U32 R5, RZ, RZ, R7 ;  /* 0x000000ffff050224 */ /* 0x000fca00078e0007 */
[----:B------:R0:W4:Y:S01]  /*23330*/  @P0 LDG.E.U16 R48, desc[UR10][R4.64] ;  /* 0x0000000a04300981 */ /* 0x000122000c1e1500 */
[----:B------:R-:W-:Y:S01]  /*23340*/  PRMT R46, RZ, 0x7610, R46 ;  /* 0x00007610ff2e7816 */ /* 0x000fe2000000002e */
[----:B0-----:R-:W-:Y:S02]  /*23350*/  @P0 IMAD.MOV.U32 R4, RZ, RZ, R14 ;  /* 0x000000ffff040224 */ /* 0x001fe400078e000e */
[----:B------:R-:W-:-:S05]  /*23360*/  @P0 IMAD.MOV.U32 R5, RZ, RZ, R15 ;  /* 0x000000ffff050224 */ /* 0x000fca00078e000f */
[----:B------:R3:W4:Y:S02]  /*23370*/  @P0 LDG.E.U16 R47, desc[UR10][R4.64] ;  /* 0x0000000a042f0981 */ /* 0x000724000c1e1500 */
[----:B---3--:R-:W-:Y:S02]  /*23380*/  @P0 IMAD.MOV.U32 R5, RZ, RZ, R9 ;  /* 0x000000ffff050224 */ /* 0x008fe400078e0009 */
[----:B------:R-:W-:-:S05]  /*23390*/  @P0 IMAD.MOV.U32 R4, RZ, RZ, R8 ;  /* 0x000000ffff040224 */ /* 0x000fca00078e0008 */
[----:B------:R-:W3:Y:S04]  /*233a0*/  @P0 LDG.E.U16 R46, desc[UR10][R4.64] ;  /* 0x0000000a042e0981 */ /* 0x000ee8000c1e1500 */
[----:B------:R-:W-:Y:S04]  /*233b0*/  STL [R1+0x3690], R51 ;  /* 0x0036903301007387 */ /* 0x000fe80000100800 */
[----:B------:R-:W3:Y:S04]  /*233c0*/  LDL R11, [R1+0x1044] ;  /* 0x00104400010b7983 */ /* 0x000ee80000100800 */
[----:B------:R-:W3:Y:S04]  /*233d0*/  LDL R10, [R1+0x1048] ;  /* 0x00104800010a7983 */ /* 0x000ee80000100800 */
[----:B------:R-:W-:Y:S04]  /*233e0*/  STL [R1+0x3694], R50 ;  /* 0x0036943201007387 */ /* 0x000fe80000100800 */
[----:B------:R-:W3:Y:S04]  /*233f0*/  LDL R13, [R1+0x103c] ;  /* 0x00103c00010d7983 */ /* 0x000ee80000100800 */
[----:B------:R-:W3:Y:S04]  /*23400*/  LDL R12, [R1+0x1040] ;  /* 0x00104000010c7983 */ /* 0x000ee80000100800 */
[----:B--2---:R-:W-:Y:S04]  /*23410*/  STL [R1+0x3698], R49 ;  /* 0x0036983101007387 */ /* 0x004fe80000100800 */
[----:B------:R-:W2:Y:S04]  /*23420*/  LDL R7, [R1+0x1034] ;  /* 0x0010340001077983 */ /* 0x000ea80000100800 */
[----:B------:R-:W2:Y:S04]  /*23430*/  LDL R6, [R1+0x1038] ;  /* 0x0010380001067983 */ /* 0x000ea80000100800 */
[----:B----4-:R-:W-:Y:S04]  /*23440*/  STL [R1+0x369c], R48 ;  /* 0x00369c3001007387 */ /* 0x010fe80000100800 */
[----:B------:R0:W-:Y:S04]  /*23450*/  STL [R1+0x27c], R16 ;  /* 0x00027c1001007387 */ /* 0x0001e80000100800 */
[----:B------:R-:W4:Y:S04]  /*23460*/  LDL R15, [R1+0x102c] ;  /* 0x00102c00010f7983 */ /* 0x000f280000100800 */
[----:B------:R-:W4:Y:S04]  /*23470*/  LDL R14, [R1+0x1030] ;  /* 0x00103000010e7983 */ /* 0x000f280000100800 */
[----:B------:R-:W-:Y:S04]  /*23480*/  STL [R1+0x36a0], R47 ;  /* 0x0036a02f01007387 */ /* 0x000fe80000100800 */
[----:B------:R-:W4:Y:S04]  /*23490*/  LDL R9, [R1+0x1024] ;  /* 0x0010240001097983 */ /* 0x000f280000100800 */
[----:B------:R-:W4:Y:S04]  /*234a0*/  LDL R8, [R1+0x1028] ;  /* 0x0010280001087983 */ /* 0x000f280000100800 */
[----:B0-----:R-:W4:Y:S04]  /*234b0*/  LDL R16, [R1+0x1020] ;  /* 0x0010200001107983 */ /* 0x001f280000100800 */
[----:B---3--:R-:W-:Y:S04]  /*234c0*/  STL [R1+0x36a4], R46 ;  /* 0x0036a42e01007387 */ /* 0x008fe80000100800 */
[----:B------:R-:W3:Y:S01]  /*234d0*/  LDL R18, [R1+0x101c] ;  /* 0x00101c0001127983 */ /* 0x000ee20000100800 */
[----:B------:R-:W-:-:S02]  /*234e0*/  ISETP.GT.AND P1, PT, R2, 0x39, PT ;  /* 0x000000390200780c */ /* 0x000fc40003f24270 */
[----:B------:R-:W-:Y:S01]  /*234f0*/  PRMT R44, RZ, 0x7610, R44 ;  /* 0x00007610ff2c7816 */ /* 0x000fe2000000002c */
[----:B------:R-:W-:Y:S02]  /*23500*/  @P0 IMAD.MOV.U32 R4, RZ, RZ, R10 ;  /* 0x000000ffff040224 */ /* 0x000fe400078e000a */
[----:B------:R-:W-:Y:S01]  /*23510*/  @P0 IMAD.MOV.U32 R5, RZ, RZ, R11 ;  /* 0x000000ffff050224 */ /* 0x000fe200078e000b */
[----:B------:R-:W-:Y:S02]  /*23520*/  PRMT R42, RZ, 0x7610, R42 ;  /* 0x00007610ff2a7816 */ /* 0x000fe4000000002a */
[----:B------:R-:W-:Y:S02]  /*23530*/  PRMT R40, RZ, 0x7610, R40 ;  /* 0x00007610ff287816 */ /* 0x000fe40000000028 */
[----:B------:R-:W-:Y:S02]  /*23540*/  PRMT R38, RZ, 0x7610, R38 ;  /* 0x00007610ff267816 */ /* 0x000fe40000000026 */
[----:B------:R-:W-:Y:S01]  /*23550*/  PRMT R36, RZ, 0x7610, R36 ;  /* 0x00007610ff247816 */ /* 0x000fe20000000024 */
[----:B------:R0:W3:Y:S01]  /*23560*/  @P0 LDG.E.U16 R44, desc[UR10][R4.64] ;  /* 0x0000000a042c0981 */ /* 0x0000e2000c1e1500 */
[----:B------:R-:W-:-:S03]  /*23570*/  PRMT R34, RZ, 0x7610, R34 ;  /* 0x00007610ff227816 */ /* 0x000fc60000000022 */
[----:B------:R-:W3:Y:S04]  /*23580*/  LDL R11, [R1+0x1014] ;  /* 0x00101400010b7983 */ /* 0x000ee80000100800 */
[----:B------:R-:W3:Y:S01]  /*23590*/  LDL R10, [R1+0x1018] ;  /* 0x00101800010a7983 */ /* 0x000ee20000100800 */
[----:B0-----:R-:W-:Y:S02]  /*235a0*/  @P1 IMAD.MOV.U32 R4, RZ, RZ, R12 ;  /* 0x000000ffff041224 */ /* 0x001fe400078e000c */
[----:B------:R-:W-:-:S05]  /*235b0*/  @P1 IMAD.MOV.U32 R5, RZ, RZ, R13 ;  /* 0x000000ffff051224 */ /* 0x000fca00078e000d */
[----:B------:R2:W3:Y:S02]  /*235c0*/  @P1 LDG.E.U16 R42, desc[UR10][R4.64] ;  /* 0x0000000a042a1981 */ /* 0x0004e4000c1e1500 */
[----:B--2---:R-:W-:Y:S02]  /*235d0*/  @P1 IMAD.MOV.U32 R4, RZ, RZ, R6 ;  /* 0x000000ffff041224 */ /* 0x004fe400078e0006 */
[----:B------:R-:W-:-:S05]  /*235e0*/  @P1 IMAD.MOV.U32 R5, RZ, RZ, R7 ;  /* 0x000000ffff051224 */ /* 0x000fca00078e0007 */
[----:B------:R4:W2:Y:S02]  /*235f0*/  @P1 LDG.E.U16 R40, desc[UR10][R4.64] ;  /* 0x0000000a04281981 */ /* 0x0008a4000c1e1500 */
[----:B----4-:R-:W-:Y:S02]  /*23600*/  @P1 IMAD.MOV.U32 R4, RZ, RZ, R14 ;  /* 0x000000ffff041224 */ /* 0x010fe400078e000e */
[----:B------:R-:W-:-:S05]  /*23610*/  @P1 IMAD.MOV.U32 R5, RZ, RZ, R15 ;  /* 0x000000ffff051224 */ /* 0x000fca00078e000f */
[----:B------:R0:W4:Y:S02]  /*23620*/  @P1 LDG.E.U16 R38, desc[UR10][R4.64] ;  /* 0x0000000a04261981 */ /* 0x000124000c1e1500 */
[----:B0-----:R-:W-:Y:S02]  /*23630*/  @P1 IMAD.MOV.U32 R4, RZ, RZ, R8 ;  /* 0x000000ffff041224 */ /* 0x001fe400078e0008 */
[----:B------:R-:W-:-:S05]  /*23640*/  @P1 IMAD.MOV.U32 R5, RZ, RZ, R9 ;  /* 0x000000ffff051224 */ /* 0x000fca00078e0009 */
[----:B------:R0:W4:Y:S02]  /*23650*/  @P1 LDG.E.U16 R36, desc[UR10][R4.64] ;  /* 0x0000000a04241981 */ /* 0x000124000c1e1500 */
[----:B0-----:R-:W-:Y:S02]  /*23660*/  @P1 IMAD.MOV.U32 R4, RZ, RZ, R16 ;  /* 0x000000ffff041224 */ /* 0x001fe400078e0010 */
[----:B---3--:R-:W-:-:S05]  /*23670*/  @P1 IMAD.MOV.U32 R5, RZ, RZ, R18 ;  /* 0x000000ffff051224 */ /* 0x008fca00078e0012 */
        /* <DEDUP_REMOVED lines=11> */
[----:B------:R-:W4:Y:S04]  /*23730*/  LDL R9, [R1+0xff4] ;  /* 0x000ff40001097983 */ /* 0x000f280000100800 */
[----:B------:R-:W4:Y:S04]  /*23740*/  LDL R8, [R1+0xff8] ;  /* 0x000ff80001087983 */ /* 0x000f280000100800 */
[----:B------:R-:W-:Y:S04]  /*23750*/  STL [R1+0x36b8], R36 ;  /* 0x0036b82401007387 */ /* 0x000fe80000100800 */
[----:B------:R-:W4:Y:S04]  /*23760*/  LDL R20, [R1+0xff0] ;  /* 0x000ff00001147983 */ /* 0x000f280000100800 */
[----:B---3--:R-:W-:Y:S04]  /*23770*/  STL [R1+0x36bc], R34 ;  /* 0x0036bc2201007387 */ /* 0x008fe80000100800 */
[----:B------:R-:W3:Y:S01]  /*23780*/  LDL R21, [R1+0xfec] ;  /* 0x000fec0001157983 */ /* 0x000ee20000100800 */
[----:B------:R-:W-:Y:S01]  /*23790*/  PRMT R32, RZ, 0x7610, R32 ;  /* 0x00007610ff207816 */ /* 0x000fe20000000020 */
[----:B------:R-:W-:-:S02]  /*237a0*/  @P1 IMAD.MOV.U32 R4, RZ, RZ, R10 ;  /* 0x000000ffff041224 */ /* 0x000fc400078e000a */
[----:B------:R-:W-:Y:S01]  /*237b0*/  @P1 IMAD.MOV.U32 R5, RZ, RZ, R11 ;  /* 0x000000ffff051224 */ /* 0x000fe200078e000b */
[----:B------:R-:W-:Y:S02]  /*237c0*/  PRMT R3, RZ, 0x7610, R3 ;  /* 0x00007610ff037816 */ /* 0x000fe40000000003 */
[----:B------:R-:W-:Y:S01]  /*237d0*/  ISETP.GT.AND P0, PT, R2, 0x3a, PT ;  /* 0x0000003a0200780c */ /* 0x000fe20003f04270 */
[----:B------:R-:W3:Y:S04]  /*237e0*/  LDL R11, [R1+0xfe4] ;  /* 0x000fe400010b7983 */ /* 0x000ee80000100800 */
[----:B------:R0:W3:Y:S04]  /*237f0*/  @P1 LDG.E.U16 R32, desc[UR10][R4.64] ;  /* 0x0000000a04201981 */ /* 0x0000e8000c1e1500 */
[----:B------:R-:W3:Y:S04]  /*23800*/  LDL R10, [R1+0xfe8] ;  /* 0x000fe800010a7983 */ /* 0x000ee80000100800 */
[----:B------:R-:W3:Y:S04]  /*23810*/  LDL R16, [R1+0xfe0] ;  /* 0x000fe00001107983 */ /* 0x000ee80000100800 */
[----:B------:R-:W3:Y:S04]  /*23820*/  LDL R24, [R1+0xfdc] ;  /* 0x000fdc0001187983 */ /* 0x000ee80000100800 */
[----:B------:R-:W3:Y:S01]  /*23830*/  LDL R18, [R1+0xfd0] ;  /* 0x000fd00001127983 */ /* 0x000ee20000100800 */
[----:B0-----:R-:W-:-:S02]  /*23840*/  @P1 IMAD.MOV.U32 R4, RZ, RZ, R12 ;  /* 0x000000ffff041224 */ /* 0x001fc400078e000c */
[----:B------:R-:W-:Y:S01]  /*23850*/  @P1 IMAD.MOV.U32 R5, RZ, RZ, R13 ;  /* 0x000000ffff051224 */ /* 0x000fe200078e000d */
[----:B------:R-:W3:Y:S04]  /*23860*/  LDL R12, [R1+0xfd8] ;  /* 0x000fd800010c7983 */ /* 0x000ee80000100800 */
[----:B------:R-:W3:Y:S04]  /*23870*/  LDL R13, [R1+0xfd4] ;  /* 0x000fd400010d7983 */ /* 0x000ee80000100800 */
[----:B------:R0:W3:Y:S02]  /*23880*/  @P1 LDG.E.U16 R3, desc[UR10][R4.64] ;  /* 0x0000000a04031981 */ /* 0x0000e4000c1e1500 */
[----:B0-----:R-:W-:-:S02]  /*23890*/  PRMT R4, RZ, 0x7610, R4 ;  /* 0x00007610ff047816 */ /* 0x001fc40000000004 */
[----:B------:R-:W-:-:S04]  /*238a0*/  PRMT R5, RZ, 0x7610, R5 ;  /* 0x00007610ff057816 */ /* 0x000fc80000000005 */
[----:B------:R2:W3:Y:S02]  /*238b0*/  @P1 LDG.E.U16 R4, desc[UR10][R6.64] ;  /* 0x0000000a06041981 */ /* 0x0004e4000c1e1500 */
[----:B--2---:R-:W-:Y:S02]  /*238c0*/  @P0 IMAD.MOV.U32 R6, RZ, RZ, R14 ;  /* 0x000000ffff060224 */ /* 0x004fe400078e000e */
[----:B------:R-:W-:-:S05]  /*238d0*/  @P0 IMAD.MOV.U32 R7, RZ, RZ, R15 ;  /* 0x000000ffff070224 */ /* 0x000fca00078e000f */
[----:B------:R0:W2:Y:S02]  /*238e0*/  @P0 LDG.E.U16 R5, desc[UR10][R6.64] ;  /* 0x0000000a06050981 */ /* 0x0000a4000c1e1500 */
[----:B0-----:R-:W-:Y:S02]  /*238f0*/  PRMT R6, RZ, 0x7610, R6 ;  /* 0x00007610ff067816 */ /* 0x001fe40000000006 */
[----:B------:R-:W-:-:S04]  /*23900*/  PRMT R7, RZ, 0x7610, R7 ;  /* 0x00007610ff077816 */ /* 0x000fc80000000007 */
[----:B----4-:R0:W4:Y:S02]  /*23910*/  @P0 LDG.E.U16 R6, desc[UR10][R8.64] ;  /* 0x0000000a08060981 */ /* 0x010124000c1e1500 */
[----:B0-----:R-:W-:Y:S02]  /*23920*/  @P0 IMAD.MOV.U32 R8, RZ, RZ, R20 ;  /* 0x000000ffff080224 */ /* 0x001fe400078e0014 */
[----:B---3--:R-:W-:-:S05]  /*23930*/  @P0 IMAD.MOV.U32 R9, RZ, RZ, R21 ;  /* 0x000000ffff090224 */ /* 0x008fca00078e0015 */
[----:B------:R0:W3:Y:S02]  /*23940*/  @P0 LDG.E.U16 R7, desc[UR10][R8.64] ;  /* 0x0000000a08070981 */ /* 0x0000e4000c1e1500 */
[----:B0-----:R-:W-:Y:S02]  /*23950*/  PRMT R8, RZ, 0x7610, R8 ;  /* 0x00007610ff087816 */ /* 0x001fe40000000008 */
[----:B------:R-:W-:-:S04]  /*23960*/  PRMT R9, RZ, 0x7610, R9 ;  /* 0x00007610ff097816 */ /* 0x000fc80000000009 */
[----:B------:R0:W3:Y:S02]  /*23970*/  @P0 LDG.E.U16 R8, desc[UR10][R10.64] ;  /* 0x0000000a0a080981 */ /* 0x0000e4000c1e1500 */
[----:B0-----:R-:W-:Y:S02]  /*23980*/  @P0 IMAD.MOV.U32 R10, RZ, RZ, R16 ;  /* 0x000000ffff0a0224 */ /* 0x001fe400078e0010 */
[----:B------:R-:W-:-:S05]  /*23990*/  @P0 IMAD.MOV.U32 R11, RZ, RZ, R24 ;  /* 0x000000ffff0b0224 */ /* 0x000fca00078e0018 */
[----:B------:R0:W3:Y:S04]  /*239a0*/  @P0 LDG.E.U16 R9, desc[UR10][R10.64] ;  /* 0x0000000a0a090981 */ /* 0x0000e8000c1e1500 */
[----:B--2---:R-:W-:Y:S04]  /*239b0*/  STL [R1+0x3670], R5 ;  /* 0x0036700501007387 */ /* 0x004fe80000100800 */
[----:B------:R-:W2:Y:S01]  /*239c0*/  LDL R19, [R1+0xfcc] ;  /* 0x000fcc0001137983 */ /* 0x000ea20000100800 */
[----:B0-----:R-:W-:-:S03]  /*239d0*/  PRMT R10, RZ, 0x7610, R10 ;  /* 0x00007610ff0a7816 */ /* 0x001fc6000000000a */
[----:B------:R-:W2:Y:S04]  /*239e0*/  LDL R15, [R1+0xfc4] ;  /* 0x000fc400010f7983 */ /* 0x000ea80000100800 */
[----:B------:R-:W2:Y:S04]  /*239f0*/  LDL R14, [R1+0xfc8] ;  /* 0x000fc800010e7983 */ /* 0x000ea80000100800 */
[----:B------:R0:W2:Y:S04]  /*23a00*/  @P0 LDG.E.U16 R10, desc[UR10][R12.64] ;  /* 0x0000000a0c0a0981 */ /* 0x0000a8000c1e1500 */
[----:B----4-:R1:W-:Y:S04]  /*23a10*/  STL [R1+0x3674], R6 ;  /* 0x0036740601007387 */ /* 0x0103e80000100800 */
[----:B------:R-:W4:Y:S04]  /*23a20*/  LDL R20, [R1+0x1e44] ;  /* 0x001e440001147983 */ /* 0x000f280000100800 */
[----:B---3--:R3:W-:Y:S04]  /*23a30*/  STL [R1+0x3678], R7 ;  /* 0x0036780701007387 */ /* 0x0087e80000100800 */
[----:B------:R-:W4:Y:S01]  /*23a40*/  LDL R21, [R1+0xfc0] ;  /* 0x000fc00001157983 */ /* 0x000f220000100800 */
[----:B------:R-:W-:-:S03]  /*23a50*/  PRMT R11, RZ, 0x7610, R11 ;  /* 0x00007610ff0b7816 */ /* 0x000fc6000000000b */
[----:B-1----:R-:W4:Y:S01]  /*23a60*/  LDL R6, [R1+0x1e4c] ;  /* 0x001e4c0001067983 */ /* 0x002f220000100800 */
[----:B0-----:R-:W-:Y:S01]  /*23a70*/  @P0 IMAD.MOV.U32 R12, RZ, RZ, R18 ;  /* 0x000000ffff0c0224 */ /* 0x001fe200078e0012 */
[----:B------:R-:W-:Y:S02]  /*23a80*/  ISETP.GT.AND P1, PT, R2, 0x3b, PT ;  /* 0x0000003b0200780c */ /* 0x000fe40003f24270 */
[----:B------:R-:W-:Y:S04]  /*23a90*/  STL [R1+0x367c], R8 ;  /* 0x00367c0801007387 */ /* 0x000fe80000100800 */
[----:B------:R-:W4:Y:S01]  /*23aa0*/  LDL R16, [R1+0xfbc] ;  /* 0x000fbc0001107983 */ /* 0x000f220000100800 */
[----:B------:R-:W-:-:S03]  /*23ab0*/  PRMT R17, RZ, 0x7610, R17 ;  /* 0x00007610ff117816 */ /* 0x000fc60000000011 */
[----:B------:R-:W-:Y:S04]  /*23ac0*/  STL [R1+0x3680], R9 ;  /* 0x0036800901007387 */ /* 0x000fe80000100800 */
[----:B------:R-:W4:Y:S04]  /*23ad0*/  LDL R24, [R1+0x1e48] ;  /* 0x001e480001187983 */ /* 0x000f280000100800 */
[----:B---3--:R-:W3:Y:S01]  /*23ae0*/  LDL R7, [R1+0x1e54] ;  /* 0x001e540001077983 */ /* 0x008ee20000100800 */
[----:B--2---:R-:W-:-:S05]  /*23af0*/  @P0 IMAD.MOV.U32 R13, RZ, RZ, R19 ;  /* 0x000000ffff0d0224 */ /* 0x004fca00078e0013 */
[----:B------:R0:W2:Y:S04]  /*23b00*/  @P0 LDG.E.U16 R11, desc[UR10][R12.64] ;  /* 0x0000000a0c0b0981 */ /* 0x0000a8000c1e1500 */
[----:B------:R1:W-:Y:S04]  /*23b10*/  STL [R1+0x3684], R10 ;  /* 0x0036840a01007387 */ /* 0x0003e80000100800 */
[----:B------:R-:W2:Y:S04]  /*23b20*/  LDL R18, [R1+0x1e5c] ;  /* 0x001e5c0001127983 */ /* 0x000ea80000100800 */
[----:B------:R-:W2:Y:S01]  /*23b30*/  LDL R19, [R1+0x1e50] ;  /* 0x001e500001137983 */ /* 0x000ea20000100800 */
[----:B0-----:R-:W-:-:S03]  /*23b40*/  PRMT R12, RZ, 0x7610, R12 ;  /* 0x00007610ff0c7816 */ /* 0x001fc6000000000c */
[----:B-1----:R-:W2:Y:S04]  /*23b50*/  LDL R10, [R1+0x1e64] ;  /* 0x001e6400010a7983 */ /* 0x002ea80000100800 */
[----:B------:R4:W2:Y:S02]  /*23b60*/  @P0 LDG.E.U16 R12, desc[UR10][R14.64] ;  /* 0x0000000a0e0c0981 */ /* 0x0008a4000c1e1500 */
[----:B----4-:R-:W-:Y:S01]  /*23b70*/  @P1 IMAD.MOV.U32 R14, RZ, RZ, R20 ;  /* 0x000000ffff0e1224 */ /* 0x010fe200078e0014 */
[----:B------:R-:W-:Y:S02]  /*23b80*/  PRMT R26, RZ, 0x7610, R26 ;  /* 0x00007610ff1a7816 */ /* 0x000fe4000000001a */
[----:B------:R-:W-:Y:S02]  /*23b90*/  PRMT R25, RZ, 0x7610, R25 ;  /* 0x00007610ff197816 */ /* 0x000fe40000000019 */
[----:B------:R-:W-:Y:S01]  /*23ba0*/  PRMT R23, RZ, 0x7610, R23 ;  /* 0x00007610ff177816 */ /* 0x000fe20000000017 */
[----:B------:R-:W4:Y:S01]  /*23bb0*/  LDL R20, [R1+0x1e74] ;  /* 0x001e740001147983 */ /* 0x000f220000100800 */
[----:B------:R-:W-:-:S03]  /*23bc0*/  @P1 IMAD.MOV.U32 R15, RZ, RZ, R21 ;  /* 0x000000ffff0f1224 */ /* 0x000fc600078e0015 */
[----:B------:R-:W4:Y:S04]  /*23bd0*/  LDL R21, [R1+0x1e58] ;  /* 0x001e580001157983 */ /* 0x000f280000100800 */
[----:B------:R0:W4:Y:S02]  /*23be0*/  @P1 LDG.E.U16 R17, desc[UR10][R14.64] ;  /* 0x0000000a0e111981 */ /* 0x000124000c1e1500 */
[----:B0-----:R-:W-:Y:S02]  /*23bf0*/  @P1 IMAD.MOV.U32 R14, RZ, RZ, R6 ;  /* 0x000000ffff0e1224 */ /* 0x001fe400078e0006 */
[----:B------:R-:W-:-:S05]  /*23c00*/  @P1 IMAD.MOV.U32 R15, RZ, RZ, R16 ;  /* 0x000000ffff0f1224 */ /* 0x000fca00078e0010 */
[----:B------:R0:W4:Y:S02]  /*23c10*/  @P1 LDG.E.U16 R26, desc[UR10][R14.64] ;  /* 0x0000000a0e1a1981 */ /* 0x000124000c1e1500 */
[----:B0-----:R-:W-:Y:S02]  /*23c20*/  @P1 IMAD.MOV.U32 R15, RZ, RZ, R24 ;  /* 0x000000ffff0f1224 */ /* 0x001fe400078e0018 */
[----:B---3--:R-:W-:-:S05]  /*23c30*/  @P1 IMAD.MOV.U32 R14, RZ, RZ, R7 ;  /* 0x000000ffff0e1224 */ /* 0x008fca00078e0007 */
[----:B------:R2:W3:Y:S01]  /*23c40*/  @P1 LDG.E.U16 R25, desc[UR10][R14.64] ;  /* 0x0000000a0e191981 */ /* 0x0004e2000c1e1500 */
[----:B------:R-:W-:Y:S01]  /*23c50*/  PRMT R22, RZ, 0x7610, R22 ;  /* 0x00007610ff167816 */ /* 0x000fe20000000016 */
[----:B--2---:R-:W-:Y:S02]  /*23c60*/  @P1 IMAD.MOV.U32 R14, RZ, RZ, R18 ;  /* 0x000000ffff0e1224 */ /* 0x004fe400078e0012 */
[----:B------:R-:W-:-:S05]  /*23c70*/  @P1 IMAD.MOV.U32 R15, RZ, RZ, R19 ;  /* 0x000000ffff0f1224 */ /* 0x000fca00078e0013 */
[----:B------:R0:W2:Y:S02]  /*23c80*/  @P1 LDG.E.U16 R23, desc[UR10][R14.64] ;  /* 0x0000000a0e171981 */ /* 0x0000a4000c1e1500 */
[----:B0-----:R-:W-:Y:S02]  /*23c90*/  @P1 IMAD.MOV.U32 R14, RZ, RZ, R10 ;  /* 0x000000ffff0e1224 */ /* 0x001fe400078e000a */
[----:B----4-:R0:W-:Y:S01]  /*23ca0*/  STL [R1+0x21c], R17 ;  /* 0x00021c1101007387 */ /* 0x0101e20000100800 */
[----:B------:R-:W-:-:S03]  /*23cb0*/  @P1 IMAD.MOV.U32 R15, RZ, RZ, R21 ;  /* 0x000000ffff0f1224 */ /* 0x000fc600078e0015 */
[----:B------:R-:W4:Y:S04]  /*23cc0*/  LDL R16, [R1+0x1e80] ;  /* 0x001e800001107983 */ /* 0x000f280000100800 */
[----:B------:R-:W3:Y:S04]  /*23cd0*/  LDL R6, [R1+0x1e8c] ;  /* 0x001e8c0001067983 */ /* 0x000ee80000100800 */
[----:B------:R-:W3:Y:S04]  /*23ce0*/  LDL R7, [R1+0x1e94] ;  /* 0x001e940001077983 */ /* 0x000ee80000100800 */
[----:B------:R1:W3:Y:S04]  /*23cf0*/  @P1 LDG.E.U16 R22, desc[UR10][R14.64] ;  /* 0x0000000a0e161981 */ /* 0x0002e8000c1e1500 */
[----:B------:R-:W3:Y:S01]  /*23d00*/  LDL R24, [R1+0x1e88] ;  /* 0x001e880001187983 */ /* 0x000ee20000100800 */
[----:B------:R-:W-:-:S03]  /*23d10*/  ISETP.GT.AND P0, PT, R2, 0x3c, PT ;  /* 0x0000003c0200780c */ /* 0x000fc60003f04270 */
[----:B------:R-:W3:Y:S04]  /*23d20*/  LDL R19, [R1+0x1e90] ;  /* 0x001e900001137983 */ /* 0x000ee80000100800 */
[----:B0-----:R-:W4:Y:S04]  /*23d30*/  LDL R17, [R1+0x1e84] ;  /* 0x001e840001117983 */ /* 0x001f280000100800 */
[----:B------:R-:W3:Y:S01]  /*23d40*/  LDL R18, [R1+0x1e9c] ;  /* 0x001e9c0001127983 */ /* 0x000ee20000100800 */
[----:B------:R-:W-:-:S03]  /*23d50*/  PRMT R13, RZ, 0x7610, R13 ;  /* 0x00007610ff0d7816 */ /* 0x000fc6000000000d */
[----:B------:R0:W-:Y:S04]  /*23d60*/  STL [R1+0x214], R26 ;  /* 0x0002141a01007387 */ /* 0x0001e80000100800 */
[----:B------:R-:W3:Y:S01]  /*23d70*/  LDL R21, [R1+0x1ea4] ;  /* 0x001ea40001157983 */ /* 0x000ee20000100800 */
[----:B-1----:R-:W-:-:S03]  /*23d80*/  @P0 IMAD.MOV.U32 R15, RZ, RZ, R20 ;  /* 0x000000ffff0f0224 */ /* 0x002fc600078e0014 */
[----:B------:R-:W3:Y:S04]  /*23d90*/  LDL R10, [R1+0x1eac] ;  /* 0x001eac00010a7983 */ /* 0x000ee80000100800 */
[----:B------:R-:W3:Y:S04]  /*23da0*/  LDL R20, [R1+0x1ea0] ;  /* 0x001ea00001147983 */ /* 0x000ee80000100800 */
[----:B0-----:R-:W3:Y:S04]  /*23db0*/  LDL R26, [R1+0x1e98] ;  /* 0x001e9800011a7983 */ /* 0x001ee80000100800 */
[----:B--2---:R0:W-:Y:S04]  /*23dc0*/  STL [R1+0x204], R23 ;  /* 0x0002041701007387 */ /* 0x0041e80000100800 */
[----:B0-----:R-:W2:Y:S01]  /*23dd0*/  LDL R23, [R1+0x1ea8] ;  /* 0x001ea80001177983 */ /* 0x001ea20000100800 */
[----:B----4-:R-:W-:-:S02]  /*23de0*/  @P0 IMAD.MOV.U32 R14, RZ, RZ, R17 ;  /* 0x000000ffff0e0224 */ /* 0x010fc400078e0011 */
[----:B------:R-:W-:Y:S01]  /*23df0*/  @P0 IMAD.MOV.U32 R17, RZ, RZ, R16 ;  /* 0x000000ffff110224 */ /* 0x000fe200078e0010 */
[----:B---3--:R0:W-:Y:S04]  /*23e00*/  STL [R1+0x1fc], R22 ;  /* 0x0001fc1601007387 */ /* 0x0081e80000100800 */
[----:B------:R1:W3:Y:S01]  /*23e10*/  @P0 LDG.E.U16 R13, desc[UR10][R14.64] ;  /* 0x0000000a0e0d0981 */ /* 0x0002e2000c1e1500 */
[----:B------:R-:W-:-:S03]  /*23e20*/  @P0 IMAD.MOV.U32 R16, RZ, RZ, R6 ;  /* 0x000000ffff100224 */ /* 0x000fc600078e0006 */
[----:B------:R-:W4:Y:S04]  /*23e30*/  LDL R6, [R1+0x1eb8] ;  /* 0x001eb80001067983 */ /* 0x000f280000100800 */
[----:B0-----:R-:W3:Y:S01]  /*23e40*/  LDL R22, [R1+0x1eb0] ;  /* 0x001eb00001167983 */ /* 0x001ee20000100800 */
[----:B-1----:R-:W-:-:S06]  /*23e50*/  PRMT R14, RZ, 0x7610, R14 ;  /* 0x00007610ff0e7816 */ /* 0x002fcc000000000e */
[----:B------:R0:W4:Y:S02]  /*23e60*/  @P0 LDG.E.U16 R14, desc[UR10][R16.64] ;  /* 0x0000000a100e0981 */ /* 0x000124000c1e1500 */
[----:B0-----:R-:W-:Y:S02]  /*23e70*/  @P0 IMAD.MOV.U32 R16, RZ, RZ, R7 ;  /* 0x000000ffff100224 */ /* 0x001fe400078e0007 */
[----:B------:R-:W4:Y:S01]  /*23e80*/  LDL R7, [R1+0x1e7c] ;  /* 0x001e7c0001077983 */ /* 0x000f220000100800 */
[----:B------:R-:W-:-:S03]  /*23e90*/  @P0 IMAD.MOV.U32 R17, RZ, RZ, R24 ;  /* 0x000000ffff110224 */ /* 0x000fc600078e0018 */
[----:B------:R0:W-:Y:S04]  /*23ea0*/  STL [R1+0x20c], R25 ;  /* 0x00020c1901007387 */ /* 0x0001e80000100800 */
[----:B------:R-:W4:Y:S04]  /*23eb0*/  LDL R24, [R1+0x1e6c] ;  /* 0x001e6c0001187983 */ /* 0x000f280000100800 */
[----:B------:R-:W4:Y:S04]  /*23ec0*/  LDL R29, [R1+0x1e68] ;  /* 0x001e6800011d7983 */ /* 0x000f280000100800 */
[----:B------:R-:W4:Y:S04]  /*23ed0*/  LDL R28, [R1+0x1e70] ;  /* 0x001e7000011c7983 */ /* 0x000f280000100800 */
[----:B0-----:R-:W4:Y:S01]  /*23ee0*/  LDL R25, [R1+0x1e60] ;  /* 0x001e600001197983 */ /* 0x001f220000100800 */
[----:B------:R-:W-:-:S06]  /*23ef0*/  PRMT R15, RZ, 0x7610, R15 ;  /* 0x00007610ff0f7816 */ /* 0x000fcc000000000f */
[----:B------:R0:W4:Y:S02]  /*23f00*/  @P0 LDG.E.U16 R15, desc[UR10][R16.64] ;  /* 0x0000000a100f0981 */ /* 0x000124000c1e1500 */
[----:B0-----:R-:W-:Y:S02]  /*23f10*/  PRMT R16, RZ, 0x7610, R16 ;  /* 0x00007610ff107816 */ /* 0x001fe40000000010 */
[----:B------:R-:W-:-:S04]  /*23f20*/  PRMT R17, RZ, 0x7610, R17 ;  /* 0x00007610ff117816 */ /* 0x000fc80000000011 */
[----:B------:R0:W4:Y:S02]  /*23f30*/  @P0 LDG.E.U16 R16, desc[UR10][R18.64] ;  /* 0x0000000a12100981 */ /* 0x000124000c1e1500 */
[----:B0-----:R-:W-:Y:S02]  /*23f40*/  @P0 IMAD.MOV.U32 R18, RZ, RZ, R21 ;  /* 0x000000ffff120224 */ /* 0x001fe400078e0015 */
[----:B------:R-:W-:Y:S02]  /*23f50*/  @P0 IMAD.MOV.U32 R19, RZ, RZ, R26 ;  /* 0x000000ffff130224 */ /* 0x000fe400078e001a */
[----:B------:R-:W-:Y:S02]  /*23f60*/  @P0 IMAD.MOV.U32 R21, RZ, RZ, R20 ;  /* 0x000000ffff150224 */ /* 0x000fe400078e0014 */
[----:B------:R-:W-:Y:S01]  /*23f70*/  @P0 IMAD.MOV.U32 R20, RZ, RZ, R10 ;  /* 0x000000ffff140224 */ /* 0x000fe200078e000a */
[----:B------:R-:W-:Y:S02]  /*23f80*/  PRMT R30, RZ, 0x7610, R30 ;  /* 0x00007610ff1e7816 */ /* 0x000fe4000000001e */
[----:B------:R-:W-:Y:S01]  /*23f90*/  PRMT R27, RZ, 0x7610, R27 ;  /* 0x00007610ff1b7816 */ /* 0x000fe2000000001b */
[----:B------:R0:W4:Y:S04]  /*23fa0*/  @P0 LDG.E.U16 R17, desc[UR10][R18.64] ;  /* 0x0000000a12110981 */ /* 0x000128000c1e1500 */
[----:B------:R-:W4:Y:S04]  /*23fb0*/  LDL R10, [R1+0x1e78] ;  /* 0x001e7800010a7983 */ /* 0x000f280000100800 */
[----:B------:R-:W4:Y:S01]  /*23fc0*/  LDL R26, [R1+0xfb8] ;  /* 0x000fb800011a7983 */ /* 0x000f220000100800 */
[----:B0-----:R-:W-:-:S02]  /*23fd0*/  PRMT R18, RZ, 0x7610, R18 ;  /* 0x00007610ff127816 */ /* 0x001fc40000000012 */
[----:B------:R-:W-:-:S04]  /*23fe0*/  PRMT R19, RZ, 0x7610, R19 ;  /* 0x00007610ff137816 */ /* 0x000fc80000000013 */
[----:B------:R2:W4:Y:S02]  /*23ff0*/  @P0 LDG.E.U16 R18, desc[UR10][R20.64] ;  /* 0x0000000a14120981 */ /* 0x000524000c1e1500 */
[----:B--2---:R-:W-:Y:S02]  /*24000*/  @P0 IMAD.MOV.U32 R21, RZ, RZ, R23 ;  /* 0x000000ffff150224 */ /* 0x004fe400078e0017 */
[----:B---3--:R-:W-:Y:S02]  /*24010*/  @P0 IMAD.MOV.U32 R20, RZ, RZ, R22 ;  /* 0x000000ffff140224 */ /* 0x008fe400078e0016 */
[----:B----4-:R-:W-:Y:S02]  /*24020*/  @P0 IMAD.MOV.U32 R22, RZ, RZ, R6 ;  /* 0x000000ffff160224 */ /* 0x010fe400078e0006 */
[----:B------:R-:W2:Y:S04]  /*24030*/  LDL R6, [R1+0x1ec4] ;  /* 0x001ec40001067983 */ /* 0x000ea80000100800 */
[----:B------:R0:W3:Y:S02]  /*24040*/  @P0 LDG.E.U16 R19, desc[UR10][R20.64] ;  /* 0x0000000a14130981 */ /* 0x0000e4000c1e1500 */
[----:B0-----:R-:W-:Y:S01]  /*24050*/  PRMT R20, RZ, 0x7610, R20 ;  /* 0x00007610ff147816 */ /* 0x001fe20000000014 */
[----:B------:R-:W-:-:S02]  /*24060*/  @P0 IMAD.MOV.U32 R23, RZ, RZ, R7 ;  /* 0x000000ffff170224 */ /* 0x000fc400078e0007 */
[----:B------:R-:W4:Y:S04]  /*24070*/  LDL R7, [R1+0x1eb4] ;  /* 0x001eb40001077983 */ /* 0x000f280000100800 */
[----:B------:R0:W3:Y:S02]  /*24080*/  @P0 LDG.E.U16 R20, desc[UR10][R22.64] ;  /* 0x0000000a16140981 */ /* 0x0000e4000c1e1500 */
[----:B0-----:R-:W-:Y:S02]  /*24090*/  @P1 IMAD.MOV.U32 R22, RZ, RZ, R24 ;  /* 0x000000ffff161224 */ /* 0x001fe400078e0018 */
[----:B------:R-:W-:Y:S01]  /*240a0*/  @P1 IMAD.MOV.U32 R23, RZ, RZ, R25 ;  /* 0x000000ffff171224 */ /* 0x000fe200078e0019 */
[----:B------:R-:W3:Y:S04]  /*240b0*/  LDL R24, [R1+0x1ecc] ;  /* 0x001ecc0001187983 */ /* 0x000ee80000100800 */
[----:B------:R-:W3:Y:S04]  /*240c0*/  LDL R25, [R1+0x1ec0] ;  /* 0x001ec00001197983 */ /* 0x000ee80000100800 */
[----:B------:R0:W2:Y:S02]  /*240d0*/  @P1 LDG.E.U16 R30, desc[UR10][R22.64] ;  /* 0x0000000a161e1981 */ /* 0x0000a4000c1e1500 */
[----:B0-----:R-:W-:-:S02]  /*240e0*/  @P1 IMAD.MOV.U32 R22, RZ, RZ, R28 ;  /* 0x000000ffff161224 */ /* 0x001fc400078e001c */
[----:B------:R-:W-:-:S05]  /*240f0*/  @P1 IMAD.MOV.U32 R23, RZ, RZ, R29 ;  /* 0x000000ffff171224 */ /* 0x000fca00078e001d */
[----:B------:R0:W4:Y:S01]  /*24100*/  @P1 LDG.E.U16 R27, desc[UR10][R22.64] ;  /* 0x0000000a161b1981 */ /* 0x000122000c1e1500 */
[----:B------:R-:W-:Y:S01]  /*24110*/  PRMT R31, RZ, 0x7610, R31 ;  /* 0x00007610ff1f7816 */ /* 0x000fe2000000001f */
[----:B0-----:R-:W-:Y:S02]  /*24120*/  @P1 IMAD.MOV.U32 R22, RZ, RZ, R10 ;  /* 0x000000ffff161224 */ /* 0x001fe400078e000a */
[----:B------:R-:W-:-:S05]  /*24130*/  @P1 IMAD.MOV.U32 R23, RZ, RZ, R26 ;  /* 0x000000ffff171224 */ /* 0x000fca00078e001a */
[----:B------:R0:W3:Y:S04]  /*24140*/  @P1 LDG.E.U16 R31, desc[UR10][R22.64] ;  /* 0x0000000a161f1981 */ /* 0x0000e8000c1e1500 */
[----:B--2---:R1:W-:Y:S04]  /*24150*/  STL [R1+0x1f4], R30 ;  /* 0x0001f41e01007387 */ /* 0x0043e80000100800 */
[----:B------:R-:W2:Y:S04]  /*24160*/  LDL R29, [R1+0x1ed4] ;  /* 0x001ed400011d7983 */ /* 0x000ea80000100800 */
[----:B-1----:R-:W2:Y:S04]  /*24170*/  LDL R30, [R1+0x1ec8] ;  /* 0x001ec800011e7983 */ /* 0x002ea80000100800 */
[----:B----4-:R1:W-:Y:S04]  /*24180*/  STL [R1+0x11c], R27 ;  /* 0x00011c1b01007387 */ /* 0x0103e80000100800 */
[----:B------:R-:W4:Y:S04]  /*24190*/  LDL R26, [R1+0x1edc] ;  /* 0x001edc00011a7983 */ /* 0x000f280000100800 */
[----:B------:R-:W4:Y:S01]  /*241a0*/  LDL R10, [R1+0x1ee4] ;  /* 0x001ee400010a7983 */ /* 0x000f220000100800 */
[----:B------:R-:W-:-:S02]  /*241b0*/  ISETP.GT.AND P0, PT, R2, 0x3d, PT ;  /* 0x0000003d0200780c */ /* 0x000fc40003f04270 */
[----:B------:R-:W-:Y:S01]  /*241c0*/  PRMT R21, RZ, 0x7610, R21 ;  /* 0x00007610ff157816 */ /* 0x000fe20000000015 */
[----:B------:R-:W4:Y:S04]  /*241d0*/  LDL R28, [R1+0x1ed8] ;  /* 0x001ed800011c7983 */ /* 0x000f280000100800 */
[----:B------:R-:W4:Y:S04]  /*241e0*/  LDL R42, [R1+0x1ee8] ;  /* 0x001ee800012a7983 */ /* 0x000f280000100800 */
[----:B------:R-:W4:Y:S04]  /*241f0*/  LDL R38, [R1+0x1ef0] ;  /* 0x001ef00001267983 */ /* 0x000f280000100800 */
[----:B-1----:R-:W4:Y:S01]  /*24200*/  LDL R27, [R1+0x1ed0] ;  /* 0x001ed000011b7983 */ /* 0x002f220000100800 */
[----:B0-----:R-:W-:-:S02]  /*24210*/  @P0 IMAD.MOV.U32 R22, RZ, RZ, R6 ;  /* 0x000000ffff160224 */ /* 0x001fc400078e0006 */
[----:B------:R-:W-:Y:S01]  /*24220*/  @P0 IMAD.MOV.U32 R23, RZ, RZ, R7 ;  /* 0x000000ffff170224 */ /* 0x000fe200078e0007 */
[----:B------:R-:W4:Y:S04]  /*24230*/  LDL R6, [R1+0x1eec] ;  /* 0x001eec0001067983 */ /* 0x000f280000100800 */
[----:B------:R-:W4:Y:S04]  /*24240*/  LDL R7, [R1+0x1ee0] ;  /* 0x001ee00001077983 */ /* 0x000f280000100800 */
[----:B------:R0:W4:Y:S02]  /*24250*/  @P0 LDG.E.U16 R21, desc[UR10][R22.64] ;  /* 0x0000000a16150981 */ /* 0x000124000c1e1500 */
[----:B0-----:R-:W-:-:S02]  /*24260*/  PRMT R22, RZ, 0x7610, R22 ;  /* 0x00007610ff167816 */ /* 0x001fc40000000016 */
[----:B------:R-:W-:-:S04]  /*24270*/  PRMT R23, RZ, 0x7610, R23 ;  /* 0x00007610ff177816 */ /* 0x000fc80000000017 */
[----:B---3--:R2:W3:Y:S04]  /*24280*/  @P0 LDG.E.U16 R22, desc[UR10][R24.64] ;  /* 0x0000000a18160981 */ /* 0x0084e8000c1e1500 */
[----:B------:R0:W-:Y:S04]  /*24290*/  STL [R1+0x114], R31 ;  /* 0x0001141f01007387 */ /* 0x0001e80000100800 */
[----:B------:R-:W3:Y:S01]  /*242a0*/  LDL R36, [R1+0x1ef4] ;  /* 0x001ef40001247983 */ /* 0x000ee20000100800 */
[----:B------:R-:W-:-:S03]  /*242b0*/  ISETP.GT.AND P1, PT, R2, 0x3e, PT ;  /* 0x0000003e0200780c */ /* 0x000fc60003f24270 */
[----:B------:R-:W3:Y:S04]  /*242c0*/  LDL R50, [R1+0x1f08] ;  /* 0x001f080001327983 */ /* 0x000ee80000100800 */
[----:B------:R-:W3:Y:S01]  /*242d0*/  LDL R48, [R1+0x1f14] ;  /* 0x001f140001307983 */ /* 0x000ee20000100800 */
[----:B------:R-:W-:-:S03]  /*242e0*/  PRMT R33, RZ, 0x7610, R33 ;  /* 0x00007610ff217816 */ /* 0x000fc60000000021 */
[----:B------:R-:W3:Y:S04]  /*242f0*/  LDL R47, [R1+0x1f20] ;  /* 0x001f2000012f7983 */ /* 0x000ee80000100800 */
[----:B------:R-:W3:Y:S04]  /*24300*/  LDL R44, [R1+0x1f2c] ;  /* 0x001f2c00012c7983 */ /* 0x000ee80000100800 */
[----:B0-----:R-:W3:Y:S01]  /*24310*/  LDL R31, [R1+0x1ebc] ;  /* 0x001ebc00011f7983 */ /* 0x001ee20000100800 */
[----:B------:R-:W-:Y:S02]  /*24320*/  PRMT R35, RZ, 0x7610, R35 ;  /* 0x00007610ff237816 */ /* 0x000fe40000000023 */
[----:B------:R-:W-:-:S02]  /*24330*/  PRMT R37, RZ, 0x7610, R37 ;  /* 0x00007610ff257816 */ /* 0x000fc40000000025 */
[----:B------:R-:W-:Y:S02]  /*24340*/  PRMT R39, RZ, 0x7610, R39 ;  /* 0x00007610ff277816 */ /* 0x000fe40000000027 */
[----:B------:R-:W-:Y:S02]  /*24350*/  PRMT R41, RZ, 0x7610, R41 ;  /* 0x00007610ff297816 */ /* 0x000fe40000000029 */
[----:B------:R-:W-:Y:S02]  /*24360*/  PRMT R43, RZ, 0x7610, R43 ;  /* 0x00007610ff2b7816 */ /* 0x000fe4000000002b */
[----:B------:R-:W-:Y:S02]  /*24370*/  PRMT R45, RZ, 0x7610, R45 ;  /* 0x00007610ff2d7816 */ /* 0x000fe4000000002d */
[----:B------:R-:W-:Y:S01]  /*24380*/  PRMT R9, RZ, 0x7610, R9 ;  /* 0x00007610ff097816 */ /* 0x000fe20000000009 */
[----:B------:R-:W3:Y:S01]  /*24390*/  LDL R51, [R1+0x1f48] ;  /* 0x001f480001337983 */ /* 0x000ee20000100800 */
[----:B--2---:R-:W-:-:S02]  /*243a0*/  @P0 IMAD.MOV.U32 R24, RZ, RZ, R29 ;  /* 0x000000ffff180224 */ /* 0x004fc400078e001d */
[----:B------:R-:W-:Y:S02]  /*243b0*/  @P0 IMAD.MOV.U32 R25, RZ, RZ, R30 ;  /* 0x000000ffff190224 */ /* 0x000fe400078e001e */
[----:B------:R-:W3:Y:S04]  /*243c0*/  LDL R30, [R1+0x1ef8] ;  /* 0x001ef800011e7983 */ /* 0x000ee80000100800 */
[----:B------:R0:W2:Y:S02]  /*243d0*/  @P0 LDG.E.U16 R23, desc[UR10][R24.64] ;  /* 0x0000000a18170981 */ /* 0x0000a4000c1e1500 */
[----:B0-----:R-:W-:-:S06]  /*243e0*/  PRMT R24, RZ, 0x7610, R24 ;  /* 0x00007610ff187816 */ /* 0x001fcc0000000018 */
[----:B----4-:R0:W4:Y:S02]  /*243f0*/  @P0 LDG.E.U16 R24, desc[UR10][R26.64] ;  /* 0x0000000a1a180981 */ /* 0x010124000c1e1500 */
[----:B0-----:R-:W-:Y:S02]  /*24400*/  @P0 IMAD.MOV.U32 R26, RZ, RZ, R10 ;  /* 0x000000ffff1a0224 */ /* 0x001fe400078e000a */
[----:B------:R-:W2:Y:S01]  /*24410*/  LDL R10, [R1+0x1f04] ;  /* 0x001f0400010a7983 */ /* 0x000ea20000100800 */
[----:B------:R-:W-:Y:S01]  /*24420*/  PRMT R25, RZ, 0x7610, R25 ;  /* 0x00007610ff197816 */ /* 0x000fe20000000019 */
[----:B------:R-:W-:Y:S02]  /*24430*/  @P0 IMAD.MOV.U32 R27, RZ, RZ, R28 ;  /* 0x000000ffff1b0224 */ /* 0x000fe400078e001c */
[----:B------:R-:W-:Y:S02]  /*24440*/  @P0 IMAD.MOV.U32 R28, RZ, RZ, R6 ;  /* 0x000000ffff1c0224 */ /* 0x000fe400078e0006 */
[----:B------:R-:W-:Y:S01]  /*24450*/  @P0 IMAD.MOV.U32 R29, RZ, RZ, R7 ;  /* 0x000000ffff1d0224 */ /* 0x000fe200078e0007 */
[----:B------:R-:W4:Y:S04]  /*24460*/  LDL R6, [R1+0x1f0c] ;  /* 0x001f0c0001067983 */ /* 0x000f280000100800 */
[----:B------:R0:W4:Y:S04]  /*24470*/  @P0 LDG.E.U16 R25, desc[UR10][R26.64] ;  /* 0x0000000a1a190981 */ /* 0x000128000c1e1500 */
[----:B------:R-:W4:Y:S01]  /*24480*/  LDL R7, [R1+0x1f00] ;  /* 0x001f000001077983 */ /* 0x000f220000100800 */
[----:B0-----:R-:W-:-:S02]  /*24490*/  PRMT R26, RZ, 0x7610, R26 ;  /* 0x00007610ff1a7816 */ /* 0x001fc4000000001a */
[----:B------:R-:W-:-:S04]  /*244a0*/  PRMT R27, RZ, 0x7610, R27 ;  /* 0x00007610ff1b7816 */ /* 0x000fc8000000001b */
[----:B------:R0:W4:Y:S02]  /*244b0*/  @P0 LDG.E.U16 R26, desc[UR10][R28.64] ;  /* 0x0000000a1c1a0981 */ /* 0x000124000c1e1500 */
[----:B0-----:R-:W-:Y:S02]  /*244c0*/  @P0 IMAD.MOV.U32 R28, RZ, RZ, R38 ;  /* 0x000000ffff1c0224 */ /* 0x001fe400078e0026 */
[----:B------:R-:W-:Y:S01]  /*244d0*/  @P0 IMAD.MOV.U32 R29, RZ, RZ, R42 ;  /* 0x000000ffff1d0224 */ /* 0x000fe200078e002a */
[----:B------:R-:W4:Y:S04]  /*244e0*/  LDL R38, [R1+0x1f1c] ;  /* 0x001f1c0001267983 */ /* 0x000f280000100800 */
[----:B------:R-:W4:Y:S04]  /*244f0*/  LDL R42, [R1+0x1f10] ;  /* 0x001f1000012a7983 */ /* 0x000f280000100800 */
[----:B------:R0:W4:Y:S02]  /*24500*/  @P0 LDG.E.U16 R27, desc[UR10][R28.64] ;  /* 0x0000000a1c1b0981 */ /* 0x000124000c1e1500 */
[----:B0-----:R-:W-:-:S06]  /*24510*/  PRMT R28, RZ, 0x7610, R28 ;  /* 0x00007610ff1c7816 */ /* 0x001fcc000000001c */
[----:B---3--:R0:W3:Y:S02]  /*24520*/  @P0 LDG.E.U16 R28, desc[UR10][R30.64] ;  /* 0x0000000a1e1c0981 */ /* 0x0080e4000c1e1500 */
[----:B0-----:R-:W-:Y:S02]  /*24530*/  @P1 IMAD.MOV.U32 R31, RZ, RZ, R36 ;  /* 0x000000ffff1f1224 */ /* 0x001fe400078e0024 */
[----:B------:R-:W3:Y:S01]  /*24540*/  LDL R36, [R1+0x1f18] ;  /* 0x001f180001247983 */ /* 0x000ee20000100800 */
[----:B--2---:R-:W-:-:S03]  /*24550*/  @P1 IMAD.MOV.U32 R30, RZ, RZ, R10 ;  /* 0x000000ffff1e1224 */ /* 0x004fc600078e000a */
[----:B------:R-:W2:Y:S01]  /*24560*/  LDL R10, [R1+0x1f24] ;  /* 0x001f2400010a7983 */ /* 0x000ea20000100800 */
[----:B------:R-:W-:-:S06]  /*24570*/  PRMT R29, RZ, 0x7610, R29 ;  /* 0x00007610ff1d7816 */ /* 0x000fcc000000001d */
[----:B------:R4:W2:Y:S02]  /*24580*/  @P1 LDG.E.U16 R29, desc[UR10][R30.64] ;  /* 0x0000000a1e1d1981 */ /* 0x0008a4000c1e1500 */
[----:B----4-:R-:W-:Y:S02]  /*24590*/  @P1 IMAD.MOV.U32 R30, RZ, RZ, R6 ;  /* 0x000000ffff1e1224 */ /* 0x010fe400078e0006 */
[----:B------:R-:W-:Y:S01]  /*245a0*/  @P1 IMAD.MOV.U32 R31, RZ, RZ, R7 ;  /* 0x000000ffff1f1224 */ /* 0x000fe200078e0007 */
[----:B------:R-:W4:Y:S04]  /*245b0*/  LDL R6, [R1+0x1f30] ;  /* 0x001f300001067983 */ /* 0x000f280000100800 */
[----:B------:R-:W4:Y:S04]  /*245c0*/  LDL R7, [R1+0x1f28] ;  /* 0x001f280001077983 */ /* 0x000f280000100800 */
[----:B------:R0:W4:Y:S02]  /*245d0*/  @P1 LDG.E.U16 R33, desc[UR10][R30.64] ;  /* 0x0000000a1e211981 */ /* 0x000124000c1e1500 */
[----:B0-----:R-:W-:-:S02]  /*245e0*/  @P1 IMAD.MOV.U32 R30, RZ, RZ, R48 ;  /* 0x000000ffff1e1224 */ /* 0x001fc400078e0030 */
[----:B------:R-:W-:Y:S01]  /*245f0*/  @P1 IMAD.MOV.U32 R31, RZ, RZ, R50 ;  /* 0x000000ffff1f1224 */ /* 0x000fe200078e0032 */
[----:B------:R-:W-:Y:S01]  /*24600*/  ISETP.GT.AND P0, PT, R2, 0x3f, PT ;  /* 0x0000003f0200780c */ /* 0x000fe20003f04270 */
        /* <DEDUP_REMOVED lines=9> */
[----:B------:R-:W3:Y:S01]  /*246a0*/  LDL R36, [R1+0x1f34] ;  /* 0x001f340001247983 */ /* 0x000ee20000100800 */
[----:B--2---:R-:W-:-:S03]  /*246b0*/  @P1 IMAD.MOV.U32 R30, RZ, RZ, R10 ;  /* 0x000000ffff1e1224 */ /* 0x004fc600078e000a */
[----:B------:R-:W2:Y:S04]  /*246c0*/  LDL R10, [R1+0x1f44] ;  /* 0x001f4400010a7983 */ /* 0x000ea80000100800 */
[----:B------:R0:W2:Y:S02]  /*246d0*/  @P1 LDG.E.U16 R39, desc[UR10][R30.64] ;  /* 0x0000000a1e271981 */ /* 0x0000a4000c1e1500 */
[----:B0-----:R-:W-:Y:S02]  /*246e0*/  @P1 IMAD.MOV.U32 R30, RZ, RZ, R44 ;  /* 0x000000ffff1e1224 */ /* 0x001fe400078e002c */
[----:B------:R-:W-:Y:S01]  /*246f0*/  @P1 IMAD.MOV.U32 R31, RZ, RZ, R47 ;  /* 0x000000ffff1f1224 */ /* 0x000fe200078e002f */
[----:B------:R-:W2:Y:S04]  /*24700*/  LDL R44, [R1+0x1f60] ;  /* 0x001f6000012c7983 */ /* 0x000ea80000100800 */
[----:B------:R-:W2:Y:S04]  /*24710*/  LDL R47, [R1+0x1f64] ;  /* 0x001f6400012f7983 */ /* 0x000ea80000100800 */
[----:B------:R4:W2:Y:S02]  /*24720*/  @P1 LDG.E.U16 R41, desc[UR10][R30.64] ;  /* 0x0000000a1e291981 */ /* 0x0008a4000c1e1500 */
[----:B----4-:R-:W-:-:S02]  /*24730*/  @P1 IMAD.MOV.U32 R30, RZ, RZ, R6 ;  /* 0x000000ffff1e1224 */ /* 0x010fc400078e0006 */
        /* <DEDUP_REMOVED lines=13> */
[----:B------:R4:W3:Y:S01]  /*24810*/  @P0 LDG.E.U16 R9, desc[UR10][R30.64] ;  /* 0x0000000a1e090981 */ /* 0x0008e2000c1e1500 */
[----:B------:R-:W-:Y:S02]  /*24820*/  PRMT R52, RZ, 0x7610, R52 ;  /* 0x00007610ff347816 */ /* 0x000fe40000000034 */
[----:B------:R-:W-:Y:S02]  /*24830*/  PRMT R49, RZ, 0x7610, R49 ;  /* 0x00007610ff317816 */ /* 0x000fe40000000031 */
[----:B------:R-:W-:Y:S02]  /*24840*/  PRMT R46, RZ, 0x7610, R46 ;  /* 0x00007610ff2e7816 */ /* 0x000fe4000000002e */
[----:B------:R-:W-:Y:S01]  /*24850*/  PRMT R40, RZ, 0x7610, R40 ;  /* 0x00007610ff287816 */ /* 0x000fe20000000028 */
[----:B----4-:R-:W-:-:S02]  /*24860*/  @P0 IMAD.MOV.U32 R30, RZ, RZ, R6 ;  /* 0x000000ffff1e0224 */ /* 0x010fc400078e0006 */
[----:B------:R-:W-:-:S05]  /*24870*/  @P0 IMAD.MOV.U32 R31, RZ, RZ, R7 ;  /* 0x000000ffff1f0224 */ /* 0x000fca00078e0007 */
[----:B------:R0:W4:Y:S02]  /*24880*/  @P0 LDG.E.U16 R52, desc[UR10][R30.64] ;  /* 0x0000000a1e340981 */ /* 0x000124000c1e1500 */
[----:B0-----:R-:W-:Y:S02]  /*24890*/  @P0 IMAD.MOV.U32 R30, RZ, RZ, R50 ;  /* 0x000000ffff1e0224 */ /* 0x001fe400078e0032 */
[----:B------:R-:W-:-:S05]  /*248a0*/  @P0 IMAD.MOV.U32 R31, RZ, RZ, R51 ;  /* 0x000000ffff1f0224 */ /* 0x000fca00078e0033 */
[----:B------:R0:W4:Y:S02]  /*248b0*/  @P0 LDG.E.U16 R49, desc[UR10][R30.64] ;  /* 0x0000000a1e310981 */ /* 0x000124000c1e1500 */
[----:B0-----:R-:W-:Y:S02]  /*248c0*/  @P0 IMAD.MOV.U32 R30, RZ, RZ, R47 ;  /* 0x000000ffff1e0224 */ /* 0x001fe400078e002f */
[----:B------:R-:W-:-:S05]  /*248d0*/  @P0 IMAD.MOV.U32 R31, RZ, RZ, R48 ;  /* 0x000000ffff1f0224 */ /* 0x000fca00078e0030 */
[----:B------:R0:W4:Y:S02]  /*248e0*/  @P0 LDG.E.U16 R46, desc[UR10][R30.64] ;  /* 0x0000000a1e2e0981 */ /* 0x000124000c1e1500 */
[----:B0-----:R-:W-:Y:S02]  /*248f0*/  @P0 IMAD.MOV.U32 R30, RZ, RZ, R42 ;  /* 0x000000ffff1e0224 */ /* 0x001fe400078e002a */
[----:B------:R-:W-:-:S05]  /*24900*/  @P0 IMAD.MOV.U32 R31, RZ, RZ, R44 ;  /* 0x000000ffff1f0224 */ /* 0x000fca00078e002c */
[----:B------:R0:W4:Y:S04]  /*24910*/  @P0 LDG.E.U16 R40, desc[UR10][R30.64] ;  /* 0x0000000a1e280981 */ /* 0x000128000c1e1500 */
[----:B---3--:R1:W-:Y:S04]  /*24920*/  STL [R1+0xcc], R9 ;  /* 0x0000cc0901007387 */ /* 0x0083e80000100800 */
[----:B------:R-:W3:Y:S04]  /*24930*/  LDL R7, [R1+0x1f88] ;  /* 0x001f880001077983 */ /* 0x000ee80000100800 */
[----:B------:R-:W3:Y:S04]  /*24940*/  LDL R6, [R1+0x20d8] ;  /* 0x0020d80001067983 */ /* 0x000ee80000100800 */
[----:B-1----:R-:W3:Y:S01]  /*24950*/  LDL R9, [R1+0x1f8c] ;  /* 0x001f8c0001097983 */ /* 0x002ee20000100800 */
[----:B------:R-:W-:Y:S01]  /*24960*/  PRMT R34, RZ, 0x7610, R34 ;  /* 0x00007610ff227816 */ /* 0x000fe20000000022 */
[----:B0-----:R-:W-:-:S02]  /*24970*/  @P0 IMAD.MOV.U32 R30, RZ, RZ, R36 ;  /* 0x000000ffff1e0224 */ /* 0x001fc400078e0024 */
[----:B------:R-:W-:Y:S01]  /*24980*/  @P0 IMAD.MOV.U32 R31, RZ, RZ, R38 ;  /* 0x000000ffff1f0224 */ /* 0x000fe200078e0026 */
[----:B------:R-:W-:-:S04]  /*24990*/  PRMT R8, RZ, 0x7610, R8 ;  /* 0x00007610ff087816 */ /* 0x000fc80000000008 */
[----:B------:R2:W3:Y:S01]  /*249a0*/  @P0 LDG.E.U16 R34, desc[UR10][R30.64] ;  /* 0x0000000a1e220981 */ /* 0x0004e2000c1e1500 */
[----:B------:R-:W-:Y:S01]  /*249b0*/  PRMT R5, RZ, 0x7610, R5 ;  /* 0x00007610ff057816 */ /* 0x000fe20000000005 */
[----:B--2---:R-:W-:Y:S02]  /*249c0*/  @P0 IMAD.MOV.U32 R31, RZ, RZ, R10 ;  /* 0x000000ffff1f0224 */ /* 0x004fe400078e000a */
[----:B----4-:R0:W-:Y:S04]  /*249d0*/  STL [R1+0xb0], R40 ;  /* 0x0000b02801007387 */ /* 0x0101e80000100800 */
[----:B0-----:R-:W2:Y:S04]  /*249e0*/  LDL.LU R40, [R1+0xf28] ;  /* 0x000f280001287983 */ /* 0x001ea80000300800 */
[----:B------:R-:W4:Y:S04]  /*249f0*/  LDL.LU R42, [R1+0xf24] ;  /* 0x000f2400012a7983 */ /* 0x000f280000300800 */
[----:B------:R-:W4:Y:S04]  /*24a00*/  LDL.LU R44, [R1+0xf20] ;  /* 0x000f2000012c7983 */ /* 0x000f280000300800 */
[----:B------:R0:W-:Y:S04]  /*24a10*/  STL [R1+0xb4], R46 ;  /* 0x0000b42e01007387 */ /* 0x0001e80000100800 */
[----:B0-----:R-:W4:Y:S04]  /*24a20*/  LDL.LU R46, [R1+0xf1c] ;  /* 0x000f1c00012e7983 */ /* 0x001f280000300800 */
[----:B------:R-:W4:Y:S04]  /*24a30*/  LDL.LU R47, [R1+0xf18] ;  /* 0x000f1800012f7983 */ /* 0x000f280000300800 */
[----:B------:R-:W4:Y:S04]  /*24a40*/  LDL.LU R48, [R1+0xf14] ;  /* 0x000f140001307983 */ /* 0x000f280000300800 */
[----:B------:R0:W-:Y:S04]  /*24a50*/  STL [R1+0xbc], R49 ;  /* 0x0000bc3101007387 */ /* 0x0001e80000100800 */
[----:B0-----:R-:W4:Y:S04]  /*24a60*/  LDL.LU R49, [R1+0xf10] ;  /* 0x000f100001317983 */ /* 0x001f280000300800 */
[----:B------:R-:W4:Y:S04]  /*24a70*/  LDL.LU R50, [R1+0xf0c] ;  /* 0x000f0c0001327983 */ /* 0x000f280000300800 */
[----:B------:R-:W4:Y:S04]  /*24a80*/  LDL.LU R51, [R1+0xe88] ;  /* 0x000e880001337983 */ /* 0x000f280000300800 */
[----:B------:R0:W-:Y:S04]  /*24a90*/  STL [R1+0xc4], R52 ;  /* 0x0000c43401007387 */ /* 0x0001e80000100800 */
[----:B0-----:R-:W4:Y:S01]  /*24aa0*/  LDL.LU R52, [R1+0xe84] ;  /* 0x000e840001347983 */ /* 0x001f220000300800 */
[----:B------:R-:W0:Y:S01]  /*24ab0*/  S2R R38, SR_TID.X ;  /* 0x0000000000267919 */ /* 0x000e220000002100 */
[----:B------:R-:W1:Y:S02]  /*24ac0*/  S2R R0, SR_TID.X ;  /* 0x0000000000007919 */ /* 0x000e640000002100 */
        /* <DEDUP_REMOVED lines=9> */
[----:B---3--:R-:W-:-:S05]  /*24b60*/  @P0 IMAD.MOV.U32 R30, RZ, RZ, R9 ;  /* 0x000000ffff1e0224 */ /* 0x008fca00078e0009 */
[----:B------:R3:W4:Y:S02]  /*24b70*/  @P0 LDG.E.U16 R8, desc[UR10][R30.64] ;  /* 0x0000000a1e080981 */ /* 0x000724000c1e1500 */
[----:B---3--:R-:W-:Y:S02]  /*24b80*/  @P0 IMAD.MOV.U32 R30, RZ, RZ, R6 ;  /* 0x000000ffff1e0224 */ /* 0x008fe400078e0006 */
[----:B------:R-:W-:-:S05]  /*24b90*/  @P0 IMAD.MOV.U32 R31, RZ, RZ, R7 ;  /* 0x000000ffff1f0224 */ /* 0x000fca00078e0007 */
[----:B------:R-:W3:Y:S04]  /*24ba0*/  @P0 LDG.E.U16 R5, desc[UR10][R30.64] ;  /* 0x0000000a1e050981 */ /* 0x000ee8000c1e1500 */
[----:B------:R-:W-:Y:S04]  /*24bb0*/  STL [R1+0x35dc], R31 ;  /* 0x0035dc1f01007387 */ /* 0x000fe80000100800 */
[----:B------:R-:W-:Y:S04]  /*24bc0*/  STL [R1+0x35e4], R31 ;  /* 0x0035e41f01007387 */ /* 0x000fe80000100800 */
[----:B------:R-:W-:Y:S04]  /*24bd0*/  STL [R1+0x35ec], R31 ;  /* 0x0035ec1f01007387 */ /* 0x000fe80000100800 */
[----:B------:R-:W-:Y:S04]  /*24be0*/  STL [R1+0x35f4], R31 ;  /* 0x0035f41f01007387 */ /* 0x000fe80000100800 */
[----:B------:R-:W-:Y:S04]  /*24bf0*/  STL [R1+0x35fc], R31 ;  /* 0x0035fc1f01007387 */ /* 0x000fe80000100800 */
[----:B------:R-:W-:Y:S04]  /*24c00*/  STL [R1+0x3604], R31 ;  /* 0x0036041f01007387 */ /* 0x000fe80000100800 */
[----:B------:R-:W-:Y:S01]  /*24c10*/  STL [R1+0xa8], R34 ;  /* 0x0000a82201007387 */ /* 0x000fe20000100800 */
[----:B------:R-:W-:Y:S06]  /*24c20*/  BAR.SYNC.DEFER_BLOCKING 0x0 ;  /* 0x0000000000007b1d */ /* 0x000fec0000010000 */
[----:B------:R-:W-:Y:S04]  /*24c30*/  STL [R1+0x360c], R31 ;  /* 0x00360c1f01007387 */ /* 0x000fe80000100800 */
[----:B------:R-:W-:Y:S01]  /*24c40*/  STL [R1+0x35d8], R30 ;  /* 0x0035d81e01007387 */ /* 0x000fe20000100800 */
[----:B0-----:R-:W-:-:S04]  /*24c50*/  LOP3.LUT R36, R38, 0x1f, RZ, 0xc0, !PT ;  /* 0x0000001f26247812 */ /* 0x001fc800078ec0ff */
[----:B------:R-:W-:Y:S02]  /*24c60*/  LOP3.LUT R6, R36, 0x20, RZ, 0xfc, !PT ;  /* 0x0000002024067812 */ /* 0x000fe400078efcff */
[----:B-1----:R-:W-:Y:S02]  /*24c70*/  LOP3.LUT R0, R0, 0x1f, RZ, 0xc0, !PT ;  /* 0x0000001f00007812 */ /* 0x002fe400078ec0ff */
[----:B------:R-:W-:-:S03]  /*24c80*/  ISETP.GE.AND P1, PT, R6, R2, PT ;  /* 0x000000020600720c */ /* 0x000fc60003f26270 */
[----:B------:R-:W-:-:S05]  /*24c90*/  IMAD.SHL.U32 R0, R0, 0x2, RZ ;  /* 0x0000000200007824 */ /* 0x000fca00078e00ff */
[----:B--2---:R-:W-:Y:S04]  /*24ca0*/  STS.U16 [R0+UR5], R40 ;  /* 0x0000002800007988 */ /* 0x004fe80008000405 */
[----:B----4-:R-:W-:Y:S04]  /*24cb0*/  STS.U16 [R0+UR5+0x40], R42 ;  /* 0x0000402a00007988 */ /* 0x010fe80008000405 */
[----:B------:R-:W-:Y:S04]  /*24cc0*/  STS.U16 [R0+UR5+0x80], R44 ;  /* 0x0000802c00007988 */ /* 0x000fe80008000405 */
[----:B------:R-:W-:Y:S04]  /*24cd0*/  STS.U16 [R0+UR5+0xc0], R46 ;  /* 0x0000c02e00007988 */ /* 0x000fe80008000405 */
[----:B------:R-:W-:Y:S04]  /*24ce0*/  STS.U16 [R0+UR5+0x100], R47 ;  /* 0x0001002f00007988 */ /* 0x000fe80008000405 */
[----:B------:R-:W-:Y:S04]  /*24cf0*/  STS.U16 [R0+UR5+0x140], R48 ;  /* 0x0001403000007988 */ /* 0x000fe80008000405 */
[----:B------:R-:W-:Y:S04]  /*24d00*/  STS.U16 [R0+UR5+0x180], R49 ;  /* 0x0001803100007988 */ /* 0x000fe80008000405 */
[----:B------:R-:W-:Y:S04]  /*24d10*/  STS.U16 [R0+UR5+0x1c0], R50 ;  /* 0x0001c03200007988 */ /* 0x000fe80008000405 */
[----:B------:R-:W-:Y:S04]  /*24d20*/  STS.U16 [R0+UR5+0x840], R51 ;  /* 0x0008403300007988 */ /* 0x000fe80008000405 */
[----:B------:R-:W-:Y:S04]  /*24d30*/  STS.U16 [R0+UR5+0x800], R52 ;  /* 0x0008003400007988 */ /* 0x000fe80008000405 */
[----:B------:R-:W-:Y:S04]  /*24d40*/  STL [R1+0xa0], R8 ;  /* 0x0000a00801007387 */ /* 0x000fe80000100800 */
[----:B------:R-:W-:Y:S04]  /*24d50*/  STL [R1+0x35e0], R30 ;  /* 0x0035e01e01007387 */ /* 0x000fe80000100800 */
[----:B------:R-:W-:Y:S04]  /*24d60*/  STL [R1+0x35e8], R30 ;  /* 0x0035e81e01007387 */ /* 0x000fe80000100800 */
[----:B------:R-:W-:Y:S04]  /*24d70*/  STL [R1+0x35f0], R30 ;  /* 0x0035f01e01007387 */ /* 0x000fe80000100800 */
[----:B---3--:R0:W-:Y:S04]  /*24d80*/  STL [R1+0x9c], R5 ;  /* 0x00009c0501007387 */ /* 0x0081e80000100800 */
[----:B------:R-:W-:Y:S04]  /*24d90*/  STL [R1+0x35f8], R30 ;  /* 0x0035f81e01007387 */ /* 0x000fe80000100800 */
[----:B------:R-:W-:Y:S04]  /*24da0*/  STL [R1+0x3600], R30 ;  /* 0x0036001e01007387 */ /* 0x000fe80000100800 */
[----:B------:R-:W-:Y:S04]  /*24db0*/  STL [R1+0x3608], R30 ;  /* 0x0036081e01007387 */ /* 0x000fe80000100800 */
[----:B------:R1:W-:Y:S01]  /*24dc0*/  STL [R1+0x3618], R30 ;  /* 0x0036181e01007387 */ /* 0x0003e20000100800 */
[----:B0-----:R-:W-:-:S04]  /*24dd0*/  LOP3.LUT R5, R38, 0x1f, RZ, 0xc0, !PT ;  /* 0x0000001f26057812 */ /* 0x001fc800078ec0ff */
[----:B------:R-:W-:Y:S02]  /*24de0*/  ISETP.GE.AND P0, PT, R5, R2, PT ;  /* 0x000000020500720c */ /* 0x000fe40003f06270 */
[----:B------:R-:W2:Y:S04]  /*24df0*/  LDL.LU R2, [R1+0xddc] ;  /* 0x000ddc0001027983 */ /* 0x000ea80000300800 */
[----:B-1----:R-:W3:Y:S04]  /*24e00*/  LDL.LU R30, [R1+0xdd8] ;  /* 0x000dd800011e7983 */ /* 0x002ee80000300800 */
        /* <DEDUP_REMOVED lines=20> */
[----:B------:R0:W-:Y:S04]  /*24f50*/  STS.U16 [R0+UR5+0x8c0], R53 ;  /* 0x0008c03500007988 */ /* 0x0001e80008000405 */
[----:B------:R1:W-:Y:S04]  /*24f60*/  STS.U16 [R0+UR5+0x880], R54 ;  /* 0x0008803600007988 */ /* 0x0003e80008000405 */
[----:B------:R1:W-:Y:S04]  /*24f70*/  STS.U16 [R0+UR5+0x940], R55 ;  /* 0x0009403700007988 */ /* 0x0003e80008000405 */
[----:B------:R1:W-:Y:S04]  /*24f80*/  STS.U16 [R0+UR5+0x900], R56 ;  /* 0x0009003800007988 */ /* 0x0003e80008000405 */
[----:B------:R1:W-:Y:S04]  /*24f90*/  STS.U16 [R0+UR5+0x9c0], R57 ;  /* 0x0009c03900007988 */ /* 0x0003e80008000405 */
[----:B------:R1:W-:Y:S04]  /*24fa0*/  STS.U16 [R0+UR5+0x980], R58 ;  /* 0x0009803a00007988 */ /* 0x0003e80008000405 */
[----:B0-----:R-:W4:Y:S04]  /*24fb0*/  LDL.LU R53, [R1+0xc5c] ;  /* 0x000c5c0001357983 */ /* 0x001f280000300800 */
[----:B-1----:R-:W4:Y:S04]  /*24fc0*/  LDL.LU R54, [R1+0xc58] ;  /* 0x000c580001367983 */ /* 0x002f280000300800 */
[----:B------:R-:W4:Y:S04]  /*24fd0*/  LDL.LU R55, [R1+0xc1c] ;  /* 0x000c1c0001377983 */ /* 0x000f280000300800 */
[----:B------:R-:W4:Y:S04]  /*24fe0*/  LDL.LU R56, [R1+0xc18] ;  /* 0x000c180001387983 */ /* 0x000f280000300800 */
[----:B------:R-:W4:Y:S04]  /*24ff0*/  LDL.LU R57, [R1+0xc14] ;  /* 0x000c140001397983 */ /* 0x000f280000300800 */
[----:B------:R0:W-:Y:S04]  /*25000*/  STS.U16 [R0+UR5+0x1000], R59 ;  /* 0x0010003b00007988 */ /* 0x0001e80008000405 */
[----:B------:R-:W4:Y:S04]  /*25010*/  LDL.LU R58, [R1+0xc10] ;  /* 0x000c1000013a7983 */ /* 0x000f280000300800 */
[----:B------:R1:W-:Y:S04]  /*25020*/  STS.U16 [R0+UR5+0x1040], R60 ;  /* 0x0010403c00007988 */ /* 0x0003e80008000405 */
[----:B------:R1:W-:Y:S04]  /*25030*/  STS.U16 [R0+UR5+0x1080], R61 ;  /* 0x0010803d00007988 */ /* 0x0003e80008000405 */
[----:B0-----:R-:W4:Y:S04]  /*25040*/  LDL.LU R59, [R1+0xc0c] ;  /* 0x000c0c00013b7983 */ /* 0x001f280000300800 */
[----:B-1----:R-:W4:Y:S04]  /*25050*/  LDL.LU R60, [R1+0x5e8] ;  /* 0x0005e800013c7983 */ /* 0x002f280000300800 */
[----:B------:R-:W4:Y:S04]  /*25060*/  LDL.LU R61, [R1+0x5e4] ;  /* 0x0005e400013d7983 */ /* 0x000f280000300800 */
[----:B--2---:R0:W-:Y:S04]  /*25070*/  STS.U16 [R0+UR5+0x10c0], R2 ;  /* 0x0010c00200007988 */ /* 0x0041e80008000405 */
[----:B---3--:R1:W-:Y:S04]  /*25080*/  STS.U16 [R0+UR5+0x1100], R30 ;  /* 0x0011001e00007988 */ /* 0x0083e80008000405 */
[----:B----4-:R2:W-:Y:S04]  /*25090*/  STS.U16 [R0+UR5+0x1140], R31 ;  /* 0x0011401f00007988 */ /* 0x0105e80008000405 */
[----:B------:R3:W-:Y:S04]  /*250a0*/  STS.U16 [R0+UR5+0x1180], R10 ;  /* 0x0011800a00007988 */ /* 0x0007e80008000405 */
[----:B------:R4:W-:Y:S04]  /*250b0*/  STS.U16 [R0+UR5+0x11c0], R9 ;  /* 0x0011c00900007988 */ /* 0x0009e80008000405 */
[----:B------:R4:W-:Y:S04]  /*250c0*/  STS.U16 [R0+UR5+0x1840], R8 ;  /* 0x0018400800007988 */ /* 0x0009e80008000405 */
[----:B0-----:R-:W4:Y:S04]  /*250d0*/  LDL.LU R2, [R1+0x5e0] ;  /* 0x0005e00001027983 */ /* 0x001f280000300800 */
[----:B-1----:R-:W4:Y:S04]  /*250e0*/  LDL.LU R30, [R1+0x5dc] ;  /* 0x0005dc00011e7983 */ /* 0x002f280000300800 */
[----:B--2---:R-:W2:Y:S04]  /*250f0*/  LDL.LU R31, [R1+0x5d8] ;  /* 0x0005d800011f7983 */ /* 0x004ea80000300800 */
[----:B---3--:R-:W3:Y:S04]  /*25100*/  LDL.LU R10, [R1+0x5d4] ;  /* 0x0005d400010a7983 */ /* 0x008ee80000300800 */
[----:B----4-:R-:W4:Y:S04]  /*25110*/  LDL.LU R9, [R1+0x5d0] ;  /* 0x0005d00001097983 */ /* 0x010f280000300800 */
[----:B------:R0:W-:Y:S04]  /*25120*/  STS.U16 [R0+UR5+0x1800], R7 ;  /* 0x0018000700007988 */ /* 0x0001e80008000405 */
[----:B------:R-:W4:Y:S04]  /*25130*/  LDL.LU R8, [R1+0x5cc] ;  /* 0x0005cc0001087983 */ /* 0x000f280000300800 */
        /* <DEDUP_REMOVED lines=8> */
[----:B------:R-:W2:Y:S04]  /*251c0*/  LDL.LU R34, [R1+0x4cc] ;  /* 0x0004cc0001227983 */ /* 0x000ea80000300800 */
[----:B------:R-:W3:Y:S04]  /*251d0*/  LDL.LU R36, [R1+0x4c8] ;  /* 0x0004c80001247983 */ /* 0x000ee80000300800 */
        /* <DEDUP_REMOVED lines=16> */
[----:B------:R1:W-:Y:S04]  /*252e0*/  STS.U16 [R0+UR5+0x2840], R52 ;  /* 0x0028403400007988 */ /* 0x0003e80008000405 */
[----:B0-----:R-:W4:Y:S04]  /*252f0*/  LDL.LU R49, [R1+0x448] ;  /* 0x0004480001317983 */ /* 0x001f280000300800 */
[----:B-1----:R-:W4:Y:S04]  /*25300*/  LDL.LU R50, [R1+0x444] ;  /* 0x0004440001327983 */ /* 0x002f280000300800 */
        /* <DEDUP_REMOVED lines=23> */
[----:B0-----:R-:W3:Y:S04]  /*25480*/  LDL.LU R34, [R1+0x274] ;  /* 0x0002740001227983 */ /* 0x001ee80000300800 */
[----:B-1----:R-:W4:Y:S04]  /*25490*/  LDL.LU R36, [R1+0x270] ;  /* 0x0002700001247983 */ /* 0x002f280000300800 */
[----:B------:R0:W-:Y:S04]  /*254a0*/  STS.U16 [R0+UR5+0x39c0], R40 ;  /* 0x0039c02800007988 */ /* 0x0001e80008000405 */
[----:B--2---:R-:W2:Y:S04]  /*254b0*/  LDL.LU R38, [R1+0x26c] ;  /* 0x00026c0001267983 */ /* 0x004ea80000300800 */
[----:B------:R1:W-:Y:S04]  /*254c0*/  STS.U16 [R0+UR5+0x3980], R42 ;  /* 0x0039802a00007988 */ /* 0x0003e80008000405 */
[----:B------:R1:W-:Y:S04]  /*254d0*/  STS.U16 [R0+UR5+0x4000], R44 ;  /* 0x0040002c00007988 */ /* 0x0003e80008000405 */
[----:B------:R1:W-:Y:S04]  /*254e0*/  STS.U16 [R0+UR5+0x4040], R46 ;  /* 0x0040402e00007988 */ /* 0x0003e80008000405 */
[----:B------:R1:W-:Y:S04]  /*254f0*/  STS.U16 [R0+UR5+0x4080], R47 ;  /* 0x0040802f00007988 */ /* 0x0003e80008000405 */
[----:B------:R1:W-:Y:S04]  /*25500*/  STS.U16 [R0+UR5+0x40c0], R48 ;  /* 0x0040c03000007988 */ /* 0x0003e80008000405 */
[----:B0-----:R-:W2:Y:S04]  /*25510*/  LDL.LU R40, [R1+0x268] ;  /* 0x0002680001287983 */ /* 0x001ea80000300800 */
[----:B-1----:R-:W2:Y:S04]  /*25520*/  LDL.LU R42, [R1+0x264] ;  /* 0x00026400012a7983 */ /* 0x002ea80000300800 */
[----:B------:R-:W2:Y:S04]  /*25530*/  LDL.LU R44, [R1+0x260] ;  /* 0x00026000012c7983 */ /* 0x000ea80000300800 */
[----:B------:R-:W2:Y:S04]  /*25540*/  LDL.LU R46, [R1+0x24c] ;  /* 0x00024c00012e7983 */ /* 0x000ea80000300800 */
[----:B------:R-:W2:Y:S04]  /*25550*/  LDL.LU R47, [R1+0x1f0] ;  /* 0x0001f000012f7983 */ /* 0x000ea80000300800 */
[----:B------:R0:W-:Y:S04]  /*25560*/  STS.U16 [R0+UR5+0x4100], R49 ;  /* 0x0041003100007988 */ /* 0x0001e80008000405 */
[----:B------:R-:W2:Y:S04]  /*25570*/  LDL.LU R48, [R1+0x118] ;  /* 0x0001180001307983 */ /* 0x000ea80000300800 */
[----:B------:R1:W-:Y:S04]  /*25580*/  STS.U16 [R0+UR5+0x4140], R50 ;  /* 0x0041403200007988 */ /* 0x0003e80008000405 */
[----:B------:R1:W-:Y:S04]  /*25590*/  STS.U16 [R0+UR5+0x4180], R51 ;  /* 0x0041803300007988 */ /* 0x0003e80008000405 */
[----:B------:R1:W-:Y:S04]  /*255a0*/  STS.U16 [R0+UR5+0x41c0], R52 ;  /* 0x0041c03400007988 */ /* 0x0003e80008000405 */
[----:B0-----:R-:W2:Y:S04]  /*255b0*/  LDL.LU R49, [R1+0x110] ;  /* 0x0001100001317983 */ /* 0x001ea80000300800 */
[----:B-1----:R-:W2:Y:S04]  /*255c0*/  LDL.LU R50, [R1+0x10c] ;  /* 0x00010c0001327983 */ /* 0x002ea80000300800 */
[----:B------:R-:W2:Y:S04]  /*255d0*/  LDL.LU R51, [R1+0x108] ;  /* 0x0001080001337983 */ /* 0x000ea80000300800 */
[----:B------:R-:W2:Y:S04]  /*255e0*/  LDL.LU R52, [R1+0x104] ;  /* 0x0001040001347983 */ /* 0x000ea80000300800 */
        /* <DEDUP_REMOVED lines=9> */
[----:B------:R0:W-:Y:S04]  /*25680*/  STS.U16 [R0+UR5+0x5000], R61 ;  /* 0x0050003d00007988 */ /* 0x0001e80008000405 */
[----:B------:R1:W-:Y:S04]  /*25690*/  STS.U16 [R0+UR5+0x4840], R53 ;  /* 0x0048403500007988 */ /* 0x0003e80008000405 */
[----:B0-----:R-:W2:Y:S04]  /*256a0*/  LDL.LU R61, [R1+0x100] ;  /* 0x00010000013d7983 */ /* 0x001ea80000300800 */
        /* <DEDUP_REMOVED lines=9> */
[----:B------:R0:W-:Y:S04]  /*25740*/  STS.U16 [R0+UR5+0x4800], R54 ;  /* 0x0048003600007988 */ /* 0x0001e80008000405 */
[----:B-1----:R-:W2:Y:S04]  /*25750*/  LDL.LU R53, [R1+0x38] ;  /* 0x0000380001357983 */ /* 0x002ea80000300800 */
        /* <DEDUP_REMOVED lines=12> */
[----:B0-----:R-:W2:Y:S04]  /*25820*/  LDL.LU R60, [R1+0x1c] ;  /* 0x00001c00013c7983 */ /* 0x001ea80000300800 */
[----:B---3--:R0:W-:Y:S04]  /*25830*/  STS.U16 [R0+UR5+0x5040], R34 ;  /* 0x0050402200007988 */ /* 0x0081e80008000405 */
[----:B----4-:R1:W-:Y:S04]  /*25840*/  STS.U16 [R0+UR5+0x5080], R36 ;  /* 0x0050802400007988 */ /* 0x0103e80008000405 */
[----:B--2---:R2:W-:Y:S04]  /*25850*/  STS.U16 [R0+UR5+0x50c0], R38 ;  /* 0x0050c02600007988 */ /* 0x0045e80008000405 */
[----:B0-----:R-:W3:Y:S04]  /*25860*/  LDL.LU R34, [R1+0x36bc] ;  /* 0x0036bc0001227983 */ /* 0x001ee80000300800 */
[----:B-1----:R-:W4:Y:S04]  /*25870*/  LDL.LU R36, [R1+0x36b8] ;  /* 0x0036b80001247983 */ /* 0x002f280000300800 */
[----:B--2---:R-:W2:Y:S04]  /*25880*/  LDL.LU R38, [R1+0x36b4] ;  /* 0x0036b40001267983 */ /* 0x004ea80000300800 */
[----:B------:R0:W-:Y:S04]  /*25890*/  STS.U16 [R0+UR5+0x5100], R40 ;  /* 0x0051002800007988 */ /* 0x0001e80008000405 */
[----:B------:R1:W-:Y:S04]  /*258a0*/  STS.U16 [R0+UR5+0x5140], R42 ;  /* 0x0051402a00007988 */ /* 0x0003e80008000405 */
[----:B------:R1:W-:Y:S04]  /*258b0*/  STS.U16 [R0+UR5+0x5180], R44 ;  /* 0x0051802c00007988 */ /* 0x0003e80008000405 */
[----:B------:R1:W-:Y:S04]  /*258c0*/  STS.U16 [R0+UR5+0x51c0], R46 ;  /* 0x0051c02e00007988 */ /* 0x0003e80008000405 */
[----:B------:R1:W-:Y:S04]  /*258d0*/  STS.U16 [R0+UR5+0x5840], R47 ;  /* 0x0058402f00007988 */ /* 0x0003e80008000405 */
[----:B------:R1:W-:Y:S04]  /*258e0*/  STS.U16 [R0+UR5+0x5800], R48 ;  /* 0x0058003000007988 */ /* 0x0003e80008000405 */
[----:B0-----:R-:W3:Y:S04]  /*258f0*/  LDL.LU R40, [R1+0x36b0] ;  /* 0x0036b00001287983 */ /* 0x001ee80000300800 */
[----:B-1----:R-:W4:Y:S04]  /*25900*/  LDL.LU R42, [R1+0x36ac] ;  /* 0x0036ac00012a7983 */ /* 0x002f280000300800 */
[----:B------:R-:W2:Y:S04]  /*25910*/  LDL.LU R44, [R1+0x36a8] ;  /* 0x0036a800012c7983 */ /* 0x000ea80000300800 */
[----:B------:R-:W3:Y:S04]  /*25920*/  LDL.LU R46, [R1+0x36a4] ;  /* 0x0036a400012e7983 */ /* 0x000ee80000300800 */
[----:B------:R-:W4:Y:S04]  /*25930*/  LDL.LU R47, [R1+0x36a0] ;  /* 0x0036a000012f7983 */ /* 0x000f280000300800 */
[----:B------:R-:W2:Y:S04]  /*25940*/  LDL.LU R48, [R1+0x369c] ;  /* 0x00369c0001307983 */ /* 0x000ea80000300800 */
        /* <DEDUP_REMOVED lines=42> */
[----:B---3--:R-:W-:Y:S04]  /*25bf0*/  STL [R1+0x35cc], R52 ;  /* 0x0035cc3401007387 */ /* 0x008fe80000100800 */
[----:B------:R-:W-:Y:S04]  /*25c00*/  STL [R1+0x35d0], R52 ;  /* 0x0035d03401007387 */ /* 0x000fe80000100800 */
[----:B------:R-:W-:Y:S04]  /*25c10*/  STL [R1+0x35d4], R52 ;  /* 0x0035d43401007387 */ /* 0x000fe80000100800 */
[----:B------:R-:W-:Y:S04]  /*25c20*/  STS.U16 [R0+UR5+0x7000], R52 ;  /* 0x0070003400007988 */ /* 0x000fe80008000405 */
[----:B------:R0:W-:Y:S04]  /*25c30*/  STL [R1+0x3610], R52 ;  /* 0x0036103401007387 */ /* 0x0001e80000100800 */
[----:B--2---:R-:W-:Y:S04]  /*25c40*/  STS.U16 [R0+UR5+0x7040], R51 ;  /* 0x0070403300007988 */ /* 0x004fe80008000405 */
[----:B0-----:R-:W2:Y:S04]  /*25c50*/  LDL.LU R52, [R1+0xf04] ;  /* 0x000f040001347983 */ /* 0x001ea80000300800 */
[----:B------:R0:W-:Y:S04]  /*25c60*/  STL [R1+0x3614], R51 ;  /* 0x0036143301007387 */ /* 0x0001e80000100800 */
[----:B0-----:R-:W3:Y:S04]  /*25c70*/  LDL.LU R51, [R1+0xf08] ;  /* 0x000f080001337983 */ /* 0x001ee80000300800 */
[----:B----4-:R-:W-:Y:S04]  /*25c80*/  STL [R1+0x361c], R50 ;  /* 0x00361c3201007387 */ /* 0x010fe80000100800 */
        /* <DEDUP_REMOVED lines=11> */
[----:B------:R-:W-:Y:S04]  /*25d40*/  STS.U16 [R0+UR5+0x79c0], R19 ;  /* 0x0079c01300007988 */ /* 0x000fe80008000405 */
[----:B------:R0:W-:Y:S04]  /*25d50*/  STL [R1+0x364c], R19 ;  /* 0x00364c1301007387 */ /* 0x0001e80000100800 */
[----:B------:R1:W-:Y:S04]  /*25d60*/  STS.U16 [R0+UR5+0x7900], R18 ;  /* 0x0079001200007988 */ /* 0x0003e80008000405 */
[----:B------:R4:W-:Y:S04]  /*25d70*/  STS.U16 [R0+UR5+0x7940], R17 ;  /* 0x0079401100007988 */ /* 0x0009e80008000405 */
[----:B------:R4:W-:Y:S04]  /*25d80*/  STS.U16 [R0+UR5+0x7880], R16 ;  /* 0x0078801000007988 */ /* 0x0009e80008000405 */
[----:B------:R4:W-:Y:S04]  /*25d90*/  STS.U16 [R0+UR5+0x78c0], R15 ;  /* 0x0078c00f00007988 */ /* 0x0009e80008000405 */
[----:B------:R4:W-:Y:S04]  /*25da0*/  STS.U16 [R0+UR5+0x7800], R14 ;  /* 0x0078000e00007988 */ /* 0x0009e80008000405 */
[----:B0-----:R-:W2:Y:S04]  /*25db0*/  LDL.LU R19, [R1+0xdc0] ;  /* 0x000dc00001137983 */ /* 0x001ea80000300800 */
[----:B-1----:R-:W2:Y:S04]  /*25dc0*/  LDL.LU R18, [R1+0xdbc] ;  /* 0x000dbc0001127983 */ /* 0x002ea80000300800 */
[----:B----4-:R-:W4:Y:S04]  /*25dd0*/  LDL.LU R17, [R1+0xdb8] ;  /* 0x000db80001117983 */ /* 0x010f280000300800 */
[----:B------:R-:W4:Y:S04]  /*25de0*/  LDL.LU R16, [R1+0xdb4] ;  /* 0x000db40001107983 */ /* 0x000f280000300800 */
[----:B------:R-:W4:Y:S04]  /*25df0*/  LDL.LU R15, [R1+0xdb0] ;  /* 0x000db000010f7983 */ /* 0x000f280000300800 */
[----:B------:R0:W-:Y:S04]  /*25e00*/  STS.U16 [R0+UR5+0x7840], R13 ;  /* 0x0078400d00007988 */ /* 0x0001e80008000405 */
[----:B------:R-:W4:Y:S04]  /*25e10*/  LDL.LU R14, [R1+0xdac] ;  /* 0x000dac00010e7983 */ /* 0x000f280000300800 */
[----:B------:R-:W-:Y:S04]  /*25e20*/  STS.U16 [R0+UR5+0x5980], R2 ;  /* 0x0059800200007988 */ /* 0x000fe80008000405 */
[----:B------:R1:W-:Y:S04]  /*25e30*/  STS.U16 [R0+UR5+0x71c0], R44 ;  /* 0x0071c02c00007988 */ /* 0x0003e80008000405 */
[----:B------:R1:W-:Y:S04]  /*25e40*/  STS.U16 [R0+UR5+0x7180], R46 ;  /* 0x0071802e00007988 */ /* 0x0003e80008000405 */
[----:B------:R1:W-:Y:S04]  /*25e50*/  STS.U16 [R0+UR5+0x7140], R47 ;  /* 0x0071402f00007988 */ /* 0x0003e80008000405 */
[----:B------:R1:W-:Y:S04]  /*25e60*/  STS.U16 [R0+UR5+0x7100], R48 ;  /* 0x0071003000007988 */ /* 0x0003e80008000405 */
[----:B0-----:R-:W4:Y:S04]  /*25e70*/  LDL.LU R13, [R1+0xd44] ;  /* 0x000d4400010d7983 */ /* 0x001f280000300800 */
[----:B-1----:R-:W4:Y:S01]  /*25e80*/  LDL.LU R44, [R1+0xd40] ;  /* 0x000d4000012c7983 */ /* 0x002f220000300800 */
[----:B------:R-:W-:-:S03]  /*25e90*/  LOP3.LUT R2, R0, 0x10, RZ, 0x3c, !PT ;  /* 0x0000001000027812 */ /* 0x000fc600078e3cff */
[----:B------:R-:W4:Y:S04]  /*25ea0*/  LDL.LU R46, [R1+0xd3c] ;  /* 0x000d3c00012e7983 */ /* 0x000f280000300800 */
[----:B------:R-:W4:Y:S04]  /*25eb0*/  LDL.LU R47, [R1+0xd38] ;  /* 0x000d3800012f7983 */ /* 0x000f280000300800 */
[----:B------:R0:W-:Y:S04]  /*25ec0*/  STS.U16 [R0+UR5+0x70c0], R49 ;  /* 0x0070c03100007988 */ /* 0x0001e80008000405 */
[----:B------:R-:W4:Y:S04]  /*25ed0*/  LDL.LU R48, [R1+0xd34] ;  /* 0x000d340001307983 */ /* 0x000f280000300800 */
[----:B------:R1:W-:Y:S04]  /*25ee0*/  STS.U16 [R0+UR5+0x7080], R50 ;  /* 0x0070803200007988 */ /* 0x0003e80008000405 */
[----:B------:R-:W-:Y:S04]  /*25ef0*/  STS.U16 [R0+UR5+0x7980], R20 ;  /* 0x0079801400007988 */ /* 0x000fe80008000405 */
[----:B0-----:R-:W4:Y:S04]  /*25f00*/  LDL.LU R49, [R1+0xd30] ;  /* 0x000d300001317983 */ /* 0x001f280000300800 */
[----:B-1----:R-:W4:Y:S04]  /*25f10*/  LDL.LU R50, [R1+0xd2c] ;  /* 0x000d2c0001327983 */ /* 0x002f280000300800 */
[----:B---3--:R0:W-:Y:S04]  /*25f20*/  STS.U16 [R2+UR5+0x200], R51 ;  /* 0x0002003302007988 */ /* 0x0081e80008000405 */
[----:B--2---:R1:W-:Y:S04]  /*25f30*/  STS.U16 [R2+UR5+0x240], R52 ;  /* 0x0002403402007988 */ /* 0x0043e80008000405 */
[----:B------:R2:W-:Y:S04]  /*25f40*/  STS.U16 [R2+UR5+0x280], R30 ;  /* 0x0002801e02007988 */ /* 0x0005e80008000405 */
[----:B------:R3:W-:Y:S04]  /*25f50*/  STS.U16 [R2+UR5+0x2c0], R31 ;  /* 0x0002c01f02007988 */ /* 0x0007e80008000405 */
[----:B------:R3:W-:Y:S04]  /*25f60*/  STS.U16 [R2+UR5+0x300], R10 ;  /* 0x0003000a02007988 */ /* 0x0007e80008000405 */
[----:B------:R3:W-:Y:S04]  /*25f70*/  STS.U16 [R2+UR5+0x340], R9 ;  /* 0x0003400902007988 */ /* 0x0007e80008000405 */
[----:B0-----:R-:W4:Y:S04]  /*25f80*/  LDL.LU R51, [R1+0xd28] ;  /* 0x000d280001337983 */ /* 0x001f280000300800 */
[----:B-1----:R-:W4:Y:S04]  /*25f90*/  LDL.LU R52, [R1+0xcc0] ;  /* 0x000cc00001347983 */ /* 0x002f280000300800 */
[----:B--2---:R-:W2:Y:S04]  /*25fa0*/  LDL.LU R30, [R1+0xcbc] ;  /* 0x000cbc00011e7983 */ /* 0x004ea80000300800 */
[----:B---3--:R-:W3:Y:S04]  /*25fb0*/  LDL.LU R31, [R1+0xcb8] ;  /* 0x000cb800011f7983 */ /* 0x008ee80000300800 */
[----:B------:R-:W3:Y:S04]  /*25fc0*/  LDL.LU R10, [R1+0xcb4] ;  /* 0x000cb400010a7983 */ /* 0x000ee80000300800 */
[----:B------:R0:W-:Y:S04]  /*25fd0*/  STS.U16 [R2+UR5+0x380], R8 ;  /* 0x0003800802007988 */ /* 0x0001e80008000405 */
[----:B------:R-:W3:Y:S04]  /*25fe0*/  LDL.LU R9, [R1+0xcb0] ;  /* 0x000cb00001097983 */ /* 0x000ee80000300800 */
[----:B------:R1:W-:Y:S04]  /*25ff0*/  STS.U16 [R2+UR5+0x3c0], R7 ;  /* 0x0003c00702007988 */ /* 0x0003e80008000405 */
[----:B------:R1:W-:Y:S04]  /*26000*/  STS.U16 [R2+UR5+0xa40], R6 ;  /* 0x000a400602007988 */ /* 0x0003e80008000405 */
[----:B------:R1:W-:Y:S04]  /*26010*/  STS.U16 [R2+UR5+0xa00], R5 ;  /* 0x000a000502007988 */ /* 0x0003e80008000405 */
[----:B------:R1:W-:Y:S04]  /*26020*/  STS.U16 [R2+UR5+0xac0], R53 ;  /* 0x000ac03502007988 */ /* 0x0003e80008000405 */
[----:B------:R1:W-:Y:S04]  /*26030*/  STS.U16 [R2+UR5+0xa80], R54 ;  /* 0x000a803602007988 */ /* 0x0003e80008000405 */
[----:B0-----:R-:W3:Y:S04]  /*26040*/  LDL.LU R8, [R1+0xcac] ;  /* 0x000cac0001087983 */ /* 0x001ee80000300800 */
[----:B-1----:R-:W3:Y:S04]  /*26050*/  LDL.LU R7, [R1+0xca8] ;  /* 0x000ca80001077983 */ /* 0x002ee80000300800 */
[----:B------:R-:W3:Y:S04]  /*26060*/  LDL.LU R6, [R1+0xca4] ;  /* 0x000ca40001067983 */ /* 0x000ee80000300800 */
[----:B------:R-:W3:Y:S04]  /*26070*/  LDL.LU R5, [R1+0xc08] ;  /* 0x000c080001057983 */ /* 0x000ee80000300800 */
        /* <DEDUP_REMOVED lines=13> */
[----:B------:R-:W3:Y:S04]  /*26150*/  LDL.LU R60, [R1+0x5c8] ;  /* 0x0005c800013c7983 */ /* 0x000ee80000300800 */
[----:B------:R0:W-:Y:S04]  /*26160*/  STS.U16 [R2+UR5+0x1280], R19 ;  /* 0x0012801302007988 */ /* 0x0001e80008000405 */
[----:B------:R1:W-:Y:S04]  /*26170*/  STS.U16 [R2+UR5+0x12c0], R18 ;  /* 0x0012c01202007988 */ /* 0x0003e80008000405 */
[----:B----4-:R4:W-:Y:S04]  /*26180*/  STS.U16 [R2+UR5+0x1300], R17 ;  /* 0x0013001102007988 */ /* 0x0109e80008000405 */
[----:B------:R4:W-:Y:S04]  /*26190*/  STS.U16 [R2+UR5+0x1340], R16 ;  /* 0x0013401002007988 */ /* 0x0009e80008000405 */
[----:B------:R4:W-:Y:S04]  /*261a0*/  STS.U16 [R2+UR5+0x1380], R15 ;  /* 0x0013800f02007988 */ /* 0x0009e80008000405 */
[----:B------:R4:W-:Y:S04]  /*261b0*/  STS.U16 [R2+UR5+0x13c0], R14 ;  /* 0x0013c00e02007988 */ /* 0x0009e80008000405 */
[----:B0-----:R-:W3:Y:S04]  /*261c0*/  LDL.LU R19, [R1+0x5c4] ;  /* 0x0005c40001137983 */ /* 0x001ee80000300800 */
[----:B-1----:R-:W3:Y:S04]  /*261d0*/  LDL.LU R18, [R1+0x5c0] ;  /* 0x0005c00001127983 */ /* 0x002ee80000300800 */
[----:B----4-:R-:W4:Y:S04]  /*261e0*/  LDL.LU R17, [R1+0x5bc] ;  /* 0x0005bc0001117983 */ /* 0x010f280000300800 */
        /* <DEDUP_REMOVED lines=16> */
[----:B0-----:R-:W4:Y:S04]  /*262f0*/  LDL.LU R50, [R1+0x4a4] ;  /* 0x0004a40001327983 */ /* 0x001f280000300800 */
[----:B------:R0:W-:Y:S04]  /*26300*/  STS.U16 [R2+UR5+0x1b80], R51 ;  /* 0x001b803302007988 */ /* 0x0001e80008000405 */
[----:B------:R1:W-:Y:S04]  /*26310*/  STS.U16 [R2+UR5+0x2200], R52 ;  /* 0x0022003402007988 */ /* 0x0003e80008000405 */
[----:B--2---:R2:W-:Y:S04]  /*26320*/  STS.U16 [R2+UR5+0x2240], R30 ;  /* 0x0022401e02007988 */ /* 0x0045e80008000405 */
[----:B---3--:R3:W-:Y:S04]  /*26330*/  STS.U16 [R2+UR5+0x2280], R31 ;  /* 0x0022801f02007988 */ /* 0x0087e80008000405 */
        /* <DEDUP_REMOVED lines=93> */
[----:B------:R-:W3:Y:S04]  /*26910*/  LDL.LU R60, [R1] ;  /* 0x00000000013c7983 */ /* 0x000ee80000300800 */
[----:B------:R-:W-:Y:S04]  /*26920*/  STS.U16 [R2+UR5+0x5200], R19 ;  /* 0x0052001302007988 */ /* 0x000fe80008000405 */
[----:B------:R-:W-:Y:S04]  /*26930*/  STS.U16 [R2+UR5+0x5240], R18 ;  /* 0x0052401202007988 */ /* 0x000fe80008000405 */
        /* <DEDUP_REMOVED lines=13> */
[----:B--2---:R-:W-:Y:S04]  /*26a10*/  STS.U16 [R2+UR5+0x5b80], R30 ;  /* 0x005b801e02007988 */ /* 0x004fe80008000405 */
[----:B---3--:R-:W-:Y:S04]  /*26a20*/  STS.U16 [R2+UR5+0x6200], R31 ;  /* 0x0062001f02007988 */ /* 0x008fe80008000405 */
[----:B------:R-:W-:Y:S04]  /*26a30*/  STS.U16 [R2+UR5+0x6240], R10 ;  /* 0x0062400a02007988 */ /* 0x000fe80008000405 */
[----:B------:R-:W-:Y:S04]  /*26a40*/  STS.U16 [R2+UR5+0x6280], R9 ;  /* 0x0062800902007988 */ /* 0x000fe80008000405 */
[----:B------:R-:W-:Y:S04]  /*26a50*/  STS.U16 [R2+UR5+0x62c0], R8 ;  /* 0x0062c00802007988 */ /* 0x000fe80008000405 */
[----:B------:R0:W-:Y:S04]  /*26a60*/  STS.U16 [R2+UR5+0x6300], R7 ;  /* 0x0063000702007988 */ /* 0x0001e80008000405 */
        /* <DEDUP_REMOVED lines=8> */
[----:B------:R0:W-:Y:S04]  /*26af0*/  STS.U16 [R2+UR5+0x6a00], R55 ;  /* 0x006a003702007988 */ /* 0x0001e80008000405 */
[----:B----4-:R-:W4:Y:S04]  /*26b00*/  LDL.LU R54, [R1+0xecc] ;  /* 0x000ecc0001367983 */ /* 0x010f280000300800 */
        /* <DEDUP_REMOVED lines=10> */
[----:B------:R-:W4:Y:S01]  /*26bb0*/  LDL.LU R60, [R1+0xe3c] ;  /* 0x000e3c00013c7983 */ /* 0x000f220000300800 */
[----:B------:R-:W0:Y:S03]  /*26bc0*/  S2R R8, SR_TID.X ;  /* 0x0000000000087919 */ /* 0x000e260000002100 */
        /* <DEDUP_REMOVED lines=8> */
[----:B------:R-:W-:Y:S04]  /*26c50*/  STS.U16 [R2+UR5+0x73c0], R4 ;  /* 0x0073c00402007988 */ /* 0x000fe80008000405 */
[----:B------:R-:W-:Y:S04]  /*26c60*/  STS.U16 [R2+UR5+0x7a40], R21 ;  /* 0x007a401502007988 */ /* 0x000fe80008000405 */
[----:B------:R-:W-:Y:S04]  /*26c70*/  STS.U16 [R2+UR5+0x7a00], R22 ;  /* 0x007a001602007988 */ /* 0x000fe80008000405 */
        /* <DEDUP_REMOVED lines=8> */
[----:B------:R-:W-:Y:S04]  /*26d00*/  STS.U16 [R2+UR5+0x7ac0], R23 ;  /* 0x007ac01702007988 */ /* 0x000fe80008000405 */
[----:B------:R-:W4:Y:S01]  /*26d10*/  LDL.LU R46, [R1+0xd94] ;  /* 0x000d9400012e7983 */ /* 0x000f220000300800 */
[----:B0-----:R-:W-:-:S03]  /*26d20*/  LOP3.LUT R52, R8, 0x1f, RZ, 0xc0, !PT ;  /* 0x0000001f08347812 */ /* 0x001fc600078ec0ff */
[----:B------:R-:W-:Y:S04]  /*26d30*/  STS.U16 [R2+UR5+0x7a80], R24 ;  /* 0x007a801802007988 */ /* 0x000fe80008000405 */
[----:B------:R-:W4:Y:S04]  /*26d40*/  LDL.LU R47, [R1+0xd8c] ;  /* 0x000d8c00012f7983 */ /* 0x000f280000300800 */
[----:B------:R-:W-:Y:S01]  /*26d50*/  STS.U16 [R2+UR5+0x7b40], R25 ;  /* 0x007b401902007988 */ /* 0x000fe20008000405 */
[----:B------:R-:W-:-:S03]  /*26d60*/  IMAD.SHL.U32 R19, R52, 0x2, RZ ;  /* 0x0000000234137824 */ /* 0x000fc600078e00ff */
[----:B------:R-:W4:Y:S04]  /*26d70*/  LDL.LU R48, [R1+0xd84] ;  /* 0x000d840001307983 */ /* 0x000f280000300800 */
[----:B------:R-:W-:Y:S04]  /*26d80*/  STS.U16 [R2+UR5+0x7b00], R26 ;  /* 0x007b001a02007988 */ /* 0x000fe80008000405 */
[----:B------:R-:W4:Y:S04]  /*26d90*/  LDL.LU R49, [R1+0xd7c] ;  /* 0x000d7c0001317983 */ /* 0x000f280000300800 */
[----:B------:R-:W-:Y:S04]  /*26da0*/  STS.U16 [R2+UR5+0x7bc0], R27 ;  /* 0x007bc01b02007988 */ /* 0x000fe80008000405 */
[----:B------:R-:W4:Y:S04]  /*26db0*/  LDL.LU R50, [R1+0xd74] ;  /* 0x000d740001327983 */ /* 0x000f280000300800 */
[----:B------:R0:W-:Y:S04]  /*26dc0*/  STS.U16 [R2+UR5+0x7b80], R28 ;  /* 0x007b801c02007988 */ /* 0x0001e80008000405 */
[----:B------:R-:W4:Y:S01]  /*26dd0*/  LDL.LU R51, [R1+0xd24] ;  /* 0x000d240001337983 */ /* 0x000f220000300800 */
[----:B------:R-:W-:-:S03]  /*26de0*/  LOP3.LUT R19, R19, 0x20, RZ, 0x3c, !PT ;  /* 0x0000002013137812 */ /* 0x000fc600078e3cff */
[----:B0-----:R-:W4:Y:S04]  /*26df0*/  LDL.LU R2, [R1+0xd20] ;  /* 0x000d200001027983 */ /* 0x001f280000300800 */
[----:B------:R-:W4:Y:S04]  /*26e00*/  LDL.LU R30, [R1+0xd18] ;  /* 0x000d1800011e7983 */ /* 0x000f280000300800 */
[----:B------:R-:W4:Y:S04]  /*26e10*/  LDL.LU R31, [R1+0xd10] ;  /* 0x000d1000011f7983 */ /* 0x000f280000300800 */
[----:B------:R-:W4:Y:S04]  /*26e20*/  LDL.LU R10, [R1+0xd08] ;  /* 0x000d0800010a7983 */ /* 0x000f280000300800 */
[----:B------:R-:W4:Y:S04]  /*26e30*/  LDL.LU R9, [R1+0xd00] ;  /* 0x000d000001097983 */ /* 0x000f280000300800 */
[----:B------:R-:W4:Y:S04]  /*26e40*/  LDL.LU R8, [R1+0xcf8] ;  /* 0x000cf80001087983 */ /* 0x000f280000300800 */
[----:B------:R0:W-:Y:S04]  /*26e50*/  STS.U16 [R19+UR5+0x400], R7 ;  /* 0x0004000713007988 */ /* 0x0001e80008000405 */
[----:B------:R1:W-:Y:S04]  /*26e60*/  STS.U16 [R19+UR5+0x440], R6 ;  /* 0x0004400613007988 */ /* 0x0003e80008000405 */
[----:B--2---:R2:W-:Y:S04]  /*26e70*/  STS.U16 [R19+UR5+0x480], R5 ;  /* 0x0004800513007988 */ /* 0x0045e80008000405 */
[----:B---3--:R3:W-:Y:S04]  /*26e80*/  STS.U16 [R19+UR5+0x4c0], R53 ;  /* 0x0004c03513007988 */ /* 0x0087e80008000405 */
[----:B----4-:R4:W-:Y:S04]  /*26e90*/  STS.U16 [R19+UR5+0x500], R54 ;  /* 0x0005003613007988 */ /* 0x0109e80008000405 */
        /* <DEDUP_REMOVED lines=55> */
[----:B0-----:R-:W4:Y:S04]  /*27210*/  LDL.LU R9, [R1+0x480] ;  /* 0x0004800001097983 */ /* 0x001f280000300800 */
[----:B-1----:R-:W4:Y:S04]  /*27220*/  LDL.LU R8, [R1+0x478] ;  /* 0x0004780001087983 */ /* 0x002f280000300800 */
        /* <DEDUP_REMOVED lines=41> */
[----:B0-----:R-:W4:Y:S04]  /*274c0*/  LDL.LU R10, [R1+0x2b4] ;  /* 0x0002b400010a7983 */ /* 0x001f280000300800 */
[----:B------:R0:W-:Y:S04]  /*274d0*/  STS.U16 [R19+UR5+0x3d00], R8 ;  /* 0x003d000813007988 */ /* 0x0001e80008000405 */
[----:B-1----:R-:W4:Y:S04]  /*274e0*/  LDL.LU R9, [R1+0x2b0] ;  /* 0x0002b00001097983 */ /* 0x002f280000300800 */
[----:B0-----:R-:W4:Y:S04]  /*274f0*/  LDL.LU R8, [R1+0x2a8] ;  /* 0x0002a80001087983 */ /* 0x001f280000300800 */
        /* <DEDUP_REMOVED lines=54> */
[----:B----4-:R-:W4:Y:S04]  /*27860*/  LDL.LU R54, [R1+0x3668] ;  /* 0x0036680001367983 */ /* 0x010f280000300800 */
[----:B------:R0:W-:Y:S04]  /*27870*/  STS.U16 [R19+UR5+0x5440], R55 ;  /* 0x0054403713007988 */ /* 0x0001e80008000405 */
[----:B------:R1:W-:Y:S04]  /*27880*/  STS.U16 [R19+UR5+0x5480], R56 ;  /* 0x0054803813007988 */ /* 0x0003e80008000405 */
[----:B------:R1:W-:Y:S04]  /*27890*/  STS.U16 [R19+UR5+0x54c0], R57 ;  /* 0x0054c03913007988 */ /* 0x0003e80008000405 */
[----:B------:R1:W-:Y:S04]  /*278a0*/  STS.U16 [R19+UR5+0x5500], R58 ;  /* 0x0055003a13007988 */ /* 0x0003e80008000405 */
[----:B------:R1:W-:Y:S04]  /*278b0*/  STS.U16 [R19+UR5+0x5540], R59 ;  /* 0x0055403b13007988 */ /* 0x0003e80008000405 */
[----:B------:R1:W-:Y:S04]  /*278c0*/  STS.U16 [R19+UR5+0x5580], R60 ;  /* 0x0055803c13007988 */ /* 0x0003e80008000405 */
[----:B0-----:R-:W2:Y:S04]  /*278d0*/  LDL.LU R55, [R1+0x3664] ;  /* 0x0036640001377983 */ /* 0x001ea80000300800 */
[----:B-1----:R-:W3:Y:S04]  /*278e0*/  LDL.LU R56, [R1+0x3660] ;  /* 0x0036600001387983 */ /* 0x002ee80000300800 */
[----:B------:R-:W4:Y:S04]  /*278f0*/  LDL.LU R57, [R1+0x365c] ;  /* 0x00365c0001397983 */ /* 0x000f280000300800 */
[----:B------:R-:W2:Y:S04]  /*27900*/  LDL.LU R58, [R1+0x3658] ;  /* 0x00365800013a7983 */ /* 0x000ea80000300800 */
[----:B------:R-:W3:Y:S04]  /*27910*/  LDL.LU R59, [R1+0x3654] ;  /* 0x00365400013b7983 */ /* 0x000ee80000300800 */
[----:B------:R-:W4:Y:S04]  /*27920*/  LDL.LU R60, [R1+0x3650] ;  /* 0x00365000013c7983 */ /* 0x000f280000300800 */
[----:B------:R-:W-:Y:S04]  /*27930*/  STS.U16 [R19+UR5+0x55c0], R3 ;  /* 0x0055c00313007988 */ /* 0x000fe80008000405 */
[----:B------:R0:W-:Y:S04]  /*27940*/  STS.U16 [R19+UR5+0x5c40], R18 ;  /* 0x005c401213007988 */ /* 0x0001e80008000405 */
        /* <DEDUP_REMOVED lines=12> */
[----:B0-----:R-:W2:Y:S04]  /*27a10*/  LDL.LU R18, [R1+0xeac] ;  /* 0x000eac0001127983 */ /* 0x001ea80000300800 */
[----:B------:R0:W-:Y:S04]  /*27a20*/  STS.U16 [R19+UR5+0x6540], R2 ;  /* 0x0065400213007988 */ /* 0x0001e80008000405 */
[----:B------:R-:W2:Y:S04]  /*27a30*/  LDL.LU R3, [R1+0xea4] ;  /* 0x000ea40001037983 */ /* 0x000ea80000300800 */
        /* <DEDUP_REMOVED lines=12> */
[----:B------:R-:W2:Y:S04]  /*27b00*/  LDL.LU R50, [R1+0xdf4] ;  /* 0x000df40001327983 */ /* 0x000ea80000300800 */
[----:B0-----:R-:W2:Y:S04]  /*27b10*/  LDL.LU R30, [R1+0xdf0] ;  /* 0x000df000011e7983 */ /* 0x001ea80000300800 */
[----:B------:R0:W-:Y:S01]  /*27b20*/  STS.U16 [R19+UR5+0x65c0], R31 ;  /* 0x0065c01f13007988 */ /* 0x0001e20008000405 */
[----:B------:R-:W-:-:S03]  /*27b30*/  IMAD.SHL.U32 R52, R52, 0x2, RZ ;  /* 0x0000000234347824 */ /* 0x000fc600078e00ff */
[----:B------:R-:W2:Y:S02]  /*27b40*/  LDL.LU R51, [R1+0xdec] ;  /* 0x000dec0001337983 */ /* 0x000ea40000300800 */
[----:B------:R-:W-:Y:S02]  /*27b50*/  LOP3.LUT R52, R52, 0x30, RZ, 0x3c, !PT ;  /* 0x0000003034347812 */ /* 0x000fe400078e3cff */
[----:B0-----:R-:W2:Y:S04]  /*27b60*/  LDL.LU R31, [R1+0xd6c] ;  /* 0x000d6c00011f7983 */ /* 0x001ea80000300800 */
[----:B----4-:R-:W-:Y:S04]  /*27b70*/  STS.U16 [R19+UR5+0x6c40], R60 ;  /* 0x006c403c13007988 */ /* 0x010fe80008000405 */
[----:B---3--:R-:W-:Y:S04]  /*27b80*/  STS.U16 [R19+UR5+0x6c00], R59 ;  /* 0x006c003b13007988 */ /* 0x008fe80008000405 */
[----:B--2---:R-:W-:Y:S04]  /*27b90*/  STS.U16 [R19+UR5+0x6cc0], R58 ;  /* 0x006cc03a13007988 */ /* 0x004fe80008000405 */
        /* <DEDUP_REMOVED lines=29> */
[----:B--2---:R-:W2:Y:S04]  /*27d70*/  LDL R3, [R1+0x20d0] ;  /* 0x0020d00001037983 */ /* 0x004ea80000100800 */
[----:B---3--:R-:W2:Y:S04]  /*27d80*/  LDL R2, [R1+0x20d4] ;  /* 0x0020d40001027983 */ /* 0x008ea80000100800 */
[----:B----4-:R-:W3:Y:S04]  /*27d90*/  LDL.LU R17, [R1+0x3644] ;  /* 0x0036440001117983 */ /* 0x010ee80000300800 */
        /* <DEDUP_REMOVED lines=17> */
[----:B0-----:R-:W4:Y:S04]  /*27eb0*/  LDL.LU R49, [R1+0x3620] ;  /* 0x0036200001317983 */ /* 0x001f280000300800 */
[----:B-1----:R-:W4:Y:S04]  /*27ec0*/  LDL.LU R50, [R1+0x361c] ;  /* 0x00361c0001327983 */ /* 0x002f280000300800 */
[----:B------:R-:W2:Y:S02]  /*27ed0*/  LDL.LU R30, [R1+0x3618] ;  /* 0x00361800011e7983 */ /* 0x000ea40000300800 */
[----:B--2---:R-:W-:-:S06]  /*27ee0*/  PRMT R30, RZ, 0x7610, R30 ;  /* 0x00007610ff1e7816 */ /* 0x004fcc000000001e */
[----:B------:R-:W2:Y:S04]  /*27ef0*/  @!P0 LDG.E.U16 R30, desc[UR10][R2.64] ;  /* 0x0000000a021e8981 */ /* 0x000ea8000c1e1500 */
[----:B------:R0:W-:Y:S04]  /*27f00*/  STS.U16 [R52+UR5+0xf80], R51 ;  /* 0x000f803334007988 */ /* 0x0001e80008000405 */
[----:B------:R1:W-:Y:S04]  /*27f10*/  STS.U16 [R52+UR5+0x1600], R31 ;  /* 0x0016001f34007988 */ /* 0x0003e80008000405 */
[----:B0-----:R-:W4:Y:S04]  /*27f20*/  LDL.LU R51, [R1+0x3614] ;  /* 0x0036140001337983 */ /* 0x001f280000300800 */
[----:B-1----:R-:W3:Y:S04]  /*27f30*/  LDL.LU R52, [R1+0x3610] ;  /* 0x0036100001347983 */ /* 0x002ee80000300800 */
[----:B------:R-:W4:Y:S04]  /*27f40*/  LDL.LU R31, [R1+0x360c] ;  /* 0x00360c00011f7983 */ /* 0x000f280000300800 */
[----:B--2---:R0:W-:Y:S04]  /*27f50*/  STL [R1+0x7c], R30 ;  /* 0x00007c1e01007387 */ /* 0x0041e80000100800 */
[----:B0-----:R-:W2:Y:S04]  /*27f60*/  LDL.LU R30, [R1+0x3608] ;  /* 0x00360800011e7983 */ /* 0x001ea80000300800 */
[----:B------:R-:W3:Y:S04]  /*27f70*/  LDL R2, [R1+0x20c8] ;  /* 0x0020c80001027983 */ /* 0x000ee80000100800 */
[----:B------:R-:W3:Y:S01]  /*27f80*/  LDL R3, [R1+0x20cc] ;  /* 0x0020cc0001037983 */ /* 0x000ee20000100800 */
[----:B----4-:R-:W-:-:S02]  /*27f90*/  PRMT R31, RZ, 0x7610, R31 ;  /* 0x00007610ff1f7816 */ /* 0x010fc4000000001f */
[----:B---3--:R-:W-:-:S04]  /*27fa0*/  @!P1 LOP3.LUT R3, R3, R2, RZ, 0x3c, !PT ;  /* 0x0000000203039212 */ /* 0x008fc800078e3cff */
[----:B------:R-:W-:-:S04]  /*27fb0*/  @!P1 LOP3.LUT R2, R3, R2, RZ, 0x3c, !PT ;  /* 0x0000000203029212 */ /* 0x000fc800078e3cff */
[----:B------:R-:W-:-:S05]  /*27fc0*/  @!P1 LOP3.LUT R3, R3, R2, RZ, 0x3c, !PT ;  /* 0x0000000203039212 */ /* 0x000fca00078e3cff */
[----:B------:R-:W3:Y:S04]  /*27fd0*/  @!P1 LDG.E.U16 R31, desc[UR10][R2.64] ;  /* 0x0000000a021f9981 */ /* 0x000ee8000c1e1500 */
[----:B---3--:R0:W-:Y:S04]  /*27fe0*/  STL [R1+0x78], R31 ;  /* 0x0000781f01007387 */ /* 0x0081e80000100800 */
[----:B0-----:R-:W3:Y:S04]  /*27ff0*/  LDL.LU R31, [R1+0x3604] ;  /* 0x00360400011f7983 */ /* 0x001ee80000300800 */
[----:B------:R-:W4:Y:S04]  /*28000*/  LDL R2, [R1+0x2090] ;  /* 0x0020900001027983 */ /* 0x000f280000100800 */
[----:B------:R-:W4:Y:S01]  /*28010*/  LDL R3, [R1+0x2094] ;  /* 0x0020940001037983 */ /* 0x000f220000100800 */
[----:B--2---:R-:W-:-:S02]  /*28020*/  PRMT R30, RZ, 0x7610, R30 ;  /* 0x00007610ff1e7816 */ /* 0x004fc4000000001e */
[----:B----4-:R-:W-:-:S04]  /*28030*/  @!P0 LOP3.LUT R3, R3, R2, RZ, 0x3c, !PT ;  /* 0x0000000203038212 */ /* 0x010fc800078e3cff */
[----:B------:R-:W-:-:S04]  /*28040*/  @!P0 LOP3.LUT R2, R3, R2, RZ, 0x3c, !PT ;  /* 0x0000000203028212 */ /* 0x000fc800078e3cff */
[----:B------:R-:W-:-:S05]  /*28050*/  @!P0 LOP3.LUT R3, R3, R2, RZ, 0x3c, !PT ;  /* 0x0000000203038212 */ /* 0x000fca00078e3cff */
[----:B------:R-:W2:Y:S04]  /*28060*/  @!P0 LDG.E.U16 R30, desc[UR10][R2.64] ;  /* 0x0000000a021e8981 */ /* 0x000ea8000c1e1500 */
[----:B--2---:R0:W-:Y:S04]  /*28070*/  STL [R1+0x74], R30 ;  /* 0x0000741e01007387 */ /* 0x0041e80000100800 */
[----:B0-----:R-:W2:Y:S04]  /*28080*/  LDL.LU R30, [R1+0x3600] ;  /* 0x00360000011e7983 */ /* 0x001ea80000300800 */
[----:B------:R-:W4:Y:S04]  /*28090*/  LDL R2, [R1+0x2088] ;  /* 0x0020880001027983 */ /* 0x000f280000100800 */
[----:B------:R-:W4:Y:S01]  /*280a0*/  LDL R3, [R1+0x208c] ;  /* 0x00208c0001037983 */ /* 0x000f220000100800 */
[----:B---3--:R-:W-:-:S02]  /*280b0*/  PRMT R31, RZ, 0x7610, R31 ;  /* 0x00007610ff1f7816 */ /* 0x008fc4000000001f */
[----:B----4-:R-:W-:-:S04]  /*280c0*/  @!P1 LOP3.LUT R3, R3, R2, RZ, 0x3c, !PT ;  /* 0x0000000203039212 */ /* 0x010fc800078e3cff */
        /* <DEDUP_REMOVED lines=92> */
[----:B------:R0:W3:Y:S04]  /*28690*/  @!P1 LDG.E.U16 R31, desc[UR10][R2.64] ;  /* 0x0000000a021f9981 */ /* 0x0000e8000c1e1500 */
[----:B------:R-:W0:Y:S04]  /*286a0*/  LDL R2, [R1+0x210c] ;  /* 0x00210c0001027983 */ /* 0x000e280000100800 */
[----:B------:R-:W0:Y:S01]  /*286b0*/  LDL R3, [R1+0x2128] ;  /* 0x0021280001037983 */ /* 0x000e220000100800 */
[----:B------:R-:W-:Y:S02]  /*286c0*/  PRMT R52, RZ, 0x7610, R52 ;  /* 0x00007610ff347816 */ /* 0x000fe40000000034 */
[----:B0-----:R-:W-:-:S04]  /*286d0*/  @!P0 LOP3.LUT R3, R3, R2, RZ, 0x3c, !PT ;  /* 0x0000000203038212 */ /* 0x001fc800078e3cff */
[----:B------:R-:W-:-:S04]  /*286e0*/  @!P0 LOP3.LUT R2, R3, R2, RZ, 0x3c, !PT ;  /* 0x0000000203028212 */ /* 0x000fc800078e3cff */
[----:B------:R-:W-:-:S05]  /*286f0*/  @!P0 LOP3.LUT R3, R3, R2, RZ, 0x3c, !PT ;  /* 0x0000000203038212 */ /* 0x000fca00078e3cff */
[----:B------:R-:W4:Y:S04]  /*28700*/  @!P0 LDG.E.U16 R52, desc[UR10][R2.64] ;  /* 0x0000000a02348981 */ /* 0x000f28000c1e1500 */
[----:B---3--:R0:W-:Y:S04]  /*28710*/  STL [R1+0x18], R31 ;  /* 0x0000181f01007387 */ /* 0x0081e80000100800 */
[----:B0-----:R-:W3:Y:S04]  /*28720*/  LDL R31, [R1+0x21a0] ;  /* 0x0021a000011f7983 */ /* 0x001ee80000100800 */
[----:B----4-:R0:W-:Y:S04]  /*28730*/  STL [R1+0xc], R52 ;  /* 0x00000c3401007387 */ /* 0x0101e80000100800 */
[----:B0-----:R-:W4:Y:S04]  /*28740*/  LDL.LU R52, [R1+0x35d4] ;  /* 0x0035d40001347983 */ /* 0x001f280000300800 */
[----:B------:R-:W3:Y:S04]  /*28750*/  LDL R2, [R1+0x2120] ;  /* 0x0021200001027983 */ /* 0x000ee80000100800 */
[----:B------:R-:W3:Y:S01]  /*28760*/  LDL R3, [R1+0x2124] ;  /* 0x0021240001037983 */ /* 0x000ee20000100800 */
[----:B--2---:R-:W-:-:S02]  /*28770*/  PRMT R30, RZ, 0x7610, R30 ;  /* 0x00007610ff1e7816 */ /* 0x004fc4000000001e */
[----:B---3--:R-:W-:-:S04]  /*28780*/  @!P1 LOP3.LUT R3, R3, R2, RZ, 0x3c, !PT ;  /* 0x0000000203039212 */ /* 0x008fc800078e3cff */
[----:B------:R-:W-:-:S04]  /*28790*/  @!P1 LOP3.LUT R2, R3, R2, RZ, 0x3c, !PT ;  /* 0x0000000203029212 */ /* 0x000fc800078e3cff */
[----:B------:R-:W-:-:S05]  /*287a0*/  @!P1 LOP3.LUT R3, R3, R2, RZ, 0x3c, !PT ;  /* 0x0000000203039212 */ /* 0x000fca00078e3cff */
[----:B------:R0:W2:Y:S04]  /*287b0*/  @!P1 LDG.E.U16 R30, desc[UR10][R2.64] ;  /* 0x0000000a021e9981 */ /* 0x0000a8000c1e1500 */
[----:B------:R-:W0:Y:S04]  /*287c0*/  LDL R2, [R1+0x214c] ;  /* 0x00214c0001027983 */ /* 0x000e280000100800 */
[----:B------:R-:W0:Y:S01]  /*287d0*/  LDL R3, [R1+0x2168] ;  /* 0x0021680001037983 */ /* 0x000e220000100800 */
[----:B------:R-:W-:Y:S02]  /*287e0*/  PRMT R60, RZ, 0x7610, R60 ;  /* 0x00007610ff3c7816 */ /* 0x000fe4000000003c */
[----:B0-----:R-:W-:-:S04]  /*287f0*/  @!P0 LOP3.LUT R3, R3, R2, RZ, 0x3c, !PT ;  /* 0x0000000203038212 */ /* 0x001fc800078e3cff */
[----:B------:R-:W-:-:S04]  /*28800*/  @!P0 LOP3.LUT R2, R3, R2, RZ, 0x3c, !PT ;  /* 0x0000000203028212 */ /* 0x000fc800078e3cff */
[----:B------:R-:W-:Y:S01]  /*28810*/  @!P0 LOP3.LUT R3, R3, R2, RZ, 0x3c, !PT ;  /* 0x0000000203038212 */ /* 0x000fe200078e3cff */
[----:B--2---:R0:W-:Y:S04]  /*28820*/  STL [R1+0x8], R30 ;  /* 0x0000081e01007387 */ /* 0x0041e80000100800 */
[----:B------:R1:W2:Y:S01]  /*28830*/  @!P0 LDG.E.U16 R60, desc[UR10][R2.64] ;  /* 0x0000000a023c8981 */ /* 0x0002a2000c1e1500 */
[----:B------:R-:W-:-:S03]  /*28840*/  PRMT R59, RZ, 0x7610, R59 ;  /* 0x00007610ff3b7816 */ /* 0x000fc6000000003b */
[----:B0-----:R-:W3:Y:S04]  /*28850*/  LDL R30, [R1+0x21a8] ;  /* 0x0021a800011e7983 */ /* 0x001ee80000100800 */
[----:B------:R-:W1:Y:S04]  /*28860*/  LDL R2, [R1+0x2160] ;  /* 0x0021600001027983 */ /* 0x000e680000100800 */
[----:B------:R-:W1:Y:S02]  /*28870*/  LDL R3, [R1+0x2164] ;  /* 0x0021640001037983 */ /* 0x000e640000100800 */
[----:B-1----:R-:W-:-:S04]  /*28880*/  @!P1 LOP3.LUT R3, R3, R2, RZ, 0x3c, !PT ;  /* 0x0000000203039212 */ /* 0x002fc800078e3cff */
[----:B------:R-:W-:-:S04]  /*28890*/  @!P1 LOP3.LUT R2, R3, R2, RZ, 0x3c, !PT ;  /* 0x0000000203029212 */ /* 0x000fc800078e3cff */
[----:B------:R-:W-:Y:S01]  /*288a0*/  @!P1 LOP3.LUT R3, R3, R2, RZ, 0x3c, !PT ;  /* 0x0000000203039212 */ /* 0x000fe200078e3cff */
[----:B--2---:R0:W-:Y:S04]  /*288b0*/  STL [R1+0x3550], R60 ;  /* 0x0035503c01007387 */ /* 0x0041e80000100800 */
[----:B------:R1:W2:Y:S01]  /*288c0*/  @!P1 LDG.E.U16 R59, desc[UR10][R2.64] ;  /* 0x0000000a023b9981 */ /* 0x0002a2000c1e1500 */
[----:B------:R-:W-:-:S03]  /*288d0*/  PRMT R29, RZ, 0x7610, R29 ;  /* 0x00007610ff1d7816 */ /* 0x000fc6000000001d */
[----:B0-----:R-:W4:Y:S04]  /*288e0*/  LDL R60, [R1+0x21e8] ;  /* 0x0021e800013c7983 */ /* 0x001f280000100800 */
[----:B------:R-:W3:Y:S01]  /*288f0*/  LDL R3, [R1+0x2194] ;  /* 0x0021940001037983 */ /* 0x000ee20000100800 */
[----:B-1----:R-:W-:-:S03]  /*28900*/  @!P0 IMAD.MOV.U32 R2, RZ, RZ, R31 ;  /* 0x000000ffff028224 */ /* 0x002fc600078e001f */
[----:B--2---:R0:W-:Y:S01]  /*28910*/  STL [R1+0x3554], R59 ;  /* 0x0035543b01007387 */ /* 0x0041e20000100800 */
[----:B------:R-:W-:-:S03]  /*28920*/  PRMT R28, RZ, 0x7610, R28 ;  /* 0x00007610ff1c7816 */ /* 0x000fc6000000001c */
[----:B------:R-:W2:Y:S04]  /*28930*/  LDL R31, [R1+0x2220] ;  /* 0x00222000011f7983 */ /* 0x000ea80000100800 */
[----:B---3--:R1:W3:Y:S04]  /*28940*/  @!P0 LDG.E.U16 R29, desc[UR10][R2.64] ;  /* 0x0000000a021d8981 */ /* 0x0082e8000c1e1500 */
[----:B0-----:R-:W2:Y:S04]  /*28950*/  LDL R59, [R1+0x2214] ;  /* 0x00221400013b7983 */ /* 0x001ea80000100800 */
[----:B------:R-:W4:Y:S01]  /*28960*/  LDL R3, [R1+0x219c] ;  /* 0x00219c0001037983 */ /* 0x000f220000100800 */
[----:B-1----:R-:W-:-:S03]  /*28970*/  @!P1 IMAD.MOV.U32 R2, RZ, RZ, R30 ;  /* 0x000000ffff029224 */ /* 0x002fc600078e001e */
[----:B---3--:R-:W-:Y:S01]  /*28980*/  STL [R1+0x3558], R29 ;  /* 0x0035581d01007387 */ /* 0x008fe20000100800 */
[----:B------:R-:W-:-:S03]  /*28990*/  PRMT R27, RZ, 0x7610, R27 ;  /* 0x00007610ff1b7816 */ /* 0x000fc6000000001b */
[----:B------:R-:W3:Y:S04]  /*289a0*/  LDL R30, [R1+0x2228] ;  /* 0x00222800011e7983 */ /* 0x000ee80000100800 */
[----:B----4-:R0:W4:Y:S04]  /*289b0*/  @!P1 LDG.E.U16 R28, desc[UR10][R2.64] ;  /* 0x0000000a021c9981 */ /* 0x010128000c1e1500 */
[----:B------:R-:W0:Y:S04]  /*289c0*/  LDL R2, [R1+0x21d4] ;  /* 0x0021d40001027983 */ /* 0x000e280000100800 */
[----:B------:R-:W0:Y:S02]  /*289d0*/  LDL R3, [R1+0x21e0] ;  /* 0x0021e00001037983 */ /* 0x000e240000100800 */
[----:B0-----:R-:W-:-:S04]  /*289e0*/  @!P0 LOP3.LUT R3, R3, R2, RZ, 0x3c, !PT ;  /* 0x0000000203038212 */ /* 0x001fc800078e3cff */
[----:B------:R-:W-:-:S04]  /*289f0*/  @!P0 LOP3.LUT R2, R3, R2, RZ, 0x3c, !PT ;  /* 0x0000000203028212 */ /* 0x000fc800078e3cff */
[----:B------:R-:W-:Y:S01]  /*28a00*/  @!P0 LOP3.LUT R3, R3, R2, RZ, 0x3c, !PT ;  /* 0x0000000203038212 */ /* 0x000fe200078e3cff */
[----:B----4-:R0:W-:Y:S04]  /*28a10*/  STL [R1+0x355c], R28 ;  /* 0x00355c1c01007387 */ /* 0x0101e80000100800 */
[----:B------:R1:W4:Y:S01]  /*28a20*/  @!P0 LDG.E.U16 R27, desc[UR10][R2.64] ;  /* 0x0000000a021b8981 */ /* 0x000322000c1e1500 */
[----:B------:R-:W-:Y:S02]  /*28a30*/  PRMT R26, RZ, 0x7610, R26 ;  /* 0x00007610ff1a7816 */ /* 0x000fe4000000001a */
[----:B------:R-:W-:Y:S01]  /*28a40*/  PRMT R25, RZ, 0x7610, R25 ;  /* 0x00007610ff197816 */ /* 0x000fe20000000019 */
[----:B0-----:R-:W3:Y:S04]  /*28a50*/  LDL R28, [R1+0x221c] ;  /* 0x00221c00011c7983 */ /* 0x001ee80000100800 */
[----:B------:R-:W2:Y:S01]  /*28a60*/  LDL R3, [R1+0x21dc] ;  /* 0x0021dc0001037983 */ /* 0x000ea20000100800 */
[----:B-1----:R-:W-:-:S05]  /*28a70*/  @!P1 IMAD.MOV.U32 R2, RZ, RZ, R60 ;  /* 0x000000ffff029224 */ /* 0x002fca00078e003c */
[----:B--2---:R0:W2:Y:S02]  /*28a80*/  @!P1 LDG.E.U16 R26, desc[UR10][R2.64] ;  /* 0x0000000a021a9981 */ /* 0x0040a4000c1e1500 */
[----:B0-----:R-:W-:Y:S02]  /*28a90*/  @!P0 IMAD.MOV.U32 R2, RZ, RZ, R31 ;  /* 0x000000ffff028224 */ /* 0x001fe400078e001f */
[----:B------:R-:W-:-:S05]  /*28aa0*/  @!P0 IMAD.MOV.U32 R3, RZ, RZ, R59 ;  /* 0x000000ffff038224 */ /* 0x000fca00078e003b */
[----:B------:R3:W2:Y:S01]  /*28ab0*/  @!P0 LDG.E.U16 R25, desc[UR10][R2.64] ;  /* 0x0000000a02198981 */ /* 0x0006a2000c1e1500 */
[----:B------:R-:W-:-:S03]  /*28ac0*/  PRMT R24, RZ, 0x7610, R24 ;  /* 0x00007610ff187816 */ /* 0x000fc60000000018 */
[----:B----4-:R-:W-:Y:S04]  /*28ad0*/  STL [R1+0x3560], R27 ;  /* 0x0035601b01007387 */ /* 0x010fe80000100800 */
[----:B------:R-:W4:Y:S01]  /*28ae0*/  LDL R60, [R1+0x2268] ;  /* 0x00226800013c7983 */ /* 0x000f220000100800 */
[----:B---3--:R-:W-:Y:S02]  /*28af0*/  @!P1 IMAD.MOV.U32 R2, RZ, RZ, R30 ;  /* 0x000000ffff029224 */ /* 0x008fe400078e001e */
[----:B------:R-:W-:-:S05]  /*28b00*/  @!P1 IMAD.MOV.U32 R3, RZ, RZ, R28 ;  /* 0x000000ffff039224 */ /* 0x000fca00078e001c */
[----:B------:R-:W3:Y:S04]  /*28b10*/  @!P1 LDG.E.U16 R24, desc[UR10][R2.64] ;  /* 0x0000000a02189981 */ /* 0x000ee8000c1e1500 */
[----:B--2---:R-:W-:Y:S04]  /*28b20*/  STL [R1+0x3564], R26 ;  /* 0x0035641a01007387 */ /* 0x004fe80000100800 */
[----:B------:R-:W2:Y:S04]  /*28b30*/  LDL R59, [R1+0x2294] ;  /* 0x00229400013b7983 */ /* 0x000ea80000100800 */
[----:B------:R-:W2:Y:S04]  /*28b40*/  LDL R31, [R1+0x22a0] ;  /* 0x0022a000011f7983 */ /* 0x000ea80000100800 */
[----:B------:R-:W-:Y:S04]  /*28b50*/  STL [R1+0x3568], R25 ;  /* 0x0035681901007387 */ /* 0x000fe80000100800 */
[----:B------:R-:W4:Y:S04]  /*28b60*/  LDL R2, [R1+0x2254] ;  /* 0x0022540001027983 */ /* 0x000f280000100800 */
[----:B------:R-:W4:Y:S01]  /*28b70*/  LDL R3, [R1+0x2260] ;  /* 0x0022600001037983 */ /* 0x000f220000100800 */
[----:B------:R-:W-:-:S03]  /*28b80*/  PRMT R23, RZ, 0x7610, R23 ;  /* 0x00007610ff177816 */ /* 0x000fc60000000017 */
[----:B------:R-:W2:Y:S04]  /*28b90*/  LDL R30, [R1+0x229c] ;  /* 0x00229c00011e7983 */ /* 0x000ea80000100800 */
[----:B------:R-:W2:Y:S04]  /*28ba0*/  LDL R28, [R1+0x22a8] ;  /* 0x0022a800011c7983 */ /* 0x000ea80000100800 */
[----:B---3--:R0:W-:Y:S01]  /*28bb0*/  STL [R1+0x356c], R24 ;  /* 0x00356c1801007387 */ /* 0x0081e20000100800 */
[----:B----4-:R-:W-:-:S04]  /*28bc0*/  @!P0 LOP3.LUT R3, R3, R2, RZ, 0x3c, !PT ;  /* 0x0000000203038212 */ /* 0x010fc800078e3cff */
[----:B------:R-:W-:-:S04]  /*28bd0*/  @!P0 LOP3.LUT R2, R3, R2, RZ, 0x3c, !PT ;  /* 0x0000000203028212 */ /* 0x000fc800078e3cff */
[----:B------:R-:W-:-:S05]  /*28be0*/  @!P0 LOP3.LUT R3, R3, R2, RZ, 0x3c, !PT ;  /* 0x0000000203038212 */ /* 0x000fca00078e3cff */
[----:B------:R1:W3:Y:S04]  /*28bf0*/  @!P0 LDG.E.U16 R23, desc[UR10][R2.64] ;  /* 0x0000000a02178981 */ /* 0x0002e8000c1e1500 */
[----:B------:R-:W4:Y:S01]  /*28c00*/  LDL R3, [R1+0x225c] ;  /* 0x00225c0001037983 */ /* 0x000f220000100800 */
[----:B------:R-:W-:Y:S01]  /*28c10*/  PRMT R22, RZ, 0x7610, R22 ;  /* 0x00007610ff167816 */ /* 0x000fe20000000016 */
[----:B-1----:R-:W-:Y:S01]  /*28c20*/  @!P1 IMAD.MOV.U32 R2, RZ, RZ, R60 ;  /* 0x000000ffff029224 */ /* 0x002fe200078e003c */
[----:B------:R-:W-:-:S04]  /*28c30*/  PRMT R21, RZ, 0x7610, R21 ;  /* 0x00007610ff157816 */ /* 0x000fc80000000015 */
[----:B----4-:R2:W4:Y:S02]  /*28c40*/  @!P1 LDG.E.U16 R22, desc[UR10][R2.64] ;  /* 0x0000000a02169981 */ /* 0x010524000c1e1500 */
[----:B--2---:R-:W-:Y:S02]  /*28c50*/  @!P0 IMAD.MOV.U32 R2, RZ, RZ, R31 ;  /* 0x000000ffff028224 */ /* 0x004fe400078e001f */
[----:B------:R-:W-:-:S05]  /*28c60*/  @!P0 IMAD.MOV.U32 R3, RZ, RZ, R59 ;  /* 0x000000ffff038224 */ /* 0x000fca00078e003b */
[----:B------:R1:W2:Y:S01]  /*28c70*/  @!P0 LDG.E.U16 R21, desc[UR10][R2.64] ;  /* 0x0000000a02158981 */ /* 0x0002a2000c1e1500 */
[----:B------:R-:W-:-:S03]  /*28c80*/  PRMT R20, RZ, 0x7610, R20 ;  /* 0x00007610ff147816 */ /* 0x000fc60000000014 */
[----:B---3--:R-:W-:Y:S04]  /*28c90*/  STL [R1+0x3570], R23 ;  /* 0x0035701701007387 */ /* 0x008fe80000100800 */
[----:B------:R-:W3:Y:S01]  /*28ca0*/  LDL R60, [R1+0x22e8] ;  /* 0x0022e800013c7983 */ /* 0x000ee20000100800 */
[----:B-1----:R-:W-:Y:S02]  /*28cb0*/  @!P1 IMAD.MOV.U32 R2, RZ, RZ, R28 ;  /* 0x000000ffff029224 */ /* 0x002fe400078e001c */
[----:B------:R-:W-:-:S05]  /*28cc0*/  @!P1 IMAD.MOV.U32 R3, RZ, RZ, R30 ;  /* 0x000000ffff039224 */ /* 0x000fca00078e001e */
[----:B------:R-:W3:Y:S04]  /*28cd0*/  @!P1 LDG.E.U16 R20, desc[UR10][R2.64] ;  /* 0x0000000a02149981 */ /* 0x000ee8000c1e1500 */
[----:B----4-:R-:W-:Y:S04]  /*28ce0*/  STL [R1+0x3574], R22 ;  /* 0x0035741601007387 */ /* 0x010fe80000100800 */
[----:B------:R-:W4:Y:S04]  /*28cf0*/  LDL R59, [R1+0x2314] ;  /* 0x00231400013b7983 */ /* 0x000f280000100800 */
[----:B------:R-:W4:Y:S04]  /*28d00*/  LDL R31, [R1+0x2320] ;  /* 0x00232000011f7983 */ /* 0x000f280000100800 */
[----:B--2---:R-:W-:Y:S04]  /*28d10*/  STL [R1+0x3578], R21 ;  /* 0x0035781501007387 */ /* 0x004fe80000100800 */
[----:B------:R-:W2:Y:S04]  /*28d20*/  LDL R2, [R1+0x22d4] ;  /* 0x0022d40001027983 */ /* 0x000ea80000100800 */
[----:B------:R-:W2:Y:S01]  /*28d30*/  LDL R3, [R1+0x22e0] ;  /* 0x0022e00001037983 */ /* 0x000ea20000100800 */
[----:B------:R-:W-:-:S03]  /*28d40*/  PRMT R19, RZ, 0x7610, R19 ;  /* 0x00007610ff137816 */ /* 0x000fc60000000013 */
[----:B------:R-:W4:Y:S04]  /*28d50*/  LDL R30, [R1+0x231c] ;  /* 0x00231c00011e7983 */ /* 0x000f280000100800 */
[----:B------:R-:W4:Y:S04]  /*28d60*/  LDL R28, [R1+0x2328] ;  /* 0x00232800011c7983 */ /* 0x000f280000100800 */
[----:B---3--:R-:W-:Y:S01]  /*28d70*/  STL [R1+0x357c], R20 ;  /* 0x00357c1401007387 */ /* 0x008fe20000100800 */
[----:B--2---:R-:W-:-:S04]  /*28d80*/  @!P0 LOP3.LUT R3, R3, R2, RZ, 0x3c, !PT ;  /* 0x0000000203038212 */ /* 0x004fc800078e3cff */
[----:B------:R-:W-:-:S04]  /*28d90*/  @!P0 LOP3.LUT R2, R3, R2, RZ, 0x3c, !PT ;  /* 0x0000000203028212 */ /* 0x000fc800078e3cff */
[----:B------:R-:W-:-:S05]  /*28da0*/  @!P0 LOP3.LUT R3, R3, R2, RZ, 0x3c, !PT ;  /* 0x0000000203038212 */ /* 0x000fca00078e3cff */
[----:B------:R1:W2:Y:S04]  /*28db0*/  @!P0 LDG.E.U16 R19, desc[UR10][R2.64] ;  /* 0x0000000a02138981 */ /* 0x0002a8000c1e1500 */
[----:B------:R-:W3:Y:S01]  /*28dc0*/  LDL R3, [R1+0x22dc] ;  /* 0x0022dc0001037983 */ /* 0x000ee20000100800 */
[----:B------:R-:W-:Y:S01]  /*28dd0*/  PRMT R18, RZ, 0x7610, R18 ;  /* 0x00007610ff127816 */ /* 0x000fe20000000012 */
[----:B-1----:R-:W-:Y:S01]  /*28de0*/  @!P1 IMAD.MOV.U32 R2, RZ, RZ, R60 ;  /* 0x000000ffff029224 */ /* 0x002fe200078e003c */
[----:B------:R-:W-:-:S04]  /*28df0*/  PRMT R17, RZ, 0x7610, R17 ;  /* 0x00007610ff117816 */ /* 0x000fc80000000011 */
[----:B---3--:R4:W3:Y:S02]  /*28e00*/  @!P1 LDG.E.U16 R18, desc[UR10][R2.64] ;  /* 0x0000000a02129981 */ /* 0x0088e4000c1e1500 */
[----:B----4-:R-:W-:Y:S02]  /*28e10*/  @!P0 IMAD.MOV.U32 R2, RZ, RZ, R31 ;  /* 0x000000ffff028224 */ /* 0x010fe400078e001f */
[----:B------:R-:W-:-:S05]  /*28e20*/  @!P0 IMAD.MOV.U32 R3, RZ, RZ, R59 ;  /* 0x000000ffff038224 */ /* 0x000fca00078e003b */
[----:B------:R1:W4:Y:S01]  /*28e30*/  @!P0 LDG.E.U16 R17, desc[UR10][R2.64] ;  /* 0x0000000a02118981 */ /* 0x000322000c1e1500 */
[----:B------:R-:W-:-:S03]  /*28e40*/  PRMT R16, RZ, 0x7610, R16 ;  /* 0x00007610ff107816 */ /* 0x000fc60000000010 */
[----:B--2---:R-:W-:Y:S04]  /*28e50*/  STL [R1+0x3580], R19 ;  /* 0x0035801301007387 */ /* 0x004fe80000100800 */
[----:B------:R-:W2:Y:S01]  /*28e60*/  LDL R60, [R1+0x20bc] ;  /* 0x0020bc00013c7983 */ /* 0x000ea20000100800 */
[----:B-1----:R-:W-:Y:S02]  /*28e70*/  @!P1 IMAD.MOV.U32 R2, RZ, RZ, R28 ;  /* 0x000000ffff029224 */ /* 0x002fe400078e001c */
[----:B------:R-:W-:-:S05]  /*28e80*/  @!P1 IMAD.MOV.U32 R3, RZ, RZ, R30 ;  /* 0x000000ffff039224 */ /* 0x000fca00078e001e */
[----:B------:R1:W2:Y:S04]  /*28e90*/  @!P1 LDG.E.U16 R16, desc[UR10][R2.64] ;  /* 0x0000000a02109981 */ /* 0x0002a8000c1e1500 */
[----:B---3--:R-:W-:Y:S04]  /*28ea0*/  STL [R1+0x3584], R18 ;  /* 0x0035841201007387 */ /* 0x008fe80000100800 */
[----:B------:R-:W3:Y:S04]  /*28eb0*/  LDL R59, [R1+0x2080] ;  /* 0x00208000013b7983 */ /* 0x000ee80000100800 */
[----:B------:R-:W3:Y:S04]  /*28ec0*/  LDL R31, [R1+0x2084] ;  /* 0x00208400011f7983 */ /* 0x000ee80000100800 */
[----:B----4-:R-:W-:Y:S04]  /*28ed0*/  STL [R1+0x3588], R17 ;  /* 0x0035881101007387 */ /* 0x010fe80000100800 */
[----:B------:R-:W1:Y:S04]  /*28ee0*/  LDL R2, [R1+0x20c0] ;  /* 0x0020c00001027983 */ /* 0x000e680000100800 */
[----:B------:R-:W1:Y:S01]  /*28ef0*/  LDL R3, [R1+0x20c4] ;  /* 0x0020c40001037983 */ /* 0x000e620000100800 */
[----:B------:R-:W-:-:S03]  /*28f00*/  PRMT R52, RZ, 0x7610, R52 ;  /* 0x00007610ff347816 */ /* 0x000fc60000000034 */
[----:B------:R-:W4:Y:S04]  /*28f10*/  LDL R30, [R1+0x2078] ;  /* 0x00207800011e7983 */ /* 0x000f280000100800 */
[----:B------:R-:W4:Y:S01]  /*28f20*/  LDL R28, [R1+0x207c] ;  /* 0x00207c00011c7983 */ /* 0x000f220000100800 */
[----:B-1----:R-:W-:-:S04]  /*28f30*/  @!P0 LOP3.LUT R3, R3, R2, RZ, 0x3c, !PT ;  /* 0x0000000203038212 */ /* 0x002fc800078e3cff */
[----:B------:R-:W-:-:S04]  /*28f40*/  @!P0 LOP3.LUT R2, R3, R2, RZ, 0x3c, !PT ;  /* 0x0000000203028212 */ /* 0x000fc800078e3cff */
[----:B------:R-:W-:-:S05]  /*28f50*/  @!P0 LOP3.LUT R3, R3, R2, RZ, 0x3c, !PT ;  /* 0x0000000203038212 */ /* 0x000fca00078e3cff */
[----:B------:R-:W3:Y:S04]  /*28f60*/  @!P0 LDG.E.U16 R52, desc[UR10][R2.64] ;  /* 0x0000000a02348981 */ /* 0x000ee8000c1e1500 */
[----:B--2---:R-:W-:Y:S01]  /*28f70*/  STL [R1+0x358c], R16 ;  /* 0x00358c1001007387 */ /* 0x004fe20000100800 */
[----:B0-----:R-:W-:-:S03]  /*28f80*/  PRMT R24, RZ, 0x7610, R24 ;  /* 0x00007610ff187816 */ /* 0x001fc60000000018 */
[----:B---3--:R0:W-:Y:S04]  /*28f90*/  STL [R1+0x68], R52 ;  /* 0x0000683401007387 */ /* 0x0081e80000100800 */
[----:B0-----:R-:W2:Y:S04]  /*28fa0*/  LDL.LU R52, [R1+0x35d0] ;  /* 0x0035d00001347983 */ /* 0x001ea80000300800 */
[----:B------:R-:W3:Y:S01]  /*28fb0*/  LDL R3, [R1+0x20b8] ;  /* 0x0020b80001037983 */ /* 0x000ee20000100800 */
[----:B------:R-:W-:Y:S01]  /*28fc0*/  @!P1 IMAD.MOV.U32 R2, RZ, RZ, R60 ;  /* 0x000000ffff029224 */ /* 0x000fe200078e003c */
[----:B------:R-:W-:-:S02]  /*28fd0*/  PRMT R23, RZ, 0x7610, R23 ;  /* 0x00007610ff177816 */ /* 0x000fc40000000017 */
[----:B------:R-:W-:Y:S01]  /*28fe0*/  PRMT R20, RZ, 0x7610, R20 ;  /* 0x00007610ff147816 */ /* 0x000fe20000000014 */
[----:B------:R-:W2:Y:S04]  /*28ff0*/  LDL R60, [R1+0x2038] ;  /* 0x00203800013c7983 */ /* 0x000ea80000100800 */
[----:B---3--:R0:W3:Y:S02]  /*29000*/  @!P1 LDG.E.U16 R24, desc[UR10][R2.64] ;  /* 0x0000000a02189981 */ /* 0x0080e4000c1e1500 */
[----:B0-----:R-:W-:Y:S02]  /*29010*/  @!P0 IMAD.MOV.U32 R2, RZ, RZ, R31 ;  /* 0x000000ffff028224 */ /* 0x001fe400078e001f */
[----:B------:R-:W-:-:S05]  /*29020*/  @!P0 IMAD.MOV.U32 R3, RZ, RZ, R59 ;  /* 0x000000ffff038224 */ /* 0x000fca00078e003b */
[----:B------:R4:W2:Y:S02]  /*29030*/  @!P0 LDG.E.U16 R23, desc[UR10][R2.64] ;  /* 0x0000000a02178981 */ /* 0x0008a4000c1e1500 */
[----:B----4-:R-:W-:Y:S02]  /*29040*/  @!P1 IMAD.MOV.U32 R2, RZ, RZ, R28 ;  /* 0x000000ffff029224 */ /* 0x010fe400078e001c */
[----:B------:R-:W-:-:S05]  /*29050*/  @!P1 IMAD.MOV.U32 R3, RZ, RZ, R30 ;  /* 0x000000ffff039224 */ /* 0x000fca00078e001e */
[----:B------:R0:W4:Y:S04]  /*29060*/  @!P1 LDG.E.U16 R20, desc[UR10][R2.64] ;  /* 0x0000000a02149981 */ /* 0x000128000c1e1500 */
[----:B---3--:R1:W-:Y:S04]  /*29070*/  STL [R1+0x64], R24 ;  /* 0x0000641801007387 */ /* 0x0083e80000100800 */
[----:B------:R-:W3:Y:S04]  /*29080*/  LDL R59, [R1+0x2000] ;  /* 0x00200000013b7983 */ /* 0x000ee80000100800 */
[----:B-1----:R-:W4:Y:S04]  /*29090*/  LDL R24, [R1+0x203c] ;  /* 0x00203c0001187983 */ /* 0x002f280000100800 */
[----:B--2---:R1:W-:Y:S04]  /*290a0*/  STL [R1+0x60], R23 ;  /* 0x0000601701007387 */ /* 0x0043e80000100800 */
[----:B------:R-:W0:Y:S04]  /*290b0*/  LDL R2, [R1+0x2040] ;  /* 0x0020400001027983 */ /* 0x000e280000100800 */
[----:B------:R-:W0:Y:S01]  /*290c0*/  LDL R3, [R1+0x2044] ;  /* 0x0020440001037983 */ /* 0x000e220000100800 */
[----:B------:R-:W-:-:S02]  /*290d0*/  PRMT R52, RZ, 0x7610, R52 ;  /* 0x00007610ff347816 */ /* 0x000fc40000000034 */
[----:B------:R-:W-:Y:S02]  /*290e0*/  PRMT R18, RZ, 0x7610, R18 ;  /* 0x00007610ff127816 */ /* 0x000fe40000000012 */
[----:B------:R-:W-:Y:S01]  /*290f0*/  PRMT R16, RZ, 0x7610, R16 ;  /* 0x00007610ff107816 */ /* 0x000fe20000000010 */
[----:B------:R-:W2:Y:S04]  /*29100*/  LDL R31, [R1+0x1ff8] ;  /* 0x001ff800011f7983 */ /* 0x000ea80000100800 */
[----:B------:R-:W2:Y:S04]  /*29110*/  LDL R30, [R1+0x1ffc] ;  /* 0x001ffc00011e7983 */ /* 0x000ea80000100800 */
[----:B-1----:R-:W3:Y:S04]  /*29120*/  LDL R23, [R1+0x2004] ;  /* 0x0020040001177983 */ /* 0x002ee80000100800 */
[----:B------:R-:W2:Y:S01]  /*29130*/  LDL R28, [R1+0x1fc0] ;  /* 0x001fc000011c7983 */ /* 0x000ea20000100800 */
[----:B0-----:R-:W-:-:S04]  /*29140*/  @!P0 LOP3.LUT R3, R3, R2, RZ, 0x3c, !PT ;  /* 0x0000000203038212 */ /* 0x001fc800078e3cff */
[----:B------:R-:W-:-:S04]  /*29150*/  @!P0 LOP3.LUT R2, R3, R2, RZ, 0x3c, !PT ;  /* 0x0000000203028212 */ /* 0x000fc800078e3cff */
[----:B------:R-:W-:-:S05]  /*29160*/  @!P0 LOP3.LUT R3, R3, R2, RZ, 0x3c, !PT ;  /* 0x0000000203038212 */ /* 0x000fca00078e3cff */
[----:B------:R4:W2:Y:S02]  /*29170*/  @!P0 LDG.E.U16 R52, desc[UR10][R2.64] ;  /* 0x0000000a02348981 */ /* 0x0008a4000c1e1500 */
[----:B----4-:R-:W-:Y:S02]  /*29180*/  @!P1 IMAD.MOV.U32 R2, RZ, RZ, R24 ;  /* 0x000000ffff029224 */ /* 0x010fe400078e0018 */
[----:B------:R-:W-:-:S05]  /*29190*/  @!P1 IMAD.MOV.U32 R3, RZ, RZ, R60 ;  /* 0x000000ffff039224 */ /* 0x000fca00078e003c */
[----:B------:R3:W4:Y:S02]  /*291a0*/  @!P1 LDG.E.U16 R18, desc[UR10][R2.64] ;  /* 0x0000000a02129981 */ /* 0x000724000c1e1500 */
[----:B---3--:R-:W-:Y:S02]  /*291b0*/  @!P0 IMAD.MOV.U32 R2, RZ, RZ, R23 ;  /* 0x000000ffff028224 */ /* 0x008fe400078e0017 */
[----:B------:R-:W-:-:S05]  /*291c0*/  @!P0 IMAD.MOV.U32 R3, RZ, RZ, R59 ;  /* 0x000000ffff038224 */ /* 0x000fca00078e003b */
[----:B------:R-:W3:Y:S04]  /*291d0*/  @!P0 LDG.E.U16 R16, desc[UR10][R2.64] ;  /* 0x0000000a02108981 */ /* 0x000ee8000c1e1500 */
[----:B------:R0:W-:Y:S04]  /*291e0*/  STL [R1+0x5c], R20 ;  /* 0x00005c1401007387 */ /* 0x0001e80000100800 */
[----:B0-----:R-:W3:Y:S04]  /*291f0*/  LDL R20, [R1+0x1fc4] ;  /* 0x001fc40001147983 */ /* 0x001ee80000100800 */
[----:B--2---:R0:W-:Y:S04]  /*29200*/  STL [R1+0x54], R52 ;  /* 0x0000543401007387 */ /* 0x0041e80000100800 */
[----:B0-----:R-:W2:Y:S04]  /*29210*/  LDL.LU R52, [R1+0x35cc] ;  /* 0x0035cc0001347983 */ /* 0x001ea80000300800 */
[----:B------:R-:W2:Y:S04]  /*29220*/  LDL R24, [R1+0x1fb8] ;  /* 0x001fb80001187983 */ /* 0x000ea80000100800 */
[----:B----4-:R0:W-:Y:S04]  /*29230*/  STL [R1+0x50], R18 ;  /* 0x0000501201007387 */ /* 0x0101e80000100800 */
[----:B------:R-:W4:Y:S04]  /*29240*/  LDL R23, [R1+0x1f68] ;  /* 0x001f680001177983 */ /* 0x000f280000100800 */
[----:B0-----:R-:W4:Y:S04]  /*29250*/  LDL R18, [R1+0x1fbc] ;  /* 0x001fbc0001127983 */ /* 0x001f280000100800 */
[----:B---3--:R0:W-:Y:S04]  /*29260*/  STL [R1+0x44], R16 ;  /* 0x0000441001007387 */ /* 0x0081e80000100800 */
[----:B0-----:R-:W3:Y:S01]  /*29270*/  LDL R16, [R1+0x1f6c] ;  /* 0x001f6c0001107983 */ /* 0x001ee20000100800 */
[----:B------:R-:W-:Y:S01]  /*29280*/  PRMT R29, RZ, 0x7610, R29 ;  /* 0x00007610ff1d7816 */ /* 0x000fe2000000001d */
[----:B------:R-:W-:-:S02]  /*29290*/  @!P1 IMAD.MOV.U32 R2, RZ, RZ, R30 ;  /* 0x000000ffff029224 */ /* 0x000fc400078e001e */
[----:B------:R-:W-:Y:S01]  /*292a0*/  @!P1 IMAD.MOV.U32 R3, RZ, RZ, R31 ;  /* 0x000000ffff039224 */ /* 0x000fe200078e001f */
[----:B------:R-:W-:-:S04]  /*292b0*/  PRMT R19, RZ, 0x7610, R19 ;  /* 0x00007610ff137816 */ /* 0x000fc80000000013 */
[----:B------:R0:W3:Y:S01]  /*292c0*/  @!P1 LDG.E.U16 R29, desc[UR10][R2.64] ;  /* 0x0000000a021d9981 */ /* 0x0000e2000c1e1500 */
[----:B------:R-:W-:Y:S01]  /*292d0*/  PRMT R0, RZ, 0x7610, R0 ;  /* 0x00007610ff007816 */ /* 0x000fe20000000000 */
[----:B0-----:R-:W-:Y:S02]  /*292e0*/  @!P0 IMAD.MOV.U32 R2, RZ, RZ, R20 ;  /* 0x000000ffff028224 */ /* 0x001fe400078e0014 */
[----:B------:R-:W-:-:S05]  /*292f0*/  @!P0 IMAD.MOV.U32 R3, RZ, RZ, R28 ;  /* 0x000000ffff038224 */ /* 0x000fca00078e001c */
[----:B------:R2:W3:Y:S01]  /*29300*/  @!P0 LDG.E.U16 R19, desc[UR10][R2.64] ;  /* 0x0000000a02138981 */ /* 0x0004e2000c1e1500 */
[----:B------:R-:W-:Y:S01]  /*29310*/  PRMT R17, RZ, 0x7610, R17 ;  /* 0x00007610ff117816 */ /* 0x000fe20000000011 */
[----:B--2---:R-:W-:Y:S02]  /*29320*/  @!P1 IMAD.MOV.U32 R3, RZ, RZ, R24 ;  /* 0x000000ffff039224 */ /* 0x004fe400078e0018 */
[----:B----4-:R-:W-:-:S05]  /*29330*/  @!P1 IMAD.MOV.U32 R2, RZ, RZ, R18 ;  /* 0x000000ffff029224 */ /* 0x010fca00078e0012 */
[----:B------:R0:W2:Y:S02]  /*29340*/  @!P1 LDG.E.U16 R0, desc[UR10][R2.64] ;  /* 0x0000000a02009981 */ /* 0x0000a4000c1e1500 */
[----:B0-----:R-:W-:Y:S02]  /*29350*/  @!P0 IMAD.MOV.U32 R3, RZ, RZ, R23 ;  /* 0x000000ffff038224 */ /* 0x001fe400078e0017 */
[----:B---3--:R-:W-:-:S05]  /*29360*/  @!P0 IMAD.MOV.U32 R2, RZ, RZ, R16 ;  /* 0x000000ffff028224 */ /* 0x008fca00078e0010 */
[----:B------:R-:W3:Y:S04]  /*29370*/  @!P0 LDG.E.U16 R17, desc[UR10][R2.64] ;  /* 0x0000000a02118981 */ /* 0x000ee8000c1e1500 */
[----:B------:R0:W-:Y:S04]  /*29380*/  STL [R1+0x40], R29 ;  /* 0x0000401d01007387 */ /* 0x0001e80000100800 */
[----:B------:R-:W4:Y:S04]  /*29390*/  LDL R28, [R1+0x1f54] ;  /* 0x001f5400011c7983 */ /* 0x000f280000100800 */
[----:B------:R-:W4:Y:S04]  /*293a0*/  LDL R20, [R1+0x20dc] ;  /* 0x0020dc0001147983 */ /* 0x000f280000100800 */
[----:B0-----:R-:W4:Y:S04]  /*293b0*/  LDL R29, [R1+0x1f50] ;  /* 0x001f5000011d7983 */ /* 0x001f280000100800 */
[----:B------:R0:W-:Y:S04]  /*293c0*/  STL [R1+0x34], R19 ;  /* 0x0000341301007387 */ /* 0x0001e80000100800 */
[----:B------:R-:W4:Y:S04]  /*293d0*/  LDL R18, [R1+0x20f0] ;  /* 0x0020f00001127983 */ /* 0x000f280000100800 */
[----:B0-----:R-:W4:Y:S04]  /*293e0*/  LDL R19, [R1+0x20f8] ;  /* 0x0020f80001137983 */ /* 0x001f280000100800 */
[----:B--2---:R0:W-:Y:S04]  /*293f0*/  STL [R1+0x30], R0 ;  /* 0x0000300001007387 */ /* 0x0041e80000100800 */
[----:B------:R-:W2:Y:S04]  /*29400*/  LDL R24, [R1+0x211c] ;  /* 0x00211c0001187983 */ /* 0x000ea80000100800 */
[----:B------:R-:W2:Y:S04]  /*29410*/  LDL R23, [R1+0x2138] ;  /* 0x0021380001177983 */ /* 0x000ea80000100800 */
[----:B------:R-:W2:Y:S04]  /*29420*/  LDL R16, [R1+0x2134] ;  /* 0x0021340001107983 */ /* 0x000ea80000100800 */
[----:B0-----:R-:W2:Y:S04]  /*29430*/  LDL R0, [R1+0x20f4] ;  /* 0x0020f40001007983 */ /* 0x001ea80000100800 */
[----:B---3--:R0:W-:Y:S04]  /*29440*/  STL [R1+0x24], R17 ;  /* 0x0000241101007387 */ /* 0x0081e80000100800 */
[----:B0-----:R-:W3:Y:S01]  /*29450*/  LDL R17, [R1+0x2130] ;  /* 0x0021300001117983 */ /* 0x001ee20000100800 */
[----:B------:R-:W-:Y:S01]  /*29460*/  PRMT R27, RZ, 0x7610, R27 ;  /* 0x00007610ff1b7816 */ /* 0x000fe2000000001b */
[----:B----4-:R-:W-:-:S02]  /*29470*/  @!P1 IMAD.MOV.U32 R2, RZ, RZ, R28 ;  /* 0x000000ffff029224 */ /* 0x010fc400078e001c */
[----:B------:R-:W-:Y:S01]  /*29480*/  @!P1 IMAD.MOV.U32 R3, RZ, RZ, R29 ;  /* 0x000000ffff039224 */ /* 0x000fe200078e001d */
[----:B------:R-:W-:-:S04]  /*29490*/  PRMT R26, RZ, 0x7610, R26 ;  /* 0x00007610ff1a7816 */ /* 0x000fc8000000001a */
[----:B------:R0:W4:Y:S01]  /*294a0*/  @!P1 LDG.E.U16 R27, desc[UR10][R2.64] ;  /* 0x0000000a021b9981 */ /* 0x000122000c1e1500 */
[----:B------:R-:W-:Y:S01]  /*294b0*/  PRMT R25, RZ, 0x7610, R25 ;  /* 0x00007610ff197816 */ /* 0x000fe20000000019 */
[----:B0-----:R-:W-:Y:S02]  /*294c0*/  @!P0 IMAD.MOV.U32 R3, RZ, RZ, R20 ;  /* 0x000000ffff038224 */ /* 0x001fe400078e0014 */
[----:B------:R-:W-:Y:S01]  /*294d0*/  @!P0 IMAD.MOV.U32 R2, RZ, RZ, R19 ;  /* 0x000000ffff028224 */ /* 0x000fe200078e0013 */
[----:B------:R-:W-:Y:S02]  /*294e0*/  PRMT R21, RZ, 0x7610, R21 ;  /* 0x00007610ff157816 */ /* 0x000fe40000000015 */
[----:B------:R-:W-:Y:S01]  /*294f0*/  PRMT R22, RZ, 0x7610, R22 ;  /* 0x00007610ff167816 */ /* 0x000fe20000000016 */
[----:B------:R-:W4:Y:S04]  /*29500*/  LDL R20, [R1+0x215c] ;  /* 0x00215c0001147983 */ /* 0x000f280000100800 */
[----:B------:R0:W4:Y:S04]  /*29510*/  @!P0 LDG.E.U16 R26, desc[UR10][R2.64] ;  /* 0x0000000a021a8981 */ /* 0x000128000c1e1500 */
[----:B------:R-:W4:Y:S01]  /*29520*/  LDL R19, [R1+0x2170] ;  /* 0x0021700001137983 */ /* 0x000f220000100800 */
[----:B0-----:R-:W-:-:S03]  /*29530*/  @!P1 IMAD.MOV.U32 R3, RZ, RZ, R18 ;  /* 0x000000ffff039224 */ /* 0x001fc600078e0012 */
[----:B------:R-:W4:Y:S01]  /*29540*/  LDL R18, [R1+0x216c] ;  /* 0x00216c0001127983 */ /* 0x000f220000100800 */
[----:B--2---:R-:W-:-:S03]  /*29550*/  @!P1 IMAD.MOV.U32 R2, RZ, RZ, R0 ;  /* 0x000000ffff029224 */ /* 0x004fc600078e0000 */
[----:B------:R-:W2:Y:S04]  /*29560*/  LDL R0, [R1+0x2178] ;  /* 0x0021780001007983 */ /* 0x000ea80000100800 */
[----:B------:R0:W2:Y:S02]  /*29570*/  @!P1 LDG.E.U16 R25, desc[UR10][R2.64] ;  /* 0x0000000a02199981 */ /* 0x0000a4000c1e1500 */
[----:B0-----:R-:W-:Y:S02]  /*29580*/  @!P0 IMAD.MOV.U32 R2, RZ, RZ, R23 ;  /* 0x000000ffff028224 */ /* 0x001fe400078e0017 */
[----:B------:R-:W-:-:S05]  /*29590*/  @!P0 IMAD.MOV.U32 R3, RZ, RZ, R24 ;  /* 0x000000ffff038224 */ /* 0x000fca00078e0018 */
[----:B------:R0:W2:Y:S02]  /*295a0*/  @!P0 LDG.E.U16 R21, desc[UR10][R2.64] ;  /* 0x0000000a02158981 */ /* 0x0000a4000c1e1500 */
[----:B0-----:R-:W-:Y:S02]  /*295b0*/  @!P1 IMAD.MOV.U32 R2, RZ, RZ, R16 ;  /* 0x000000ffff029224 */ /* 0x001fe400078e0010 */
[----:B---3--:R-:W-:Y:S01]  /*295c0*/  @!P1 IMAD.MOV.U32 R3, RZ, RZ, R17 ;  /* 0x000000ffff039224 */ /* 0x008fe200078e0011 */
[----:B------:R-:W3:Y:S04]  /*295d0*/  LDL R16, [R1+0x21b0] ;  /* 0x0021b00001107983 */ /* 0x000ee80000100800 */
[----:B------:R-:W3:Y:S04]  /*295e0*/  LDL R17, [R1+0x21a4] ;  /* 0x0021a40001117983 */ /* 0x000ee80000100800 */
[----:B------:R4:W3:Y:S01]  /*295f0*/  @!P1 LDG.E.U16 R22, desc[UR10][R2.64] ;  /* 0x0000000a02169981 */ /* 0x0008e2000c1e1500 */
[----:B------:R-:W-:Y:S01]  /*29600*/  PRMT R58, RZ, 0x7610, R58 ;  /* 0x00007610ff3a7816 */ /* 0x000fe2000000003a */
[----:B----4-:R-:W-:-:S02]  /*29610*/  @!P0 IMAD.MOV.U32 R2, RZ, RZ, R19 ;  /* 0x000000ffff028224 */ /* 0x010fc400078e0013 */
[----:B------:R-:W-:-:S05]  /*29620*/  @!P0 IMAD.MOV.U32 R3, RZ, RZ, R20 ;  /* 0x000000ffff038224 */ /* 0x000fca00078e0014 */
[----:B------:R0:W4:Y:S04]  /*29630*/  @!P0 LDG.E.U16 R58, desc[UR10][R2.64] ;  /* 0x0000000a023a8981 */ /* 0x000128000c1e1500 */
[----:B--2---:R1:W-:Y:S04]  /*29640*/  STL [R1+0x4], R21 ;  /* 0x0000041501007387 */ /* 0x0043e80000100800 */
[----:B-1----:R-:W2:Y:S04]  /*29650*/  LDL R21, [R1+0x21b8] ;  /* 0x0021b80001157983 */ /* 0x002ea80000100800 */
[----:B---3--:R1:W-:Y:S04]  /*29660*/  STL [R1], R22 ;  /* 0x0000001601007387 */ /* 0x0083e80000100800 */
[----:B------:R-:W3:Y:S04]  /*29670*/  LDL R20, [R1+0x21e4] ;  /* 0x0021e40001147983 */ /* 0x000ee80000100800 */
[----:B------:R-:W3:Y:S04]  /*29680*/  LDL R19, [R1+0x21f0] ;  /* 0x0021f00001137983 */ /* 0x000ee80000100800 */
[----:B-1----:R-:W3:Y:S01]  /*29690*/  LDL R22, [R1+0x21ac] ;  /* 0x0021ac0001167983 */ /* 0x002ee20000100800 */
[----:B------:R-:W-:Y:S01]  /*296a0*/  PRMT R57, RZ, 0x7610, R57 ;  /* 0x00007610ff397816 */ /* 0x000fe20000000039 */
[----:B0-----:R-:W-:-:S02]  /*296b0*/  @!P1 IMAD.MOV.U32 R2, RZ, RZ, R0 ;  /* 0x000000ffff029224 */ /* 0x001fc400078e0000 */
[----:B------:R-:W-:Y:S01]  /*296c0*/  @!P1 IMAD.MOV.U32 R3, RZ, RZ, R18 ;  /* 0x000000ffff039224 */ /* 0x000fe200078e0012 */
[----:B------:R-:W-:-:S04]  /*296d0*/  PRMT R15, RZ, 0x7610, R15 ;  /* 0x00007610ff0f7816 */ /* 0x000fc8000000000f */
[----:B------:R0:W3:Y:S01]  /*296e0*/  @!P1 LDG.E.U16 R57, desc[UR10][R2.64] ;  /* 0x0000000a02399981 */ /* 0x0000e2000c1e1500 */
[----:B------:R-:W-:Y:S01]  /*296f0*/  PRMT R14, RZ, 0x7610, R14 ;  /* 0x00007610ff0e7816 */ /* 0x000fe2000000000e */
[----:B0-----:R-:W-:Y:S02]  /*29700*/  @!P0 IMAD.MOV.U32 R2, RZ, RZ, R16 ;  /* 0x000000ffff028224 */ /* 0x001fe400078e0010 */
[----:B------:R-:W-:-:S05]  /*29710*/  @!P0 IMAD.MOV.U32 R3, RZ, RZ, R17 ;  /* 0x000000ffff038224 */ /* 0x000fca00078e0011 */
[----:B------:R2:W3:Y:S01]  /*29720*/  @!P0 LDG.E.U16 R15, desc[UR10][R2.64] ;  /* 0x0000000a020f8981 */ /* 0x0004e2000c1e1500 */
[----:B------:R-:W-:-:S03]  /*29730*/  PRMT R13, RZ, 0x7610, R13 ;  /* 0x00007610ff0d7816 */ /* 0x000fc6000000000d */
[----:B----4-:R-:W-:Y:S04]  /*29740*/  STL [R1+0x3590], R58 ;  /* 0x0035903a01007387 */ /* 0x010fe80000100800 */
[----:B------:R-:W4:Y:S04]  /*29750*/  LDL R18, [R1+0x21ec] ;  /* 0x0021ec0001127983 */ /* 0x000f280000100800 */
[----:B------:R-:W-:Y:S04]  /*29760*/  STL [R1+0x20], R27 ;  /* 0x0000201b01007387 */ /* 0x000fe80000100800 */
[----:B------:R-:W4:Y:S01]  /*29770*/  LDL R0, [R1+0x21f8] ;  /* 0x0021f80001007983 */ /* 0x000f220000100800 */
[----:B--2---:R-:W-:-:S02]  /*29780*/  @!P1 IMAD.MOV.U32 R2, RZ, RZ, R21 ;  /* 0x000000ffff029224 */ /* 0x004fc400078e0015 */
[----:B---3--:R-:W-:-:S05]  /*29790*/  @!P1 IMAD.MOV.U32 R3, RZ, RZ, R22 ;  /* 0x000000ffff039224 */ /* 0x008fca00078e0016 */
[----:B------:R0:W2:Y:S02]  /*297a0*/  @!P1 LDG.E.U16 R14, desc[UR10][R2.64] ;  /* 0x0000000a020e9981 */ /* 0x0000a4000c1e1500 */
[----:B0-----:R-:W-:Y:S02]  /*297b0*/  @!P0 IMAD.MOV.U32 R2, RZ, RZ, R19 ;  /* 0x000000ffff028224 */ /* 0x001fe400078e0013 */
[----:B------:R-:W-:-:S05]  /*297c0*/  @!P0 IMAD.MOV.U32 R3, RZ, RZ, R20 ;  /* 0x000000ffff038224 */ /* 0x000fca00078e0014 */
[----:B------:R4:W3:Y:S04]  /*297d0*/  @!P0 LDG.E.U16 R13, desc[UR10][R2.64] ;  /* 0x0000000a020d8981 */ /* 0x0008e8000c1e1500 */
[----:B------:R-:W-:Y:S04]  /*297e0*/  STL [R1+0x3594], R57 ;  /* 0x0035943901007387 */ /* 0x000fe80000100800 */
[----:B------:R-:W-:Y:S04]  /*297f0*/  STL [R1+0x14], R26 ;  /* 0x0000141a01007387 */ /* 0x000fe80000100800 */
[----:B------:R-:W3:Y:S04]  /*29800*/  LDL R17, [R1+0x2224] ;  /* 0x0022240001117983 */ /* 0x000ee80000100800 */
[----:B------:R-:W3:Y:S04]  /*29810*/  LDL R16, [R1+0x2230] ;  /* 0x0022300001107983 */ /* 0x000ee80000100800 */
[----:B------:R0:W-:Y:S04]  /*29820*/  STL [R1+0x3598], R15 ;  /* 0x0035980f01007387 */ /* 0x0001e80000100800 */
[----:B------:R-:W-:Y:S04]  /*29830*/  STL [R1+0x10], R25 ;  /* 0x0000101901007387 */ /* 0x000fe80000100800 */
[----:B------:R-:W3:Y:S04]  /*29840*/  LDL R23, [R1+0x222c] ;  /* 0x00222c0001177983 */ /* 0x000ee80000100800 */
[----:B0-----:R-:W3:Y:S01]  /*29850*/  LDL R15, [R1+0x2238] ;  /* 0x00223800010f7983 */ /* 0x001ee20000100800 */
[----:B----4-:R-:W-:-:S03]  /*29860*/  @!P1 IMAD.MOV.U32 R2, RZ, RZ, R0 ;  /* 0x000000ffff029224 */ /* 0x010fc600078e0000 */
[----:B--2---:R0:W-:Y:S04]  /*29870*/  STL [R1+0x359c], R14 ;  /* 0x00359c0e01007387 */ /* 0x0041e80000100800 */
[----:B------:R-:W2:Y:S04]  /*29880*/  LDL R22, [R1+0x2264] ;  /* 0x0022640001167983 */ /* 0x000ea80000100800 */
[----:B------:R-:W4:Y:S04]  /*29890*/  LDL R19, [R1+0x2270] ;  /* 0x0022700001137983 */ /* 0x000f280000100800 */
[----:B---3--:R1:W-:Y:S04]  /*298a0*/  STL [R1+0x35a0], R13 ;  /* 0x0035a00d01007387 */ /* 0x0083e80000100800 */
[----:B------:R-:W3:Y:S04]  /*298b0*/  LDL R21, [R1+0x226c] ;  /* 0x00226c0001157983 */ /* 0x000ee80000100800 */
[----:B------:R-:W3:Y:S01]  /*298c0*/  LDL R0, [R1+0x2278] ;  /* 0x0022780001007983 */ /* 0x000ee20000100800 */
[----:B------:R-:W-:Y:S01]  /*298d0*/  PRMT R12, RZ, 0x7610, R12 ;  /* 0x00007610ff0c7816 */ /* 0x000fe2000000000c */
[----:B------:R-:W-:Y:S01]  /*298e0*/  @!P1 IMAD.MOV.U32 R3, RZ, RZ, R18 ;  /* 0x000000ffff039224 */ /* 0x000fe200078e0012 */
[----:B------:R-:W-:-:S02]  /*298f0*/  PRMT R11, RZ, 0x7610, R11 ;  /* 0x00007610ff0b7816 */ /* 0x000fc4000000000b */
[----:B------:R-:W-:Y:S02]  /*29900*/  PRMT R10, RZ, 0x7610, R10 ;  /* 0x00007610ff0a7816 */ /* 0x000fe4000000000a */
[----:B------:R-:W-:Y:S02]  /*29910*/  PRMT R9, RZ, 0x7610, R9 ;  /* 0x00007610ff097816 */ /* 0x000fe40000000009 */
[----:B------:R-:W-:Y:S01]  /*29920*/  PRMT R8, RZ, 0x7610, R8 ;  /* 0x00007610ff087816 */ /* 0x000fe20000000008 */
[----:B------:R0:W3:Y:S04]  /*29930*/  @!P1 LDG.E.U16 R12, desc[UR10][R2.64] ;  /* 0x0000000a020c9981 */ /* 0x0000e8000c1e1500 */
[----:B------:R-:W3:Y:S04]  /*29940*/  LDL R18, [R1+0x22b0] ;  /* 0x0022b00001127983 */ /* 0x000ee80000100800 */
[----:B------:R-:W3:Y:S01]  /*29950*/  LDL R20, [R1+0x22a4] ;  /* 0x0022a40001147983 */ /* 0x000ee20000100800 */
[----:B0-----:R-:W-:-:S02]  /*29960*/  @!P0 IMAD.MOV.U32 R2, RZ, RZ, R16 ;  /* 0x000000ffff028224 */ /* 0x001fc400078e0010 */
[----:B------:R-:W-:-:S05]  /*29970*/  @!P0 IMAD.MOV.U32 R3, RZ, RZ, R17 ;  /* 0x000000ffff038224 */ /* 0x000fca00078e0011 */
[----:B------:R0:W3:Y:S02]  /*29980*/  @!P0 LDG.E.U16 R11, desc[UR10][R2.64] ;  /* 0x0000000a020b8981 */ /* 0x0000e4000c1e1500 */
[----:B0-----:R-:W-:Y:S02]  /*29990*/  @!P1 IMAD.MOV.U32 R2, RZ, RZ, R15 ;  /* 0x000000ffff029224 */ /* 0x001fe400078e000f */
[----:B------:R-:W-:-:S05]  /*299a0*/  @!P1 IMAD.MOV.U32 R3, RZ, RZ, R23 ;  /* 0x000000ffff039224 */ /* 0x000fca00078e0017 */
[----:B------:R2:W3:Y:S02]  /*299b0*/  @!P1 LDG.E.U16 R10, desc[UR10][R2.64] ;  /* 0x0000000a020a9981 */ /* 0x0004e4000c1e1500 */
[----:B--2---:R-:W-:Y:S02]  /*299c0*/  @!P0 IMAD.MOV.U32 R3, RZ, RZ, R22 ;  /* 0x000000ffff038224 */ /* 0x004fe400078e0016 */
[----:B----4-:R-:W-:-:S05]  /*299d0*/  @!P0 IMAD.MOV.U32 R2, RZ, RZ, R19 ;  /* 0x000000ffff028224 */ /* 0x010fca00078e0013 */
[----:B------:R3:W2:Y:S02]  /*299e0*/  @!P0 LDG.E.U16 R9, desc[UR10][R2.64] ;  /* 0x0000000a02098981 */ /* 0x0006a4000c1e1500 */
[----:B---3--:R-:W-:Y:S02]  /*299f0*/  @!P1 IMAD.MOV.U32 R3, RZ, RZ, R21 ;  /* 0x000000ffff039224 */ /* 0x008fe400078e0015 */
[----:B------:R-:W-:-:S05]  /*29a00*/  @!P1 IMAD.MOV.U32 R2, RZ, RZ, R0 ;  /* 0x000000ffff029224 */ /* 0x000fca00078e0000 */
[----:B------:R0:W3:Y:S04]  /*29a10*/  @!P1 LDG.E.U16 R8, desc[UR10][R2.64] ;  /* 0x0000000a02089981 */ /* 0x0000e8000c1e1500 */
[----:B------:R4:W-:Y:S04]  /*29a20*/  STL [R1+0x35a4], R12 ;  /* 0x0035a40c01007387 */ /* 0x0009e80000100800 */
[----:B------:R-:W4:Y:S04]  /*29a30*/  LDL R17, [R1+0x22ac] ;  /* 0x0022ac0001117983 */ /* 0x000f280000100800 */
[----:B------:R-:W4:Y:S04]  /*29a40*/  LDL R16, [R1+0x22b8] ;  /* 0x0022b80001107983 */ /* 0x000f280000100800 */
[----:B------:R4:W-:Y:S04]  /*29a50*/  STL [R1+0x35a8], R11 ;  /* 0x0035a80b01007387 */ /* 0x0009e80000100800 */
[----:B------:R-:W4:Y:S04]  /*29a60*/  LDL R15, [R1+0x22e4] ;  /* 0x0022e400010f7983 */ /* 0x000f280000100800 */
[----:B------:R-:W4:Y:S01]  /*29a70*/  LDL R14, [R1+0x22f0] ;  /* 0x0022f000010e7983 */ /* 0x000f220000100800 */
[----:B0-----:R-:W-:-:S03]  /*29a80*/  @!P0 IMAD.MOV.U32 R2, RZ, RZ, R18 ;  /* 0x000000ffff028224 */ /* 0x001fc600078e0012 */
[----:B------:R0:W-:Y:S04]  /*29a90*/  STL [R1+0x35ac], R10 ;  /* 0x0035ac0a01007387 */ /* 0x0001e80000100800 */
[----:B------:R-:W4:Y:S04]  /*29aa0*/  LDL R19, [R1+0x22ec] ;  /* 0x0022ec0001137983 */ /* 0x000f280000100800 */
[----:B-1----:R-:W4:Y:S04]  /*29ab0*/  LDL R13, [R1+0x22f8] ;  /* 0x0022f800010d7983 */ /* 0x002f280000100800 */
[----:B--2---:R-:W-:Y:S04]  /*29ac0*/  STL [R1+0x35b0], R9 ;  /* 0x0035b00901007387 */ /* 0x004fe80000100800 */
[----:B------:R-:W2:Y:S04]  /*29ad0*/  LDL R0, [R1+0x2330] ;  /* 0x0023300001007983 */ /* 0x000ea80000100800 */
[----:B---3--:R1:W-:Y:S04]  /*29ae0*/  STL [R1+0x35b4], R8 ;  /* 0x0035b40801007387 */ /* 0x0083e80000100800 */
[----:B------:R-:W3:Y:S01]  /*29af0*/  LDL R18, [R1+0x2324] ;  /* 0x0023240001127983 */ /* 0x000ee20000100800 */
[----:B------:R-:W-:Y:S01]  /*29b00*/  PRMT R7, RZ, 0x7610, R7 ;  /* 0x00007610ff077816 */ /* 0x000fe20000000007 */
[----:B------:R-:W-:Y:S01]  /*29b10*/  @!P0 IMAD.MOV.U32 R3, RZ, RZ, R20 ;  /* 0x000000ffff038224 */ /* 0x000fe200078e0014 */
[----:B------:R-:W-:-:S02]  /*29b20*/  PRMT R6, RZ, 0x7610, R6 ;  /* 0x00007610ff067816 */ /* 0x000fc40000000006 */
[----:B------:R-:W-:Y:S02]  /*29b30*/  PRMT R5, RZ, 0x7610, R5 ;  /* 0x00007610ff057816 */ /* 0x000fe40000000005 */
[----:B------:R-:W-:Y:S01]  /*29b40*/  PRMT R4, RZ, 0x7610, R4 ;  /* 0x00007610ff047816 */ /* 0x000fe20000000004 */
[----:B----4-:R-:W4:Y:S04]  /*29b50*/  LDL R12, [R1+0x232c] ;  /* 0x00232c00010c7983 */ /* 0x010f280000100800 */
[----:B------:R0:W4:Y:S04]  /*29b60*/  @!P0 LDG.E.U16 R7, desc[UR10][R2.64] ;  /* 0x0000000a02078981 */ /* 0x000128000c1e1500 */
[----:B------:R-:W4:Y:S01]  /*29b70*/  LDL R11, [R1+0x2338] ;  /* 0x00233800010b7983 */ /* 0x000f220000100800 */
[----:B0-----:R-:W-:-:S02]  /*29b80*/  @!P1 IMAD.MOV.U32 R2, RZ, RZ, R16 ;  /* 0x000000ffff029224 */ /* 0x001fc400078e0010 */
[----:B------:R-:W-:-:S05]  /*29b90*/  @!P1 IMAD.MOV.U32 R3, RZ, RZ, R17 ;  /* 0x000000ffff039224 */ /* 0x000fca00078e0011 */
[----:B------:R0:W4:Y:S02]  /*29ba0*/  @!P1 LDG.E.U16 R6, desc[UR10][R2.64] ;  /* 0x0000000a02069981 */ /* 0x000124000c1e1500 */
[----:B0-----:R-:W-:Y:S02]  /*29bb0*/  @!P0 IMAD.MOV.U32 R2, RZ, RZ, R14 ;  /* 0x000000ffff028224 */ /* 0x001fe400078e000e */
[----:B------:R-:W-:Y:S02]  /*29bc0*/  @!P0 IMAD.MOV.U32 R3, RZ, RZ, R15 ;  /* 0x000000ffff038224 */ /* 0x000fe400078e000f */
[----:B------:R-:W-:Y:S02]  /*29bd0*/  @!P1 IMAD.MOV.U32 R30, RZ, RZ, R13 ;  /* 0x000000ffff1e9224 */ /* 0x000fe400078e000d */
[----:B------:R-:W-:Y:S01]  /*29be0*/  @!P1 IMAD.MOV.U32 R31, RZ, RZ, R19 ;  /* 0x000000ffff1f9224 */ /* 0x000fe200078e0013 */
[----:B------:R0:W4:Y:S04]  /*29bf0*/  @!P0 LDG.E.U16 R5, desc[UR10][R2.64] ;  /* 0x0000000a02058981 */ /* 0x000128000c1e1500 */
[----:B------:R2:W4:Y:S01]  /*29c00*/  @!P1 LDG.E.U16 R4, desc[UR10][R30.64] ;  /* 0x0000000a1e049981 */ /* 0x000522000c1e1500 */
[----:B0-----:R-:W-:Y:S01]  /*29c10*/  PRMT R3, RZ, 0x7610, R3 ;  /* 0x00007610ff037816 */ /* 0x001fe20000000003 */
[----:B--2---:R-:W-:-:S02]  /*29c20*/  @!P0 IMAD.MOV.U32 R30, RZ, RZ, R0 ;  /* 0x000000ffff1e8224 */ /* 0x004fc400078e0000 */
[----:B---3--:R-:W-:-:S05]  /*29c30*/  @!P0 IMAD.MOV.U32 R31, RZ, RZ, R18 ;  /* 0x000000ffff1f8224 */ /* 0x008fca00078e0012 */
[----:B------:R0:W2:Y:S04]  /*29c40*/  @!P0 LDG.E.U16 R3, desc[UR10][R30.64] ;  /* 0x0000000a1e038981 */ /* 0x0000a8000c1e1500 */
[----:B----4-:R3:W-:Y:S04]  /*29c50*/  STL [R1+0x35b8], R7 ;  /* 0x0035b80701007387 */ /* 0x0107e80000100800 */
[----:B------:R-:W4:Y:S04]  /*29c60*/  LDL R17, [R1+0x20b0] ;  /* 0x0020b00001117983 */ /* 0x000f280000100800 */
[----:B------:R-:W4:Y:S04]  /*29c70*/  LDL R16, [R1+0x20b4] ;  /* 0x0020b40001107983 */ /* 0x000f280000100800 */
[----:B------:R2:W-:Y:S04]  /*29c80*/  STL [R1+0x35bc], R6 ;  /* 0x0035bc0601007387 */ /* 0x0005e80000100800 */
[----:B------:R-:W4:Y:S04]  /*29c90*/  LDL R15, [R1+0x20a8] ;  /* 0x0020a800010f7983 */ /* 0x000f280000100800 */
[----:B------:R-:W4:Y:S04]  /*29ca0*/  LDL R14, [R1+0x20ac] ;  /* 0x0020ac00010e7983 */ /* 0x000f280000100800 */
[----:B------:R-:W4:Y:S04]  /*29cb0*/  LDL R10, [R1+0x2070] ;  /* 0x00207000010a7983 */ /* 0x000f280000100800 */
[----:B-1----:R-:W4:Y:S04]  /*29cc0*/  LDL R8, [R1+0x2074] ;  /* 0x0020740001087983 */ /* 0x002f280000100800 */
[----:B------:R1:W-:Y:S04]  /*29cd0*/  STL [R1+0x35c0], R5 ;  /* 0x0035c00501007387 */ /* 0x0003e80000100800 */
[----:B------:R-:W4:Y:S04]  /*29ce0*/  LDL R13, [R1+0x2068] ;  /* 0x00206800010d7983 */ /* 0x000f280000100800 */
[----:B------:R-:W4:Y:S04]  /*29cf0*/  LDL R9, [R1+0x206c] ;  /* 0x00206c0001097983 */ /* 0x000f280000100800 */
[----:B------:R1:W-:Y:S04]  /*29d00*/  STL [R1+0x35c4], R4 ;  /* 0x0035c40401007387 */ /* 0x0003e80000100800 */
[----:B---3--:R-:W3:Y:S04]  /*29d10*/  LDL R7, [R1+0x2030] ;  /* 0x0020300001077983 */ /* 0x008ee80000100800 */
[----:B------:R-:W3:Y:S01]  /*29d20*/  LDL R0, [R1+0x2034] ;  /* 0x0020340001007983 */ /* 0x000ee20000100800 */
[----:B0-----:R-:W-:-:S02]  /*29d30*/  @!P1 IMAD.MOV.U32 R30, RZ, RZ, R11 ;  /* 0x000000ffff1e9224 */ /* 0x001fc400078e000b */
[----:B------:R-:W-:Y:S01]  /*29d40*/  @!P1 IMAD.MOV.U32 R31, RZ, RZ, R12 ;  /* 0x000000ffff1f9224 */ /* 0x000fe200078e000c */
[----:B--2---:R0:W-:Y:S04]  /*29d50*/  STL [R1+0x35c8], R3 ;  /* 0x0035c80301007387 */ /* 0x0041e80000100800 */
[----:B------:R-:W2:Y:S04]  /*29d60*/  LDL R12, [R1+0x2028] ;  /* 0x00202800010c7983 */ /* 0x000ea80000100800 */
[----:B------:R-:W2:Y:S04]  /*29d70*/  LDL R11, [R1+0x202c] ;  /* 0x00202c00010b7983 */ /* 0x000ea80000100800 */
[----:B------:R-:W2:Y:S04]  /*29d80*/  LDL R6, [R1+0x1ff0] ;  /* 0x001ff00001067983 */ /* 0x000ea80000100800 */
[----:B-1----:R-:W2:Y:S04]  /*29d90*/  LDL R5, [R1+0x1ff4] ;  /* 0x001ff40001057983 */ /* 0x002ea80000100800 */
[----:B------:R-:W2:Y:S04]  /*29da0*/  LDL R4, [R1+0x1fe8] ;  /* 0x001fe80001047983 */ /* 0x000ea80000100800 */
[----:B0-----:R-:W2:Y:S01]  /*29db0*/  LDL R3, [R1+0x1fec] ;  /* 0x001fec0001037983 */ /* 0x001ea20000100800 */
[----:B------:R-:W-:-:S02]  /*29dc0*/  PRMT R2, RZ, 0x7610, R2 ;  /* 0x00007610ff027816 */ /* 0x000fc40000000002 */
[----:B------:R-:W-:-:S04]  /*29dd0*/  PRMT R56, RZ, 0x7610, R56 ;  /* 0x00007610ff387816 */ /* 0x000fc80000000038 */
[----:B------:R4:W2:Y:S01]  /*29de0*/  @!P1 LDG.E.U16 R2, desc[UR10][R30.64] ;  /* 0x0000000a1e029981 */ /* 0x0008a2000c1e1500 */
[----:B------:R-:W-:Y:S01]  /*29df0*/  PRMT R52, RZ, 0x7610, R52 ;  /* 0x00007610ff347816 */ /* 0x000fe20000000034 */
[----:B----4-:R-:W-:Y:S02]  /*29e00*/  @!P0 IMAD.MOV.U32 R30, RZ, RZ, R16 ;  /* 0x000000ffff1e8224 */ /* 0x010fe400078e0010 */
[----:B------:R-:W-:Y:S01]  /*29e10*/  @!P0 IMAD.MOV.U32 R31, RZ, RZ, R17 ;  /* 0x000000ffff1f8224 */ /* 0x000fe200078e0011 */
[----:B------:R-:W-:Y:S02]  /*29e20*/  PRMT R50, RZ, 0x7610, R50 ;  /* 0x00007610ff327816 */ /* 0x000fe40000000032 */
[----:B------:R-:W-:Y:S02]  /*29e30*/  PRMT R48, RZ, 0x7610, R48 ;  /* 0x00007610ff307816 */ /* 0x000fe40000000030 */
[----:B------:R-:W-:Y:S02]  /*29e40*/  PRMT R46, RZ, 0x7610, R46 ;  /* 0x00007610ff2e7816 */ /* 0x000fe4000000002e */
[----:B------:R-:W-:Y:S01]  /*29e50*/  PRMT R44, RZ, 0x7610, R44 ;  /* 0x00007610ff2c7816 */ /* 0x000fe2000000002c */
[----:B------:R0:W4:Y:S01]  /*29e60*/  @!P0 LDG.E.U16 R56, desc[UR10][R30.64] ;  /* 0x0000000a1e388981 */ /* 0x000122000c1e1500 */
[----:B------:R-:W-:-:S02]  /*29e70*/  PRMT R42, RZ, 0x7610, R42 ;  /* 0x00007610ff2a7816 */ /* 0x000fc4000000002a */
[----:B------:R-:W-:Y:S02]  /*29e80*/  PRMT R40, RZ, 0x7610, R40 ;  /* 0x00007610ff287816 */ /* 0x000fe40000000028 */
[----:B------:R-:W-:Y:S02]  /*29e90*/  PRMT R38, RZ, 0x7610, R38 ;  /* 0x00007610ff267816 */ /* 0x000fe40000000026 */
[----:B------:R-:W-:Y:S02]  /*29ea0*/  PRMT R36, RZ, 0x7610, R36 ;  /* 0x00007610ff247816 */ /* 0x000fe40000000024 */
[----:B------:R-:W-:Y:S02]  /*29eb0*/  PRMT R34, RZ, 0x7610, R34 ;  /* 0x00007610ff227816 */ /* 0x000fe40000000022 */
[----:B------:R-:W-:Y:S02]  /*29ec0*/  PRMT R32, RZ, 0x7610, R32 ;  /* 0x00007610ff207816 */ /* 0x000fe40000000020 */
[----:B------:R-:W-:Y:S01]  /*29ed0*/  PRMT R33, RZ, 0x7610, R33 ;  /* 0x00007610ff217816 */ /* 0x000fe20000000021 */
[----:B------:R-:W4:Y:S01]  /*29ee0*/  LDL R16, [R1+0x21bc] ;  /* 0x0021bc0001107983 */ /* 0x000f220000100800 */
[----:B0-----:R-:W-:-:S02]  /*29ef0*/  @!P1 IMAD.MOV.U32 R30, RZ, RZ, R14 ;  /* 0x000000ffff1e9224 */ /* 0x001fc400078e000e */
[----:B------:R-:W-:Y:S01]  /*29f00*/  @!P1 IMAD.MOV.U32 R31, RZ, RZ, R15 ;  /* 0x000000ffff1f9224 */ /* 0x000fe200078e000f */
[----:B------:R-:W4:Y:S04]  /*29f10*/  LDL R14, [R1+0x1fa8] ;  /* 0x001fa800010e7983 */ /* 0x000f280000100800 */
[----:B------:R-:W4:Y:S04]  /*29f20*/  LDL R15, [R1+0x21c8] ;  /* 0x0021c800010f7983 */ /* 0x000f280000100800 */
[----:B------:R0:W4:Y:S02]  /*29f30*/  @!P1 LDG.E.U16 R52, desc[UR10][R30.64] ;  /* 0x0000000a1e349981 */ /* 0x000124000c1e1500 */
        /* <DEDUP_REMOVED lines=10> */
[----:B---3--:R-:W-:-:S02]  /*29fe0*/  @!P0 IMAD.MOV.U32 R30, RZ, RZ, R0 ;  /* 0x000000ffff1e8224 */ /* 0x008fc400078e0000 */
[----:B------:R-:W-:Y:S01]  /*29ff0*/  @!P0 IMAD.MOV.U32 R31, RZ, RZ, R7 ;  /* 0x000000ffff1f8224 */ /* 0x000fe200078e0007 */
[----:B------:R-:W3:Y:S04]  /*2a000*/  LDL R0, [R1+0x1f3c] ;  /* 0x001f3c0001007983 */ /* 0x000ee80000100800 */
[----:B------:R-:W3:Y:S04]  /*2a010*/  LDL R7, [R1+0xfb4] ;  /* 0x000fb40001077983 */ /* 0x000ee80000100800 */
[----:B------:R2:W3:Y:S02]  /*2a020*/  @!P0 LDG.E.U16 R46, desc[UR10][R30.64] ;  /* 0x0000000a1e2e8981 */ /* 0x0004e4000c1e1500 */
[----:B--2---:R-:W-:-:S02]  /*2a030*/  @!P1 IMAD.MOV.U32 R31, RZ, RZ, R12 ;  /* 0x000000ffff1f9224 */ /* 0x004fc400078e000c */
[----:B------:R-:W-:Y:S01]  /*2a040*/  @!P1 IMAD.MOV.U32 R30, RZ, RZ, R11 ;  /* 0x000000ffff1e9224 */ /* 0x000fe200078e000b */
[----:B------:R-:W2:Y:S04]  /*2a050*/  LDL R12, [R1+0xfb0] ;  /* 0x000fb000010c7983 */ /* 0x000ea80000100800 */
[----:B------:R-:W2:Y:S04]  /*2a060*/  LDL R11, [R1+0x212c] ;  /* 0x00212c00010b7983 */ /* 0x000ea80000100800 */
[----:B------:R0:W2:Y:S02]  /*2a070*/  @!P1 LDG.E.U16 R44, desc[UR10][R30.64] ;  /* 0x0000000a1e2c9981 */ /* 0x0000a4000c1e1500 */
[----:B0-----:R-:W-:-:S02]  /*2a080*/  @!P0 IMAD.MOV.U32 R30, RZ, RZ, R5 ;  /* 0x000000ffff1e8224 */ /* 0x001fc400078e0005 */
        /* <DEDUP_REMOVED lines=9> */
[----:B----4-:R-:W-:-:S02]  /*2a120*/  @!P0 IMAD.MOV.U32 R30, RZ, RZ, R8 ;  /* 0x000000ffff1e8224 */ /* 0x010fc400078e0008 */
[----:B------:R-:W-:Y:S01]  /*2a130*/  @!P0 IMAD.MOV.U32 R31, RZ, RZ, R10 ;  /* 0x000000ffff1f8224 */ /* 0x000fe200078e000a */
[----:B------:R-:W4:Y:S04]  /*2a140*/  LDL R8, [R1+0x2144] ;  /* 0x0021440001087983 */ /* 0x000f280000100800 */
[----:B------:R-:W4:Y:S04]  /*2a150*/  LDL R10, [R1+0x2148] ;  /* 0x00214800010a7983 */ /* 0x000f280000100800 */
[----:B------:R0:W4:Y:S02]  /*2a160*/  @!P0 LDG.E.U16 R38, desc[UR10][R30.64] ;  /* 0x0000000a1e268981 */ /* 0x000124000c1e1500 */
[----:B0-----:R-:W-:-:S02]  /*2a170*/  @!P1 IMAD.MOV.U32 R30, RZ, RZ, R9 ;  /* 0x000000ffff1e9224 */ /* 0x001fc400078e0009 */
[----:B------:R-:W-:Y:S01]  /*2a180*/  @!P1 IMAD.MOV.U32 R31, RZ, RZ, R14 ;  /* 0x000000ffff1f9224 */ /* 0x000fe200078e000e */
[----:B------:R-:W4:Y:S01]  /*2a190*/  LDL R9, [R1+0x2140] ;  /* 0x0021400001097983 */ /* 0x000f220000100800 */
[----:B------:R-:W-:-:S03]  /*2a1a0*/  PRMT R35, RZ, 0x7610, R35 ;  /* 0x00007610ff237816 */ /* 0x000fc60000000023 */
[----:B------:R-:W4:Y:S04]  /*2a1b0*/  LDL R14, [R1+0x21f4] ;  /* 0x0021f400010e7983 */ /* 0x000f280000100800 */
[----:B------:R3:W4:Y:S02]  /*2a1c0*/  @!P1 LDG.E.U16 R36, desc[UR10][R30.64] ;  /* 0x0000000a1e249981 */ /* 0x000724000c1e1500 */
[----:B---3--:R-:W-:Y:S02]  /*2a1d0*/  @!P0 IMAD.MOV.U32 R30, RZ, RZ, R0 ;  /* 0x000000ffff1e8224 */ /* 0x008fe400078e0000 */
[----:B------:R-:W-:Y:S01]  /*2a1e0*/  @!P0 IMAD.MOV.U32 R31, RZ, RZ, R7 ;  /* 0x000000ffff1f8224 */ /* 0x000fe200078e0007 */
[----:B------:R-:W3:Y:S04]  /*2a1f0*/  LDL R0, [R1+0x2180] ;  /* 0x0021800001007983 */ /* 0x000ee80000100800 */
[----:B------:R-:W3:Y:S04]  /*2a200*/  LDL R7, [R1+0x2174] ;  /* 0x0021740001077983 */ /* 0x000ee80000100800 */
[----:B------:R0:W3:Y:S02]  /*2a210*/  @!P0 LDG.E.U16 R34, desc[UR10][R30.64] ;  /* 0x0000000a1e228981 */ /* 0x0000e4000c1e1500 */
[----:B0-----:R-:W-:-:S02]  /*2a220*/  @!P1 IMAD.MOV.U32 R31, RZ, RZ, R13 ;  /* 0x000000ffff1f9224 */ /* 0x001fc400078e000d */
[----:B------:R-:W3:Y:S01]  /*2a230*/  LDL R13, [R1+0x2200] ;  /* 0x00220000010d7983 */ /* 0x000ee20000100800 */
[----:B--2---:R-:W-:Y:S01]  /*2a240*/  @!P1 IMAD.MOV.U32 R30, RZ, RZ, R12 ;  /* 0x000000ffff1e9224 */ /* 0x004fe200078e000c */
[----:B------:R-:W-:Y:S02]  /*2a250*/  PRMT R37, RZ, 0x7610, R37 ;  /* 0x00007610ff257816 */ /* 0x000fe40000000025 */
        /* <DEDUP_REMOVED lines=11> */
[----:B------:R0:W2:Y:S01]  /*2a310*/  @!P1 LDG.E.U16 R35, desc[UR10][R30.64] ;  /* 0x0000000a1e239981 */ /* 0x0000a2000c1e1500 */
[----:B------:R-:W-:Y:S01]  /*2a320*/  PRMT R39, RZ, 0x7610, R39 ;  /* 0x00007610ff277816 */ /* 0x000fe20000000027 */
[----:B0-----:R-:W-:-:S02]  /*2a330*/  @!P0 IMAD.MOV.U32 R31, RZ, RZ, R11 ;  /* 0x000000ffff1f8224 */ /* 0x001fc400078e000b */
[----:B------:R-:W2:Y:S01]  /*2a340*/  LDL R11, [R1+0x2208] ;  /* 0x00220800010b7983 */ /* 0x000ea20000100800 */
[----:B------:R-:W-:Y:S01]  /*2a350*/  PRMT R41, RZ, 0x7610, R41 ;  /* 0x00007610ff297816 */ /* 0x000fe20000000029 */
[----:B----4-:R-:W-:Y:S02]  /*2a360*/  @!P0 IMAD.MOV.U32 R30, RZ, RZ, R10 ;  /* 0x000000ffff1e8224 */ /* 0x010fe400078e000a */
[----:B------:R-:W4:Y:S04]  /*2a370*/  LDL R10, [R1+0x2234] ;  /* 0x00223400010a7983 */ /* 0x000f280000100800 */
[----:B------:R0:W4:Y:S02]  /*2a380*/  @!P0 LDG.E.U16 R37, desc[UR10][R30.64] ;  /* 0x0000000a1e258981 */ /* 0x000124000c1e1500 */
[----:B0-----:R-:W-:-:S02]  /*2a390*/  @!P1 IMAD.MOV.U32 R30, RZ, RZ, R8 ;  /* 0x000000ffff1e9224 */ /* 0x001fc400078e0008 */
[----:B------:R-:W-:Y:S02]  /*2a3a0*/  @!P1 IMAD.MOV.U32 R31, RZ, RZ, R9 ;  /* 0x000000ffff1f9224 */ /* 0x000fe400078e0009 */
[----:B------:R-:W4:Y:S04]  /*2a3b0*/  LDL R9, [R1+0x2240] ;  /* 0x0022400001097983 */ /* 0x000f280000100800 */
[----:B------:R3:W4:Y:S04]  /*2a3c0*/  @!P1 LDG.E.U16 R39, desc[UR10][R30.64] ;  /* 0x0000000a1e279981 */ /* 0x000728000c1e1500 */
[----:B------:R-:W4:Y:S04]  /*2a3d0*/  LDL.LU R59, [R1+0xf64] ;  /* 0x000f6400013b7983 */ /* 0x000f280000300800 */
[----:B------:R-:W4:Y:S01]  /*2a3e0*/  LDL.LU R60, [R1+0xf60] ;  /* 0x000f6000013c7983 */ /* 0x000f220000300800 */
[----:B------:R-:W-:Y:S01]  /*2a3f0*/  PRMT R43, RZ, 0x7610, R43 ;  /* 0x00007610ff2b7816 */ /* 0x000fe2000000002b */
[----:B---3--:R-:W-:-:S02]  /*2a400*/  @!P0 IMAD.MOV.U32 R30, RZ, RZ, R0 ;  /* 0x000000ffff1e8224 */ /* 0x008fc400078e0000 */
[----:B------:R-:W-:Y:S01]  /*2a410*/  @!P0 IMAD.MOV.U32 R31, RZ, RZ, R7 ;  /* 0x000000ffff1f8224 */ /* 0x000fe200078e0007 */
[----:B------:R-:W3:Y:S04]  /*2a420*/  LDL.LU R0, [R1+0xf5c] ;  /* 0x000f5c0001007983 */ /* 0x000ee80000300800 */
        /* <DEDUP_REMOVED lines=11> */
[----:B------:R-:W2:Y:S01]  /*2a4e0*/  LDL R4, [R1+0x2344] ;  /* 0x0023440001047983 */ /* 0x000ea20000100800 */
[----:B------:R-:W-:Y:S02]  /*2a4f0*/  PRMT R45, RZ, 0x7610, R45 ;  /* 0x00007610ff2d7816 */ /* 0x000fe4000000002d */
[----:B------:R-:W-:-:S04]  /*2a500*/  PRMT R47, RZ, 0x7610, R47 ;  /* 0x00007610ff2f7816 */ /* 0x000fc8000000002f */
[----:B------:R0:W2:Y:S01]  /*2a510*/  @!P0 LDG.E.U16 R45, desc[UR10][R30.64] ;  /* 0x0000000a1e2d8981 */ /* 0x0000a2000c1e1500 */
[----:B------:R-:W-:Y:S01]  /*2a520*/  PRMT R49, RZ, 0x7610, R49 ;  /* 0x00007610ff317816 */ /* 0x000fe20000000031 */
[----:B0-----:R-:W-:Y:S02]  /*2a530*/  @!P1 IMAD.MOV.U32 R30, RZ, RZ, R15 ;  /* 0x000000ffff1e9224 */ /* 0x001fe400078e000f */
[----:B------:R-:W-:-:S05]  /*2a540*/  @!P1 IMAD.MOV.U32 R31, RZ, RZ, R16 ;  /* 0x000000ffff1f9224 */ /* 0x000fca00078e0010 */
[----:B------:R0:W2:Y:S01]  /*2a550*/  @!P1 LDG.E.U16 R47, desc[UR10][R30.64] ;  /* 0x0000000a1e2f9981 */ /* 0x0000a2000c1e1500 */
[----:B------:R-:W-:Y:S01]  /*2a560*/  PRMT R51, RZ, 0x7610, R51 ;  /* 0x00007610ff337816 */ /* 0x000fe20000000033 */
[----:B0-----:R-:W-:Y:S02]  /*2a570*/  @!P0 IMAD.MOV.U32 R30, RZ, RZ, R13 ;  /* 0x000000ffff1e8224 */ /* 0x001fe400078e000d */
[----:B------:R-:W-:-:S05]  /*2a580*/  @!P0 IMAD.MOV.U32 R31, RZ, RZ, R14 ;  /* 0x000000ffff1f8224 */ /* 0x000fca00078e000e */
[----:B------:R0:W2:Y:S01]  /*2a590*/  @!P0 LDG.E.U16 R49, desc[UR10][R30.64] ;  /* 0x0000000a1e318981 */ /* 0x0000a2000c1e1500 */
[----:B------:R-:W-:Y:S01]  /*2a5a0*/  PRMT R53, RZ, 0x7610, R53 ;  /* 0x00007610ff357816 */ /* 0x000fe20000000035 */
[----:B------:R-:W1:Y:S01]  /*2a5b0*/  S2R R29, SR_TID.X ;  /* 0x00000000001d7919 */ /* 0x000e620000002100 */
[----:B0-----:R-:W-:Y:S02]  /*2a5c0*/  @!P1 IMAD.MOV.U32 R30, RZ, RZ, R11 ;  /* 0x000000ffff1e9224 */ /* 0x001fe400078e000b */
[----:B------:R-:W-:-:S05]  /*2a5d0*/  @!P1 IMAD.MOV.U32 R31, RZ, RZ, R12 ;  /* 0x000000ffff1f9224 */ /* 0x000fca00078e000c */
[----:B------:R4:W2:Y:S01]  /*2a5e0*/  @!P1 LDG.E.U16 R51, desc[UR10][R30.64] ;  /* 0x0000000a1e339981 */ /* 0x0008a2000c1e1500 */
[----:B------:R-:W-:Y:S01]  /*2a5f0*/  PRMT R54, RZ, 0x7610, R54 ;  /* 0x00007610ff367816 */ /* 0x000fe20000000036 */
[----:B----4-:R-:W-:Y:S02]  /*2a600*/  @!P0 IMAD.MOV.U32 R30, RZ, RZ, R9 ;  /* 0x000000ffff1e8224 */ /* 0x010fe400078e0009 */
[----:B------:R-:W-:-:S05]  /*2a610*/  @!P0 IMAD.MOV.U32 R31, RZ, RZ, R10 ;  /* 0x000000ffff1f8224 */ /* 0x000fca00078e000a */
[----:B------:R3:W4:Y:S01]  /*2a620*/  @!P0 LDG.E.U16 R53, desc[UR10][R30.64] ;  /* 0x0000000a1e358981 */ /* 0x000722000c1e1500 */
[----:B------:R-:W-:Y:S01]  /*2a630*/  PRMT R55, RZ, 0x7610, R55 ;  /* 0x00007610ff377816 */ /* 0x000fe20000000037 */
[----:B---3--:R-:W-:Y:S02]  /*2a640*/  @!P1 IMAD.MOV.U32 R30, RZ, RZ, R7 ;  /* 0x000000ffff1e9224 */ /* 0x008fe400078e0007 */
[----:B------:R-:W-:-:S05]  /*2a650*/  @!P1 IMAD.MOV.U32 R31, RZ, RZ, R8 ;  /* 0x000000ffff1f9224 */ /* 0x000fca00078e0008 */
[----:B------:R2:W3:Y:S01]  /*2a660*/  @!P1 LDG.E.U16 R54, desc[UR10][R30.64] ;  /* 0x0000000a1e369981 */ /* 0x0004e2000c1e1500 */
[----:B-1----:R-:W-:-:S05]  /*2a670*/  LOP3.LUT R29, R29, 0x1f, RZ, 0xc0, !PT ;  /* 0x0000001f1d1d7812 */ /* 0x002fca00078ec0ff */
[----:B------:R-:W-:-:S05]  /*2a680*/  IMAD.SHL.U32 R58, R29, 0x2, RZ ;  /* 0x000000021d3a7824 */ /* 0x000fca00078e00ff */
[----:B------:R-:W-:-:S05]  /*2a690*/  LOP3.LUT R58, R58, 0x30, RZ, 0x3c, !PT ;  /* 0x000000303a3a7812 */ /* 0x000fca00078e3cff */
[----:B------:R0:W-:Y:S04]  /*2a6a0*/  STS.U16 [R58+UR5+0x1640], R59 ;  /* 0x0016403b3a007988 */ /* 0x0001e80008000405 */
[----:B------:R1:W-:Y:S04]  /*2a6b0*/  STS.U16 [R58+UR5+0x1680], R60 ;  /* 0x0016803c3a007988 */ /* 0x0003e80008000405 */
[----:B------:R1:W-:Y:S01]  /*2a6c0*/  STS.U16 [R58+UR5+0x16c0], R0 ;  /* 0x0016c0003a007988 */ /* 0x0003e20008000405 */
[----:B--2---:R-:W-:Y:S02]  /*2a6d0*/  @!P0 IMAD.MOV.U32 R30, RZ, RZ, R5 ;  /* 0x000000ffff1e8224 */ /* 0x004fe400078e0005 */
[----:B------:R-:W-:-:S05]  /*2a6e0*/  @!P0 IMAD.MOV.U32 R31, RZ, RZ, R6 ;  /* 0x000000ffff1f8224 */ /* 0x000fca00078e0006 */
[----:B------:R2:W3:Y:S02]  /*2a6f0*/  @!P0 LDG.E.U16 R55, desc[UR10][R30.64] ;  /* 0x0000000a1e378981 */ /* 0x0004e4000c1e1500 */
[----:B--2---:R-:W-:Y:S02]  /*2a700*/  @!P0 IMAD.MOV.U32 R30, RZ, RZ, R3 ;  /* 0x000000ffff1e8224 */ /* 0x004fe400078e0003 */
[----:B------:R-:W-:Y:S01]  /*2a710*/  @!P0 IMAD.MOV.U32 R31, RZ, RZ, R4 ;  /* 0x000000ffff1f8224 */ /* 0x000fe200078e0004 */
[----:B------:R-:W2:Y:S04]  /*2a720*/  LDL.LU R3, [R1+0xf58] ;  /* 0x000f580001037983 */ /* 0x000ea80000300800 */
[----:B------:R-:W4:Y:S04]  /*2a730*/  LDL.LU R4, [R1+0xf54] ;  /* 0x000f540001047983 */ /* 0x000f280000300800 */
[----:B------:R-:W3:Y:S04]  /*2a740*/  LDL.LU R5, [R1+0xf50] ;  /* 0x000f500001057983 */ /* 0x000ee80000300800 */
        /* <DEDUP_REMOVED lines=25> */
[----:B0-----:R-:W3:Y:S04]  /*2a8e0*/  LDL.LU R59, [R1+0xda0] ;  /* 0x000da000013b7983 */ /* 0x001ee80000300800 */
[----:B-1----:R-:W3:Y:S04]  /*2a8f0*/  LDL.LU R60, [R1+0xd98] ;  /* 0x000d9800013c7983 */ /* 0x002ee80000300800 */
[----:B------:R-:W3:Y:S04]  /*2a900*/  LDL.LU R0, [R1+0xd90] ;  /* 0x000d900001007983 */ /* 0x000ee80000300800 */
[----:B--2---:R0:W-:Y:S04]  /*2a910*/  STS.U16 [R58+UR5+0x1700], R3 ;  /* 0x001700033a007988 */ /* 0x0041e80008000405 */
[----:B----4-:R1:W-:Y:S04]  /*2a920*/  STS.U16 [R58+UR5+0x1740], R4 ;  /* 0x001740043a007988 */ /* 0x0103e80008000405 */
[----:B---3--:R2:W-:Y:S04]  /*2a930*/  STS.U16 [R58+UR5+0x1780], R5 ;  /* 0x001780053a007988 */ /* 0x0085e80008000405 */
        /* <DEDUP_REMOVED lines=63> */
[----:B----4-:R4:W-:Y:S04]  /*2ad30*/  STS.U16 [R58+UR5+0x37c0], R7 ;  /* 0x0037c0073a007988 */ /* 0x0109e80008000405 */
        /* <DEDUP_REMOVED lines=81> */
[----:B------:R-:W-:Y:S04]  /*2b250*/  STS.U16 [R58+UR5+0x6600], R16 ;  /* 0x006600103a007988 */ /* 0x000fe80008000405 */
[----:B------:R-:W4:Y:S04]  /*2b260*/  LDL.LU R13, [R1+0xb4] ;  /* 0x0000b400010d7983 */ /* 0x000f280000300800 */
[----:B------:R-:W4:Y:S04]  /*2b270*/  LDL.LU R14, [R1+0xb0] ;  /* 0x0000b000010e7983 */ /* 0x000f280000300800 */
[----:B------:R-:W-:Y:S04]  /*2b280*/  STS.U16 [R58+UR5+0x6640], R17 ;  /* 0x006640113a007988 */ /* 0x000fe80008000405 */
[----:B------:R-:W-:Y:S04]  /*2b290*/  STS.U16 [R58+UR5+0x6680], R18 ;  /* 0x006680123a007988 */ /* 0x000fe80008000405 */
[----:B------:R-:W-:Y:S04]  /*2b2a0*/  STS.U16 [R58+UR5+0x66c0], R19 ;  /* 0x0066c0133a007988 */ /* 0x000fe80008000405 */
[----:B0-----:R-:W4:Y:S04]  /*2b2b0*/  LDL.LU R15, [R1+0xa8] ;  /* 0x0000a800010f7983 */ /* 0x001f280000300800 */
[----:B-1----:R-:W4:Y:S04]  /*2b2c0*/  LDL.LU R57, [R1+0xa0] ;  /* 0x0000a00001397983 */ /* 0x002f280000300800 */
        /* <DEDUP_REMOVED lines=40> */
[----:B------:R0:W-:Y:S04]  /*2b550*/  STS.U16 [R58+UR5+0x77c0], R9 ;  /* 0x0077c0093a007988 */ /* 0x0001e80008000405 */
[----:B------:R1:W-:Y:S04]  /*2b560*/  STS.U16 [R58+UR5+0x7e40], R10 ;  /* 0x007e400a3a007988 */ /* 0x0003e80008000405 */
[----:B------:R1:W-:Y:S04]  /*2b570*/  STS.U16 [R58+UR5+0x7e00], R11 ;  /* 0x007e000b3a007988 */ /* 0x0003e80008000405 */
[----:B----4-:R-:W4:Y:S04]  /*2b580*/  LDL.LU R7, [R1+0x35b8] ;  /* 0x0035b80001077983 */ /* 0x010f280000300800 */
[----:B------:R-:W2:Y:S04]  /*2b590*/  LDL.LU R8, [R1+0x35b4] ;  /* 0x0035b40001087983 */ /* 0x000ea80000300800 */
        /* <DEDUP_REMOVED lines=9> */
[----:B------:R-:W4:Y:S04]  /*2b630*/  LDL.LU R13, [R1+0x35a0] ;  /* 0x0035a000010d7983 */ /* 0x000f280000300800 */
[----:B------:R-:W2:Y:S04]  /*2b640*/  LDL.LU R14, [R1+0x359c] ;  /* 0x00359c00010e7983 */ /* 0x000ea80000300800 */
[----:B0-----:R-:W3:Y:S04]  /*2b650*/  LDL.LU R15, [R1+0x3598] ;  /* 0x00359800010f7983 */ /* 0x001ee80000300800 */
[----:B-1----:R-:W4:Y:S04]  /*2b660*/  LDL.LU R57, [R1+0x3594] ;  /* 0x0035940001397983 */ /* 0x002f280000300800 */
[----:B------:R0:W-:Y:S02]  /*2b670*/  STS.U16 [R58+UR5+0x7f80], R0 ;  /* 0x007f80003a007988 */ /* 0x0001e40008000405 */
[----:B0-----:R-:W0:Y:S02]  /*2b680*/  S2R R0, SR_TID.X ;  /* 0x0000000000007919 */ /* 0x001e240000002100 */
[----:B------:R-:W2:Y:S01]  /*2b690*/  LDL.LU R58, [R1+0x3590] ;  /* 0x00359000013a7983 */ /* 0x000ea20000300800 */
[----:B0-----:R-:W-:-:S05]  /*2b6a0*/  LOP3.LUT R0, R0, 0x1f, RZ, 0xc0, !PT ;  /* 0x0000001f00007812 */ /* 0x001fca00078ec0ff */
[----:B------:R-:W-:-:S05]  /*2b6b0*/  IMAD.SHL.U32 R0, R0, 0x2, RZ ;  /* 0x0000000200007824 */ /* 0x000fca00078e00ff */
        /* <DEDUP_REMOVED lines=9> */
[----:B------:R-:W4:Y:S04]  /*2b750*/  LDL.LU R19, [R1+0x3580] ;  /* 0x0035800001137983 */ /* 0x000f280000300800 */
[----:B------:R-:W2:Y:S04]  /*2b760*/  LDL.LU R20, [R1+0x357c] ;  /* 0x00357c0001147983 */ /* 0x000ea80000300800 */
[----:B------:R-:W2:Y:S04]  /*2b770*/  LDL.LU R21, [R1+0x3578] ;  /* 0x0035780001157983 */ /* 0x000ea80000300800 */
[----:B------:R0:W-:Y:S04]  /*2b780*/  STS.U16 [R0+UR5+0x8640], R22 ;  /* 0x0086401600007988 */ /* 0x0001e80008000405 */
        /* <DEDUP_REMOVED lines=10> */
[----:B------:R-:W2:Y:S04]  /*2b830*/  LDL.LU R27, [R1+0x3560] ;  /* 0x00356000011b7983 */ /* 0x000ea80000300800 */
        /* <DEDUP_REMOVED lines=8> */
[----:B---3--:R-:W-:Y:S04]  /*2b8c0*/  STS.U16 [R0+UR5+0x9e00], R16 ;  /* 0x009e001000007988 */ /* 0x008fe80008000405 */
[----:B----4-:R-:W-:Y:S04]  /*2b8d0*/  STS.U16 [R0+UR5+0x9c00], R19 ;  /* 0x009c001300007988 */ /* 0x010fe80008000405 */
        /* <DEDUP_REMOVED lines=13> */
[----:B0-----:R-:W2:Y:S04]  /*2b9b0*/  LDL.LU R60, [R1] ;  /* 0x00000000013c7983 */ /* 0x001ea80000300800 */
[----:B-1----:R-:W3:Y:S04]  /*2b9c0*/  LDL.LU R59, [R1+0x4] ;  /* 0x00000400013b7983 */ /* 0x002ee80000300800 */
[----:B------:R-:W4:Y:S04]  /*2b9d0*/  LDL.LU R28, [R1+0x10] ;  /* 0x00001000011c7983 */ /* 0x000f280000300800 */
[----:B------:R-:W2:Y:S04]  /*2b9e0*/  LDL.LU R27, [R1+0x14] ;  /* 0x00001400011b7983 */ /* 0x000ea80000300800 */
[----:B------:R-:W3:Y:S04]  /*2b9f0*/  LDL.LU R26, [R1+0x20] ;  /* 0x00002000011a7983 */ /* 0x000ee80000300800 */
        /* <DEDUP_REMOVED lines=8> */
[----:B------:R0:W-:Y:S04]  /*2ba80*/  STS.U16 [R0+UR5+0x9240], R29 ;  /* 0x0092401d00007988 */ /* 0x0001e80008000405 */
[----:B------:R-:W3:Y:S04]  /*2ba90*/  LDL.LU R17, [R1+0x60] ;  /* 0x0000600001117983 */ /* 0x000ee80000300800 */
[----:B------:R-:W4:Y:S01]  /*2baa0*/  LDL.LU R16, [R1+0x68] ;  /* 0x0000680001107983 */ /* 0x000f220000300800 */
[----:B0-----:R-:W-:-:S03]  /*2bab0*/  LOP3.LUT R29, R0, 0x10, RZ, 0x3c, !PT ;  /* 0x00000010001d7812 */ /* 0x001fc600078e3cff */
[----:B------:R-:W2:Y:S04]  /*2bac0*/  LDL.LU R0, [R1+0x64] ;  /* 0x0000640001007983 */ /* 0x000ea80000300800 */
[----:B----4-:R-:W-:Y:S04]  /*2bad0*/  STS.U16 [R29+UR5+0x8080], R16 ;  /* 0x008080101d007988 */ /* 0x010fe80008000405 */
[----:B--2---:R-:W-:Y:S04]  /*2bae0*/  STS.U16 [R29+UR5+0x80c0], R0 ;  /* 0x0080c0001d007988 */ /* 0x004fe80008000405 */
[----:B---3--:R-:W-:Y:S04]  /*2baf0*/  STS.U16 [R29+UR5+0x82c0], R17 ;  /* 0x0082c0111d007988 */ /* 0x008fe80008000405 */
        /* <DEDUP_REMOVED lines=27> */
[----:B0-----:R-:W4:Y:S04]  /*2bcb0*/  LDL R15, [R1+0x2060] ;  /* 0x00206000010f7983 */ /* 0x001f280000100800 */
[----:B-1----:R-:W4:Y:S04]  /*2bcc0*/  LDL R14, [R1+0x2064] ;  /* 0x00206400010e7983 */ /* 0x002f280000100800 */
[----:B--2---:R-:W2:Y:S04]  /*2bcd0*/  LDL R9, [R1+0x2058] ;  /* 0x0020580001097983 */ /* 0x004ea80000100800 */
[----:B---3--:R-:W2:Y:S04]  /*2bce0*/  LDL R8, [R1+0x205c] ;  /* 0x00205c0001087983 */ /* 0x008ea80000100800 */
[----:B----4-:R-:W3:Y:S04]  /*2bcf0*/  LDL R7, [R1+0x2098] ;  /* 0x0020980001077983 */ /* 0x010ee80000100800 */
[----:B------:R-:W3:Y:S04]  /*2bd00*/  LDL R6, [R1+0x209c] ;  /* 0x00209c0001067983 */ /* 0x000ee80000100800 */
[----:B------:R-:W4:Y:S04]  /*2bd10*/  LDL R5, [R1+0x20a0] ;  /* 0x0020a00001057983 */ /* 0x000f280000100800 */
[----:B------:R-:W4:Y:S04]  /*2bd20*/  LDL R4, [R1+0x20a4] ;  /* 0x0020a40001047983 */ /* 0x000f280000100800 */
[----:B------:R-:W2:Y:S04]  /*2bd30*/  LDL R17, [R1+0x2020] ;  /* 0x0020200001117983 */ /* 0x000ea80000100800 */
[----:B------:R-:W2:Y:S04]  /*2bd40*/  LDL R16, [R1+0x2024] ;  /* 0x0020240001107983 */ /* 0x000ea80000100800 */
[----:B------:R-:W2:Y:S04]  /*2bd50*/  LDL R11, [R1+0x2018] ;  /* 0x00201800010b7983 */ /* 0x000ea80000100800 */
[----:B------:R-:W2:Y:S04]  /*2bd60*/  LDL R10, [R1+0x201c] ;  /* 0x00201c00010a7983 */ /* 0x000ea80000100800 */
[----:B------:R-:W2:Y:S04]  /*2bd70*/  LDL R18, [R1+0x1fe4] ;  /* 0x001fe40001127983 */ /* 0x000ea80000100800 */
[----:B------:R-:W2:Y:S04]  /*2bd80*/  LDL.LU R0, [R1+0x233c] ;  /* 0x00233c0001007983 */ /* 0x000ea80000300800 */
[----:B------:R-:W2:Y:S04]  /*2bd90*/  LDL R22, [R1+0x1fe0] ;  /* 0x001fe00001167983 */ /* 0x000ea80000100800 */
[----:B------:R0:W-:Y:S04]  /*2bda0*/  STS.U16 [R29+UR5+0x9ec0], R3 ;  /* 0x009ec0031d007988 */ /* 0x0001e80008000405 */
[----:B------:R1:W-:Y:S04]  /*2bdb0*/  STS.U16 [R29+UR5+0x9e80], R2 ;  /* 0x009e80021d007988 */ /* 0x0003e80008000405 */
[----:B------:R-:W2:Y:S04]  /*2bdc0*/  LDL R13, [R1+0x1fd8] ;  /* 0x001fd800010d7983 */ /* 0x000ea80000100800 */
[----:B------:R-:W2:Y:S04]  /*2bdd0*/  LDL R12, [R1+0x1fdc] ;  /* 0x001fdc00010c7983 */ /* 0x000ea80000100800 */
[----:B------:R-:W2:Y:S04]  /*2bde0*/  LDL R19, [R1+0x1fa4] ;  /* 0x001fa40001137983 */ /* 0x000ea80000100800 */
[----:B------:R-:W2:Y:S04]  /*2bdf0*/  LDL R20, [R1+0x1fa0] ;  /* 0x001fa00001147983 */ /* 0x000ea80000100800 */
[----:B------:R-:W2:Y:S04]  /*2be00*/  LDL R23, [R1+0x20fc] ;  /* 0x0020fc0001177983 */ /* 0x000ea80000100800 */
[----:B------:R-:W2:Y:S04]  /*2be10*/  LDL R21, [R1+0xfa8] ;  /* 0x000fa80001157983 */ /* 0x000ea80000100800 */
[----:B------:R-:W2:Y:S04]  /*2be20*/  LDL R26, [R1+0xfa4] ;  /* 0x000fa400011a7983 */ /* 0x000ea80000100800 */
[----:B------:R-:W2:Y:S01]  /*2be30*/  LDL R25, [R1+0x213c] ;  /* 0x00213c0001197983 */ /* 0x000ea20000100800 */
[----:B0-----:R-:W-:-:S02]  /*2be40*/  PRMT R3, RZ, 0x7610, R3 ;  /* 0x00007610ff037816 */ /* 0x001fc40000000003 */
[----:B-1----:R-:W-:Y:S01]  /*2be50*/  PRMT R2, RZ, 0x7610, R2 ;  /* 0x00007610ff027816 */ /* 0x002fe20000000002 */
[----:B------:R-:W2:Y:S04]  /*2be60*/  LDL R24, [R1+0x2158] ;  /* 0x0021580001187983 */ /* 0x000ea80000100800 */
[----:B------:R-:W2:Y:S04]  /*2be70*/  LDL R28, [R1+0x21d0] ;  /* 0x0021d000011c7983 */ /* 0x000ea80000100800 */
[----:B------:R-:W2:Y:S01]  /*2be80*/  LDL R29, [R1+0x21c4] ;  /* 0x0021c400011d7983 */ /* 0x000ea20000100800 */
[----:B------:R-:W0:Y:S03]  /*2be90*/  S2R R60, SR_TID.X ;  /* 0x00000000003c7919 */ /* 0x000e260000002100 */
[----:B------:R-:W2:Y:S04]  /*2bea0*/  LDL R27, [R1+0x2184] ;  /* 0x00218400011b7983 */ /* 0x000ea80000100800 */
[----:B---3--:R1:W3:Y:S04]  /*2beb0*/  @!P1 LDG.E.U16 R3, desc[UR10][R6.64] ;  /* 0x0000000a06039981 */ /* 0x0082e8000c1e1500 */
[----:B----4-:R4:W3:Y:S01]  /*2bec0*/  @!P0 LDG.E.U16 R2, desc[UR10][R4.64] ;  /* 0x0000000a04028981 */ /* 0x0108e2000c1e1500 */
[----:B-1----:R-:W-:Y:S01]  /*2bed0*/  @!P0 IMAD.MOV.U32 R6, RZ, RZ, R14 ;  /* 0x000000ffff068224 */ /* 0x002fe200078e000e */
[----:B----4-:R-:W-:Y:S01]  /*2bee0*/  PRMT R4, RZ, 0x7610, R4 ;  /* 0x00007610ff047816 */ /* 0x010fe20000000004 */
[----:B------:R-:W-:Y:S01]  /*2bef0*/  @!P0 IMAD.MOV.U32 R7, RZ, RZ, R15 ;  /* 0x000000ffff078224 */ /* 0x000fe200078e000f */
[----:B------:R-:W-:Y:S01]  /*2bf00*/  PRMT R5, RZ, 0x7610, R5 ;  /* 0x00007610ff057816 */ /* 0x000fe20000000005 */
[----:B------:R-:W4:Y:S04]  /*2bf10*/  LDL R14, [R1+0x1f9c] ;  /* 0x001f9c00010e7983 */ /* 0x000f280000100800 */
[----:B------:R1:W3:Y:S04]  /*2bf20*/  @!P0 LDG.E.U16 R4, desc[UR10][R6.64] ;  /* 0x0000000a06048981 */ /* 0x0002e8000c1e1500 */
[----:B------:R-:W4:Y:S04]  /*2bf30*/  LDL R15, [R1+0x1f98] ;  /* 0x001f9800010f7983 */ /* 0x000f280000100800 */
[----:B--2---:R2:W3:Y:S01]  /*2bf40*/  @!P1 LDG.E.U16 R5, desc[UR10][R8.64] ;  /* 0x0000000a08059981 */ /* 0x0044e2000c1e1500 */
[----:B-1----:R-:W-:Y:S01]  /*2bf50*/  PRMT R7, RZ, 0x7610, R7 ;  /* 0x00007610ff077816 */ /* 0x002fe20000000007 */
[----:B--2---:R-:W-:-:S02]  /*2bf60*/  @!P0 IMAD.MOV.U32 R8, RZ, RZ, R16 ;  /* 0x000000ffff088224 */ /* 0x004fc400078e0010 */
[----:B------:R-:W-:Y:S01]  /*2bf70*/  @!P0 IMAD.MOV.U32 R9, RZ, RZ, R17 ;  /* 0x000000ffff098224 */ /* 0x000fe200078e0011 */
[----:B------:R-:W2:Y:S04]  /*2bf80*/  LDL R16, [R1+0xfa0] ;  /* 0x000fa00001107983 */ /* 0x000ea80000100800 */
[----:B------:R1:W3:Y:S04]  /*2bf90*/  @!P1 LDG.E.U16 R7, desc[UR10][R10.64] ;  /* 0x0000000a0a079981 */ /* 0x0002e8000c1e1500 */
[----:B------:R-:W2:Y:S01]  /*2bfa0*/  LDL R17, [R1+0xf9c] ;  /* 0x000f9c0001117983 */ /* 0x000ea20000100800 */
[----:B-1----:R-:W-:-:S03]  /*2bfb0*/  @!P0 IMAD.MOV.U32 R11, RZ, RZ, R22 ;  /* 0x000000ffff0b8224 */ /* 0x002fc600078e0016 */
[----:B------:R-:W3:Y:S01]  /*2bfc0*/  LDL R22, [R1+0x2118] ;  /* 0x0021180001167983 */ /* 0x000ee20000100800 */
[----:B------:R-:W-:-:S06]  /*2bfd0*/  PRMT R6, RZ, 0x7610, R6 ;  /* 0x00007610ff067816 */ /* 0x000fcc0000000006 */
[----:B------:R1:W3:Y:S01]  /*2bfe0*/  @!P0 LDG.E.U16 R6, desc[UR10][R8.64] ;  /* 0x0000000a08068981 */ /* 0x0002e2000c1e1500 */
[----:B------:R-:W-:-:S03]  /*2bff0*/  @!P0 IMAD.MOV.U32 R10, RZ, RZ, R18 ;  /* 0x000000ffff0a8224 */ /* 0x000fc600078e0012 */
[----:B------:R-:W3:Y:S01]  /*2c000*/  LDL R18, [R1+0x2114] ;  /* 0x0021140001127983 */ /* 0x000ee20000100800 */
[----:B-1----:R-:W-:Y:S02]  /*2c010*/  PRMT R9, RZ, 0x7610, R9 ;  /* 0x00007610ff097816 */ /* 0x002fe40000000009 */
[----:B------:R-:W-:-:S04]  /*2c020*/  PRMT R8, RZ, 0x7610, R8 ;  /* 0x00007610ff087816 */ /* 0x000fc80000000008 */
[----:B------:R1:W3:Y:S04]  /*2c030*/  @!P1 LDG.E.U16 R9, desc[UR10][R12.64] ;  /* 0x0000000a0c099981 */ /* 0x0002e8000c1e1500 */
[----:B------:R0:W3:Y:S01]  /*2c040*/  @!P0 LDG.E.U16 R8, desc[UR10][R10.64] ;  /* 0x0000000a0a088981 */ /* 0x0000e2000c1e1500 */
[----:B-1----:R-:W-:-:S03]  /*2c050*/  @!P0 IMAD.MOV.U32 R12, RZ, RZ, R19 ;  /* 0x000000ffff0c8224 */ /* 0x002fc600078e0013 */
[----:B------:R-:W3:Y:S01]  /*2c060*/  LDL R19, [R1+0x2110] ;  /* 0x0021100001137983 */ /* 0x000ee20000100800 */
[----:B0-----:R-:W-:Y:S01]  /*2c070*/  PRMT R10, RZ, 0x7610, R10 ;  /* 0x00007610ff0a7816 */ /* 0x001fe2000000000a */
[----:B------:R-:W-:Y:S01]  /*2c080*/  @!P0 IMAD.MOV.U32 R13, RZ, RZ, R20 ;  /* 0x000000ffff0d8224 */ /* 0x000fe200078e0014 */
[----:B------:R-:W-:Y:S02]  /*2c090*/  LOP3.LUT R60, R60, 0x1f, RZ, 0xc0, !PT ;  /* 0x0000001f3c3c7812 */ /* 0x000fe400078ec0ff */
[----:B------:R-:W-:Y:S01]  /*2c0a0*/  PRMT R11, RZ, 0x7610, R11 ;  /* 0x00007610ff0b7816 */ /* 0x000fe2000000000b */
[----:B------:R-:W3:Y:S04]  /*2c0b0*/  LDL R20, [R1+0x2154] ;  /* 0x0021540001147983 */ /* 0x000ee80000100800 */
[----:B------:R0:W3:Y:S02]  /*2c0c0*/  @!P0 LDG.E.U16 R10, desc[UR10][R12.64] ;  /* 0x0000000a0c0a8981 */ /* 0x0000e4000c1e1500 */
[----:B0-----:R-:W-:Y:S01]  /*2c0d0*/  PRMT R13, RZ, 0x7610, R13 ;  /* 0x00007610ff0d7816 */ /* 0x001fe2000000000d */
[----:B------:R-:W-:Y:S01]  /*2c0e0*/  IMAD.SHL.U32 R59, R60, 0x2, RZ ;  /* 0x000000023c3b7824 */ /* 0x000fe200078e00ff */
[----:B----4-:R-:W4:Y:S04]  /*2c0f0*/  @!P1 LDG.E.U16 R11, desc[UR10][R14.64] ;  /* 0x0000000a0e0b9981 */ /* 0x010f28000c1e1500 */
[----:B--2---:R0:W2:Y:S02]  /*2c100*/  @!P1 LDG.E.U16 R13, desc[UR10][R16.64] ;  /* 0x0000000a100d9981 */ /* 0x0040a4000c1e1500 */
[----:B0-----:R-:W-:-:S02]  /*2c110*/  @!P0 IMAD.MOV.U32 R17, RZ, RZ, R23 ;  /* 0x000000ffff118224 */ /* 0x001fc400078e0017 */
[----:B---3--:R-:W-:Y:S01]  /*2c120*/  @!P0 IMAD.MOV.U32 R16, RZ, RZ, R22 ;  /* 0x000000ffff108224 */ /* 0x008fe200078e0016 */
[----:B------:R-:W3:Y:S04]  /*2c130*/  LDL R23, [R1+0x218c] ;  /* 0x00218c0001177983 */ /* 0x000ee80000100800 */
[----:B------:R-:W3:Y:S01]  /*2c140*/  LDL R22, [R1+0x2198] ;  /* 0x0021980001167983 */ /* 0x000ee20000100800 */
[----:B------:R-:W-:Y:S02]  /*2c150*/  LOP3.LUT R59, R59, 0x20, RZ, 0x3c, !PT ;  /* 0x000000203b3b7812 */ /* 0x000fe400078e3cff */
[----:B------:R-:W-:Y:S01]  /*2c160*/  PRMT R12, RZ, 0x7610, R12 ;  /* 0x00007610ff0c7816 */ /* 0x000fe2000000000c */
[----:B------:R-:W-:Y:S02]  /*2c170*/  @!P0 IMAD.MOV.U32 R14, RZ, RZ, R21 ;  /* 0x000000ffff0e8224 */ /* 0x000fe400078e0015 */
[----:B------:R-:W-:Y:S01]  /*2c180*/  @!P0 IMAD.MOV.U32 R15, RZ, RZ, R26 ;  /* 0x000000ffff0f8224 */ /* 0x000fe200078e001a */
[----:B------:R-:W4:Y:S04]  /*2c190*/  LDL R21, [R1+0x2150] ;  /* 0x0021500001157983 */ /* 0x000f280000100800 */
[----:B------:R-:W-:Y:S04]  /*2c1a0*/  STS.U16 [R59+UR5+0x8100], R56 ;  /* 0x008100383b007988 */ /* 0x000fe80008000405 */
[----:B------:R-:W-:Y:S04]  /*2c1b0*/  STS.U16 [R59+UR5+0x8140], R52 ;  /* 0x008140343b007988 */ /* 0x000fe80008000405 */
[----:B------:R-:W-:Y:S04]  /*2c1c0*/  STS.U16 [R59+UR5+0x8340], R50 ;  /* 0x008340323b007988 */ /* 0x000fe80008000405 */
[----:B------:R-:W-:Y:S04]  /*2c1d0*/  STS.U16 [R59+UR5+0x8300], R48 ;  /* 0x008300303b007988 */ /* 0x000fe80008000405 */
[----:B------:R-:W-:Y:S04]  /*2c1e0*/  STS.U16 [R59+UR5+0x8500], R46 ;  /* 0x0085002e3b007988 */ /* 0x000fe80008000405 */
[----:B------:R0:W-:Y:S04]  /*2c1f0*/  STS.U16 [R59+UR5+0x8540], R44 ;  /* 0x0085402c3b007988 */ /* 0x0001e80008000405 */
[----:B------:R-:W2:Y:S04]  /*2c200*/  LDL R26, [R1+0x2190] ;  /* 0x00219000011a7983 */ /* 0x000ea80000100800 */
[----:B------:R1:W-:Y:S04]  /*2c210*/  STS.U16 [R59+UR5+0x8740], R42 ;  /* 0x0087402a3b007988 */ /* 0x0003e80008000405 */
[----:B------:R-:W-:Y:S04]  /*2c220*/  STS.U16 [R59+UR5+0x8700], R40 ;  /* 0x008700283b007988 */ /* 0x000fe80008000405 */
[----:B------:R-:W-:Y:S04]  /*2c230*/  STS.U16 [R59+UR5+0x8900], R38 ;  /* 0x008900263b007988 */ /* 0x000fe80008000405 */
[----:B------:R-:W-:Y:S04]  /*2c240*/  STS.U16 [R59+UR5+0x8940], R36 ;  /* 0x008940243b007988 */ /* 0x000fe80008000405 */
[----:B------:R1:W2:Y:S04]  /*2c250*/  @!P0 LDG.E.U16 R12, desc[UR10][R14.64] ;  /* 0x0000000a0e0c8981 */ /* 0x0002a8000c1e1500 */
[----:B------:R-:W-:Y:S04]  /*2c260*/  STS.U16 [R59+UR5+0x8b40], R34 ;  /* 0x008b40223b007988 */ /* 0x000fe80008000405 */
[----:B------:R-:W-:Y:S04]  /*2c270*/  STS.U16 [R59+UR5+0x8b00], R32 ;  /* 0x008b00203b007988 */ /* 0x000fe80008000405 */
[----:B------:R-:W-:Y:S04]  /*2c280*/  STS.U16 [R59+UR5+0x8d00], R33 ;  /* 0x008d00213b007988 */ /* 0x000fe80008000405 */
[----:B------:R-:W-:Y:S04]  /*2c290*/  STS.U16 [R59+UR5+0x8d40], R35 ;  /* 0x008d40233b007988 */ /* 0x000fe80008000405 */
[----:B------:R-:W-:Y:S04]  /*2c2a0*/  STS.U16 [R59+UR5+0x8f40], R37 ;  /* 0x008f40253b007988 */ /* 0x000fe80008000405 */
[----:B0-----:R-:W2:Y:S04]  /*2c2b0*/  LDL R44, [R1+0x2288] ;  /* 0x00228800012c7983 */ /* 0x001ea80000100800 */
[----:B-1----:R-:W2:Y:S04]  /*2c2c0*/  LDL R42, [R1+0x2308] ;  /* 0x00230800012a7983 */ /* 0x002ea80000100800 */
[----:B------:R-:W2:Y:S04]  /*2c2d0*/  LDL R46, [R1+0x22c8] ;  /* 0x0022c800012e7983 */ /* 0x000ea80000100800 */
[----:B------:R-:W2:Y:S01]  /*2c2e0*/  LDL R50, [R1+0x2348] ;  /* 0x0023480001327983 */ /* 0x000ea20000100800 */
[----:B------:R-:W-:-:S02]  /*2c2f0*/  PRMT R15, RZ, 0x7610, R15 ;  /* 0x00007610ff0f7816 */ /* 0x000fc4000000000f */
[----:B------:R-:W-:Y:S01]  /*2c300*/  PRMT R14, RZ, 0x7610, R14 ;  /* 0x00007610ff0e7816 */ /* 0x000fe2000000000e */
[----:B------:R-:W-:Y:S04]  /*2c310*/  STS.U16 [R59+UR5+0x8f00], R39 ;  /* 0x008f00273b007988 */ /* 0x000fe80008000405 */
[----:B------:R-:W-:Y:S04]  /*2c320*/  STS.U16 [R59+UR5+0x9100], R41 ;  /* 0x009100293b007988 */ /* 0x000fe80008000405 */
[----:B------:R0:W2:Y:S04]  /*2c330*/  @!P1 LDG.E.U16 R15, desc[UR10][R18.64] ;  /* 0x0000000a120f9981 */ /* 0x0000a8000c1e1500 */
[----:B------:R-:W-:Y:S04]  /*2c340*/  STS.U16 [R59+UR5+0x9140], R43 ;  /* 0x0091402b3b007988 */ /* 0x000fe80008000405 */
[----:B------:R1:W-:Y:S04]  /*2c350*/  STS.U16 [R59+UR5+0x9340], R45 ;  /* 0x0093402d3b007988 */ /* 0x0003e80008000405 */
[----:B------:R1:W2:Y:S04]  /*2c360*/  @!P0 LDG.E.U16 R14, desc[UR10][R16.64] ;  /* 0x0000000a100e8981 */ /* 0x0002a8000c1e1500 */
[----:B------:R-:W2:Y:S01]  /*2c370*/  LDL R48, [R1+0x2210] ;  /* 0x0022100001307983 */ /* 0x000ea20000100800 */
[----:B0-----:R-:W-:-:S02]  /*2c380*/  @!P0 IMAD.MOV.U32 R18, RZ, RZ, R24 ;  /* 0x000000ffff128224 */ /* 0x001fc400078e0018 */
[----:B------:R-:W-:Y:S01]  /*2c390*/  @!P0 IMAD.MOV.U32 R19, RZ, RZ, R25 ;  /* 0x000000ffff138224 */ /* 0x000fe200078e0019 */
[----:B------:R-:W2:Y:S04]  /*2c3a0*/  LDL R24, [R1+0x21d8] ;  /* 0x0021d80001187983 */ /* 0x000ea80000100800 */
[----:B------:R-:W2:Y:S04]  /*2c3b0*/  LDL R25, [R1+0x21cc] ;  /* 0x0021cc0001197983 */ /* 0x000ea80000100800 */
[----:B-1----:R-:W2:Y:S01]  /*2c3c0*/  LDL R45, [R1+0x227c] ;  /* 0x00227c00012d7983 */ /* 0x002ea20000100800 */
[----:B------:R-:W-:-:S03]  /*2c3d0*/  PRMT R16, RZ, 0x7610, R16 ;  /* 0x00007610ff107816 */ /* 0x000fc60000000010 */
[----:B------:R-:W2:Y:S04]  /*2c3e0*/  LDL R43, [R1+0x22fc] ;  /* 0x0022fc00012b7983 */ /* 0x000ea80000100800 */
[----:B------:R0:W2:Y:S02]  /*2c3f0*/  @!P0 LDG.E.U16 R16, desc[UR10][R18.64] ;  /* 0x0000000a12108981 */ /* 0x0000a4000c1e1500 */
[----:B0-----:R-:W-:-:S06]  /*2c400*/  PRMT R19, RZ, 0x7610, R19 ;  /* 0x00007610ff137816 */ /* 0x001fcc0000000013 */
[----:B---3--:R0:W3:Y:S02]  /*2c410*/  @!P1 LDG.E.U16 R19, desc[UR10][R22.64] ;  /* 0x0000000a16139981 */ /* 0x0080e4000c1e1500 */
[----:B0-----:R-:W-:Y:S02]  /*2c420*/  @!P0 IMAD.MOV.U32 R22, RZ, RZ, R28 ;  /* 0x000000ffff168224 */ /* 0x001fe400078e001c */
[----:B------:R-:W-:Y:S01]  /*2c430*/  @!P0 IMAD.MOV.U32 R23, RZ, RZ, R29 ;  /* 0x000000ffff178224 */ /* 0x000fe200078e001d */
[----:B------:R-:W3:Y:S04]  /*2c440*/  LDL R28, [R1+0x2300] ;  /* 0x00230000011c7983 */ /* 0x000ee80000100800 */
[----:B------:R-:W3:Y:S01]  /*2c450*/  LDL R29, [R1+0x22f4] ;  /* 0x0022f400011d7983 */ /* 0x000ee20000100800 */
[----:B------:R-:W-:-:S02]  /*2c460*/  PRMT R17, RZ, 0x7610, R17 ;  /* 0x00007610ff117816 */ /* 0x000fc40000000011 */
[----:B------:R-:W-:Y:S01]  /*2c470*/  PRMT R18, RZ, 0x7610, R18 ;  /* 0x00007610ff127816 */ /* 0x000fe20000000012 */
[----:B------:R0:W-:Y:S04]  /*2c480*/  STS.U16 [R59+UR5+0x9300], R47 ;  /* 0x0093002f3b007988 */ /* 0x0001e80008000405 */
[----:B----4-:R2:W4:Y:S04]  /*2c490*/  @!P1 LDG.E.U16 R17, desc[UR10][R20.64] ;  /* 0x0000000a14119981 */ /* 0x010528000c1e1500 */
[----:B0-----:R-:W4:Y:S01]  /*2c4a0*/  LDL R47, [R1+0x22bc] ;  /* 0x0022bc00012f7983 */ /* 0x001f220000100800 */
[----:B--2---:R-:W-:-:S02]  /*2c4b0*/  @!P0 IMAD.MOV.U32 R20, RZ, RZ, R26 ;  /* 0x000000ffff148224 */ /* 0x004fc400078e001a */
[----:B------:R-:W-:Y:S01]  /*2c4c0*/  @!P0 IMAD.MOV.U32 R21, RZ, RZ, R27 ;  /* 0x000000ffff158224 */ /* 0x000fe200078e001b */
[----:B------:R-:W2:Y:S04]  /*2c4d0*/  LDL R26, [R1+0x22c0] ;  /* 0x0022c000011a7983 */ /* 0x000ea80000100800 */
[----:B------:R-:W2:Y:S04]  /*2c4e0*/  LDL R27, [R1+0x22b4] ;  /* 0x0022b400011b7983 */ /* 0x000ea80000100800 */
[----:B------:R0:W4:Y:S02]  /*2c4f0*/  @!P0 LDG.E.U16 R18, desc[UR10][R20.64] ;  /* 0x0000000a14128981 */ /* 0x000124000c1e1500 */
[----:B0-----:R-:W-:-:S02]  /*2c500*/  PRMT R21, RZ, 0x7610, R21 ;  /* 0x00007610ff157816 */ /* 0x001fc40000000015 */
[----:B------:R-:W-:-:S04]  /*2c510*/  PRMT R20, RZ, 0x7610, R20 ;  /* 0x00007610ff147816 */ /* 0x000fc80000000014 */
[----:B------:R0:W4:Y:S04]  /*2c520*/  @!P1 LDG.E.U16 R21, desc[UR10][R24.64] ;  /* 0x0000000a18159981 */ /* 0x000128000c1e1500 */
[----:B------:R1:W4:Y:S01]  /*2c530*/  @!P0 LDG.E.U16 R20, desc[UR10][R22.64] ;  /* 0x0000000a16148981 */ /* 0x000322000c1e1500 */
[----:B0-----:R-:W-:Y:S02]  /*2c540*/  @!P1 IMAD.MOV.U32 R24, RZ, RZ, R44 ;  /* 0x000000ffff189224 */ /* 0x001fe400078e002c */
[----:B------:R-:W-:Y:S01]  /*2c550*/  @!P1 IMAD.MOV.U32 R25, RZ, RZ, R45 ;  /* 0x000000ffff199224 */ /* 0x000fe200078e002d */
[----:B------:R-:W4:Y:S04]  /*2c560*/  LDL R44, [R1+0x2340] ;  /* 0x00234000012c7983 */ /* 0x000f280000100800 */
[----:B------:R-:W4:Y:S01]  /*2c570*/  LDL R45, [R1+0x2334] ;  /* 0x00233400012d7983 */ /* 0x000f220000100800 */
[----:B-1----:R-:W-:-:S03]  /*2c580*/  PRMT R22, RZ, 0x7610, R22 ;  /* 0x00007610ff167816 */ /* 0x002fc60000000016 */
[----:B------:R0:W-:Y:S04]  /*2c590*/  STS.U16 [R59+UR5+0x9500], R49 ;  /* 0x009500313b007988 */ /* 0x0001e80008000405 */
[----:B------:R1:W4:Y:S04]  /*2c5a0*/  @!P1 LDG.E.U16 R22, desc[UR10][R24.64] ;  /* 0x0000000a18169981 */ /* 0x000328000c1e1500 */
[----:B0-----:R-:W4:Y:S01]  /*2c5b0*/  LDL R49, [R1+0x2204] ;  /* 0x0022040001317983 */ /* 0x001f220000100800 */
[----:B-1----:R-:W-:-:S06]  /*2c5c0*/  PRMT R25, RZ, 0x7610, R25 ;  /* 0x00007610ff197816 */ /* 0x002fcc0000000019 */
[----:B---3--:R0:W3:Y:S02]  /*2c5d0*/  @!P0 LDG.E.U16 R25, desc[UR10][R28.64] ;  /* 0x0000000a1c198981 */ /* 0x0080e4000c1e1500 */
[----:B0-----:R-:W-:Y:S02]  /*2c5e0*/  @!P1 IMAD.MOV.U32 R28, RZ, RZ, R42 ;  /* 0x000000ffff1c9224 */ /* 0x001fe400078e002a */
[----:B------:R-:W-:Y:S01]  /*2c5f0*/  @!P1 IMAD.MOV.U32 R29, RZ, RZ, R43 ;  /* 0x000000ffff1d9224 */ /* 0x000fe200078e002b */
[----:B------:R-:W3:Y:S04]  /*2c600*/  LDL R42, [R1+0x2218] ;  /* 0x00221800012a7983 */ /* 0x000ee80000100800 */
[----:B------:R-:W3:Y:S01]  /*2c610*/  LDL R43, [R1+0x220c] ;  /* 0x00220c00012b7983 */ /* 0x000ee20000100800 */
[----:B------:R-:W-:-:S02]  /*2c620*/  PRMT R23, RZ, 0x7610, R23 ;  /* 0x00007610ff177816 */ /* 0x000fc40000000017 */
[----:B------:R-:W-:-:S04]  /*2c630*/  PRMT R24, RZ, 0x7610, R24 ;  /* 0x00007610ff187816 */ /* 0x000fc80000000018 */
[----:B--2---:R0:W2:Y:S02]  /*2c640*/  @!P0 LDG.E.U16 R23, desc[UR10][R26.64] ;  /* 0x0000000a1a178981 */ /* 0x0040a4000c1e1500 */
[----:B0-----:R-:W-:Y:S02]  /*2c650*/  @!P1 IMAD.MOV.U32 R26, RZ, RZ, R46 ;  /* 0x000000ffff1a9224 */ /* 0x001fe400078e002e */
[----:B----4-:R-:W-:Y:S01]  /*2c660*/  @!P1 IMAD.MOV.U32 R27, RZ, RZ, R47 ;  /* 0x000000ffff1b9224 */ /* 0x010fe200078e002f */
[----:B------:R-:W-:Y:S01]  /*2c670*/  PRMT R61, RZ, 0x7610, R61 ;  /* 0x00007610ff3d7816 */ /* 0x000fe2000000003d */
[----:B------:R-:W4:Y:S04]  /*2c680*/  LDL R47, [R1+0x2244] ;  /* 0x00224400012f7983 */ /* 0x000f280000100800 */
[----:B------:R0:W2:Y:S04]  /*2c690*/  @!P1 LDG.E.U16 R24, desc[UR10][R26.64] ;  /* 0x0000000a1a189981 */ /* 0x0000a8000c1e1500 */
[----:B------:R-:W2:Y:S04]  /*2c6a0*/  LDL R46, [R1+0x2250] ;  /* 0x00225000012e7983 */ /* 0x000ea80000100800 */
[----:B------:R1:W2:Y:S01]  /*2c6b0*/  @!P0 LDG.E.U16 R61, desc[UR10][R30.64] ;  /* 0x0000000a1e3d8981 */ /* 0x0002a2000c1e1500 */
[----:B0-----:R-:W-:-:S02]  /*2c6c0*/  PRMT R26, RZ, 0x7610, R26 ;  /* 0x00007610ff1a7816 */ /* 0x001fc4000000001a */
[----:B------:R-:W-:-:S04]  /*2c6d0*/  PRMT R27, RZ, 0x7610, R27 ;  /* 0x00007610ff1b7816 */ /* 0x000fc8000000001b */
[----:B------:R0:W2:Y:S01]  /*2c6e0*/  @!P1 LDG.E.U16 R26, desc[UR10][R28.64] ;  /* 0x0000000a1c1a9981 */ /* 0x0000a2000c1e1500 */
[----:B-1----:R-:W-:Y:S01]  /*2c6f0*/  PRMT R30, RZ, 0x7610, R30 ;  /* 0x00007610ff1e7816 */ /* 0x002fe2000000001e */
[----:B0-----:R-:W-:Y:S02]  /*2c700*/  @!P0 IMAD.MOV.U32 R28, RZ, RZ, R44 ;  /* 0x000000ffff1c8224 */ /* 0x001fe400078e002c */
[----:B------:R-:W-:Y:S01]  /*2c710*/  @!P0 IMAD.MOV.U32 R29, RZ, RZ, R45 ;  /* 0x000000ffff1d8224 */ /* 0x000fe200078e002d */
[----:B------:R-:W-:Y:S01]  /*2c720*/  PRMT R31, RZ, 0x7610, R31 ;  /* 0x00007610ff1f7816 */ /* 0x000fe2000000001f */
[----:B------:R-:W2:Y:S04]  /*2c730*/  LDL R45, [R1+0x224c] ;  /* 0x00224c00012d7983 */ /* 0x000ea80000100800 */
[----:B------:R0:W2:Y:S04]  /*2c740*/  @!P0 LDG.E.U16 R27, desc[UR10][R28.64] ;  /* 0x0000000a1c1b8981 */ /* 0x0000a8000c1e1500 */
[----:B------:R-:W2:Y:S01]  /*2c750*/  LDL R44, [R1+0x2258] ;  /* 0x00225800012c7983 */ /* 0x000ea20000100800 */
[----:B0-----:R-:W-:-:S02]  /*2c760*/  @!P1 IMAD.MOV.U32 R28, RZ, RZ, R50 ;  /* 0x000000ffff1c9224 */ /* 0x001fc400078e0032 */
[----:B------:R-:W-:-:S05]  /*2c770*/  @!P1 IMAD.MOV.U32 R29, RZ, RZ, R0 ;  /* 0x000000ffff1d9224 */ /* 0x000fca00078e0000 */
[----:B------:R0:W2:Y:S04]  /*2c780*/  @!P1 LDG.E.U16 R30, desc[UR10][R28.64] ;  /* 0x0000000a1c1e9981 */ /* 0x0000a8000c1e1500 */
[----:B------:R1:W-:Y:S01]  /*2c790*/  STL [R1+0x2368], R0 ;  /* 0x0023680001007387 */ /* 0x0003e20000100800 */
[----:B0-----:R-:W-:Y:S02]  /*2c7a0*/  @!P0 IMAD.MOV.U32 R28, RZ, RZ, R48 ;  /* 0x000000ffff1c8224 */ /* 0x001fe400078e0030 */
[----:B------:R-:W-:Y:S01]  /*2c7b0*/  @!P0 IMAD.MOV.U32 R29, RZ, RZ, R49 ;  /* 0x000000ffff1d8224 */ /* 0x000fe200078e0031 */
[----:B-1----:R-:W2:Y:S04]  /*2c7c0*/  LDL.LU R0, [R1+0x230c] ;  /* 0x00230c0001007983 */ /* 0x002ea80000300800 */
[----:B------:R0:W-:Y:S04]  /*2c7d0*/  STS.U16 [R59+UR5+0x9540], R51 ;  /* 0x009540333b007988 */ /* 0x0001e80008000405 */
[----:B------:R3:W2:Y:S04]  /*2c7e0*/  @!P0 LDG.E.U16 R31, desc[UR10][R28.64] ;  /* 0x0000000a1c1f8981 */ /* 0x0006a8000c1e1500 */
[----:B------:R-:W2:Y:S01]  /*2c7f0*/  LDL R52, [R1+0x228c] ;  /* 0x00228c0001347983 */ /* 0x000ea20000100800 */
[----:B------:R-:W-:-:S03]  /*2c800*/  PRMT R32, RZ, 0x7610, R32 ;  /* 0x00007610ff207816 */ /* 0x000fc60000000020 */
[----:B------:R-:W2:Y:S04]  /*2c810*/  LDL R50, [R1+0x22c4] ;  /* 0x0022c40001327983 */ /* 0x000ea80000100800 */
[----:B------:R-:W2:Y:S01]  /*2c820*/  LDL R49, [R1+0x22d0] ;  /* 0x0022d00001317983 */ /* 0x000ea20000100800 */
[----:B------:R-:W-:-:S03]  /*2c830*/  PRMT R33, RZ, 0x7610, R33 ;  /* 0x00007610ff217816 */ /* 0x000fc60000000021 */
[----:B------:R-:W2:Y:S04]  /*2c840*/  LDL R48, [R1+0x22cc] ;  /* 0x0022cc0001307983 */ /* 0x000ea80000100800 */
[----:B0-----:R-:W2:Y:S01]  /*2c850*/  LDL R51, [R1+0x2298] ;  /* 0x0022980001337983 */ /* 0x001ea20000100800 */
[----:B---3--:R-:W-:Y:S02]  /*2c860*/  @!P1 IMAD.MOV.U32 R28, RZ, RZ, R42 ;  /* 0x000000ffff1c9224 */ /* 0x008fe400078e002a */
[----:B------:R-:W-:Y:S01]  /*2c870*/  @!P1 IMAD.MOV.U32 R29, RZ, RZ, R43 ;  /* 0x000000ffff1d9224 */ /* 0x000fe200078e002b */
[----:B------:R-:W3:Y:S04]  /*2c880*/  LDL R42, [R1+0x2290] ;  /* 0x00229000012a7983 */ /* 0x000ee80000100800 */
[----:B------:R-:W3:Y:S04]  /*2c890*/  LDL R43, [R1+0x2284] ;  /* 0x00228400012b7983 */ /* 0x000ee80000100800 */
[----:B------:R4:W3:Y:S01]  /*2c8a0*/  @!P1 LDG.E.U16 R32, desc[UR10][R28.64] ;  /* 0x0000000a1c209981 */ /* 0x0008e2000c1e1500 */
[----:B------:R-:W-:Y:S01]  /*2c8b0*/  PRMT R34, RZ, 0x7610, R34 ;  /* 0x00007610ff227816 */ /* 0x000fe20000000022 */
[----:B----4-:R-:W-:-:S02]  /*2c8c0*/  @!P0 IMAD.MOV.U32 R29, RZ, RZ, R47 ;  /* 0x000000ffff1d8224 */ /* 0x010fc400078e002f */
[----:B--2---:R-:W-:Y:S01]  /*2c8d0*/  @!P0 IMAD.MOV.U32 R28, RZ, RZ, R46 ;  /* 0x000000ffff1c8224 */ /* 0x004fe200078e002e */
[----:B------:R-:W2:Y:S04]  /*2c8e0*/  LDL R47, [R1+0x22d8] ;  /* 0x0022d800012f7983 */ /* 0x000ea80000100800 */
[----:B------:R-:W4:Y:S04]  /*2c8f0*/  LDL R46, [R1+0x2304] ;  /* 0x00230400012e7983 */ /* 0x000f280000100800 */
[----:B------:R0:W4:Y:S02]  /*2c900*/  @!P0 LDG.E.U16 R33, desc[UR10][R28.64] ;  /* 0x0000000a1c218981 */ /* 0x000124000c1e1500 */
[----:B0-----:R-:W-:-:S02]  /*2c910*/  @!P1 IMAD.MOV.U32 R29, RZ, RZ, R45 ;  /* 0x000000ffff1d9224 */ /* 0x001fc400078e002d */
[----:B------:R-:W4:Y:S01]  /*2c920*/  LDL R45, [R1+0x2310] ;  /* 0x00231000012d7983 */ /* 0x000f220000100800 */
[----:B------:R-:W-:-:S03]  /*2c930*/  @!P1 IMAD.MOV.U32 R28, RZ, RZ, R44 ;  /* 0x000000ffff1c9224 */ /* 0x000fc600078e002c */
[----:B------:R-:W4:Y:S04]  /*2c940*/  LDL R44, [R1+0x2318] ;  /* 0x00231800012c7983 */ /* 0x000f280000100800 */
[----:B------:R3:W4:Y:S02]  /*2c950*/  @!P1 LDG.E.U16 R34, desc[UR10][R28.64] ;  /* 0x0000000a1c229981 */ /* 0x000724000c1e1500 */
[----:B---3--:R-:W-:Y:S02]  /*2c960*/  @!P0 IMAD.MOV.U32 R28, RZ, RZ, R42 ;  /* 0x000000ffff1c8224 */ /* 0x008fe400078e002a */
[----:B------:R-:W-:Y:S01]  /*2c970*/  @!P0 IMAD.MOV.U32 R29, RZ, RZ, R43 ;  /* 0x000000ffff1d8224 */ /* 0x000fe200078e002b */
[----:B------:R-:W3:Y:S04]  /*2c980*/  LDL R42, [R1+0x2354] ;  /* 0x00235400012a7983 */ /* 0x000ee80000100800 */
[----:B------:R-:W3:Y:S01]  /*2c990*/  LDL R43, [R1+0x234c] ;  /* 0x00234c00012b7983 */ /* 0x000ee20000100800 */
[----:B------:R-:W-:-:S02]  /*2c9a0*/  PRMT R35, RZ, 0x7610, R35 ;  /* 0x00007610ff237816 */ /* 0x000fc40000000023 */
[----:B------:R-:W-:-:S04]  /*2c9b0*/  PRMT R36, RZ, 0x7610, R36 ;  /* 0x00007610ff247816 */ /* 0x000fc80000000024 */
[----:B------:R0:W3:Y:S01]  /*2c9c0*/  @!P0 LDG.E.U16 R35, desc[UR10][R28.64] ;  /* 0x0000000a1c238981 */ /* 0x0000e2000c1e1500 */
[----:B------:R-:W-:Y:S01]  /*2c9d0*/  PRMT R37, RZ, 0x7610, R37 ;  /* 0x00007610ff257816 */ /* 0x000fe20000000025 */
[----:B0-----:R-:W-:Y:S02]  /*2c9e0*/  @!P1 IMAD.MOV.U32 R28, RZ, RZ, R51 ;  /* 0x000000ffff1c9224 */ /* 0x001fe400078e0033 */
[----:B------:R-:W-:-:S05]  /*2c9f0*/  @!P1 IMAD.MOV.U32 R29, RZ, RZ, R52 ;  /* 0x000000ffff1d9224 */ /* 0x000fca00078e0034 */
[----:B------:R0:W3:Y:S01]  /*2ca00*/  @!P1 LDG.E.U16 R36, desc[UR10][R28.64] ;  /* 0x0000000a1c249981 */ /* 0x0000e2000c1e1500 */
[----:B------:R-:W-:Y:S01]  /*2ca10*/  PRMT R38, RZ, 0x7610, R38 ;  /* 0x00007610ff267816 */ /* 0x000fe20000000026 */
[----:B0-----:R-:W-:Y:S02]  /*2ca20*/  @!P0 IMAD.MOV.U32 R28, RZ, RZ, R49 ;  /* 0x000000ffff1c8224 */ /* 0x001fe400078e0031 */
[----:B------:R-:W-:-:S05]  /*2ca30*/  @!P0 IMAD.MOV.U32 R29, RZ, RZ, R50 ;  /* 0x000000ffff1d8224 */ /* 0x000fca00078e0032 */
[----:B------:R2:W3:Y:S01]  /*2ca40*/  @!P0 LDG.E.U16 R37, desc[UR10][R28.64] ;  /* 0x0000000a1c258981 */ /* 0x0004e2000c1e1500 */
[----:B------:R-:W-:Y:S01]  /*2ca50*/  PRMT R39, RZ, 0x7610, R39 ;  /* 0x00007610ff277816 */ /* 0x000fe20000000027 */
[----:B--2---:R-:W-:Y:S02]  /*2ca60*/  @!P1 IMAD.MOV.U32 R28, RZ, RZ, R47 ;  /* 0x000000ffff1c9224 */ /* 0x004fe400078e002f */
[----:B------:R-:W-:-:S05]  /*2ca70*/  @!P1 IMAD.MOV.U32 R29, RZ, RZ, R48 ;  /* 0x000000ffff1d9224 */ /* 0x000fca00078e0030 */
[----:B------:R4:W2:Y:S01]  /*2ca80*/  @!P1 LDG.E.U16 R38, desc[UR10][R28.64] ;  /* 0x0000000a1c269981 */ /* 0x0008a2000c1e1500 */
[----:B------:R-:W-:Y:S01]  /*2ca90*/  PRMT R40, RZ, 0x7610, R40 ;  /* 0x00007610ff287816 */ /* 0x000fe20000000028 */
[----:B----4-:R-:W-:Y:S02]  /*2caa0*/  @!P0 IMAD.MOV.U32 R28, RZ, RZ, R45 ;  /* 0x000000ffff1c8224 */ /* 0x010fe400078e002d */
[----:B------:R-:W-:-:S05]  /*2cab0*/  @!P0 IMAD.MOV.U32 R29, RZ, RZ, R46 ;  /* 0x000000ffff1d8224 */ /* 0x000fca00078e002e */
[----:B------:R0:W4:Y:S01]  /*2cac0*/  @!P0 LDG.E.U16 R39, desc[UR10][R28.64] ;  /* 0x0000000a1c278981 */ /* 0x000122000c1e1500 */
[----:B------:R-:W-:Y:S01]  /*2cad0*/  PRMT R41, RZ, 0x7610, R41 ;  /* 0x00007610ff297816 */ /* 0x000fe20000000029 */
[----:B0-----:R-:W-:Y:S02]  /*2cae0*/  @!P1 IMAD.MOV.U32 R28, RZ, RZ, R44 ;  /* 0x000000ffff1c9224 */ /* 0x001fe400078e002c */
[----:B------:R-:W-:-:S05]  /*2caf0*/  @!P1 IMAD.MOV.U32 R29, RZ, RZ, R0 ;  /* 0x000000ffff1d9224 */ /* 0x000fca00078e0000 */
[----:B------:R3:W4:Y:S02]  /*2cb00*/  @!P1 LDG.E.U16 R40, desc[UR10][R28.64] ;  /* 0x0000000a1c289981 */ /* 0x000724000c1e1500 */
[----:B---3--:R-:W-:Y:S02]  /*2cb10*/  @!P1 IMAD.MOV.U32 R28, RZ, RZ, R42 ;  /* 0x000000ffff1c9224 */ /* 0x008fe400078e002a */
[----:B------:R-:W-:-:S05]  /*2cb20*/  @!P1 IMAD.MOV.U32 R29, RZ, RZ, R43 ;  /* 0x000000ffff1d9224 */ /* 0x000fca00078e002b */
[----:B------:R-:W3:Y:S04]  /*2cb30*/  @!P1 LDG.E.U16 R41, desc[UR10][R28.64] ;  /* 0x0000000a1c299981 */ /* 0x000ee8000c1e1500 */
[----:B------:R-:W-:Y:S01]  /*2cb40*/  STS.U16 [R59+UR5+0x9740], R53 ;  /* 0x009740353b007988 */ /* 0x000fe20008000405 */
[----:B------:R-:W-:-:S03]  /*2cb50*/  IMAD.SHL.U32 R60, R60, 0x2, RZ ;  /* 0x000000023c3c7824 */ /* 0x000fc600078e00ff */
[----:B------:R-:W-:Y:S04]  /*2cb60*/  STS.U16 [R59+UR5+0x9700], R54 ;  /* 0x009700363b007988 */ /* 0x000fe80008000405 */
[----:B------:R-:W-:Y:S04]  /*2cb70*/  STS.U16 [R59+UR5+0x9900], R55 ;  /* 0x009900373b007988 */ /* 0x000fe80008000405 */
[----:B------:R-:W-:Y:S04]  /*2cb80*/  STS.U16 [R59+UR5+0x9940], R22 ;  /* 0x009940163b007988 */ /* 0x000fe80008000405 */
[----:B------:R-:W-:Y:S04]  /*2cb90*/  STS.U16 [R59+UR5+0x9b40], R23 ;  /* 0x009b40173b007988 */ /* 0x000fe80008000405 */
[----:B------:R-:W-:Y:S01]  /*2cba0*/  STS.U16 [R59+UR5+0x9b00], R24 ;  /* 0x009b00183b007988 */ /* 0x000fe20008000405 */
[----:B------:R-:W-:-:S03]  /*2cbb0*/  LOP3.LUT R60, R60, 0x30, RZ, 0x3c, !PT ;  /* 0x000000303c3c7812 */ /* 0x000fc600078e3cff */
[----:B------:R-:W-:Y:S04]  /*2cbc0*/  STS.U16 [R59+UR5+0x9d00], R25 ;  /* 0x009d00193b007988 */ /* 0x000fe80008000405 */
[----:B------:R-:W-:Y:S04]  /*2cbd0*/  STS.U16 [R59+UR5+0x9d40], R26 ;  /* 0x009d401a3b007988 */ /* 0x000fe80008000405 */
        /* <DEDUP_REMOVED lines=25> */
[----:B------:R1:W-:Y:S01]  /*2cd70*/  STS.U16 [R60+UR5+0x9780], R34 ;  /* 0x009780223c007988 */ /* 0x0003e20008000405 */
[----:B0-----:R-:W0:Y:S01]  /*2cd80*/  S2R R59, SR_TID.X ;  /* 0x00000000003b7919 */ /* 0x001e220000002100 */
[----:B-1----:R-:W1:Y:S02]  /*2cd90*/  S2R R34, SR_TID.X ;  /* 0x0000000000227919 */ /* 0x002e640000002100 */
[----:B------:R-:W-:Y:S04]  /*2cda0*/  STS.U16 [R60+UR5+0x9980], R35 ;  /* 0x009980233c007988 */ /* 0x000fe80008000405 */
[----:B------:R-:W-:Y:S04]  /*2cdb0*/  STS.U16 [R60+UR5+0x99c0], R36 ;  /* 0x0099c0243c007988 */ /* 0x000fe80008000405 */
[----:B------:R-:W-:Y:S04]  /*2cdc0*/  STS.U16 [R60+UR5+0x9bc0], R37 ;  /* 0x009bc0253c007988 */ /* 0x000fe80008000405 */
[----:B--2---:R-:W-:Y:S04]  /*2cdd0*/  STS.U16 [R60+UR5+0x9b80], R38 ;  /* 0x009b80263c007988 */ /* 0x004fe80008000405 */
[----:B------:R0:W-:Y:S04]  /*2cde0*/  STL [R1+0x236c], R0 ;  /* 0x00236c0001007387 */ /* 0x0001e80000100800 */
[----:B----4-:R-:W-:Y:S01]  /*2cdf0*/  STS.U16 [R60+UR5+0x9d80], R39 ;  /* 0x009d80273c007988 */ /* 0x010fe20008000405 */
[----:B0-----:R-:W-:-:S03]  /*2ce00*/  LOP3.LUT R0, R59, 0x7, RZ, 0xc0, !PT ;  /* 0x000000073b007812 */ /* 0x001fc600078ec0ff */
[----:B------:R-:W-:Y:S04]  /*2ce10*/  STS.U16 [R60+UR5+0x9dc0], R40 ;  /* 0x009dc0283c007988 */ /* 0x000fe80008000405 */
[----:B------:R0:W-:Y:S01]  /*2ce20*/  STS.U16 [R60+UR5+0x9fc0], R61 ;  /* 0x009fc03d3c007988 */ /* 0x0001e20008000405 */
[----:B-1----:R-:W-:Y:S01]  /*2ce30*/  LOP3.LUT R33, R34, 0x7, RZ, 0xc0, !PT ;  /* 0x0000000722217812 */ /* 0x002fe200078ec0ff */
[----:B------:R-:W-:Y:S02]  /*2ce40*/  IMAD.SHL.U32 R22, R59, 0x2, RZ ;  /* 0x000000023b167824 */ /* 0x000fe400078e00ff */
[----:B------:R-:W-:Y:S02]  /*2ce50*/  IMAD R0, R0, 0x90, RZ ;  /* 0x0000009000007824 */ /* 0x000fe400078e02ff */
[----:B------:R-:W-:-:S02]  /*2ce60*/  IMAD R33, R33, 0x210, RZ ;  /* 0x0000021021217824 */ /* 0x000fc400078e02ff */
[C---:B0-----:R-:W-:Y:S02]  /*2ce70*/  IMAD.SHL.U32 R61, R34.reuse, 0x2, RZ ;  /* 0x00000002223d7824 */ /* 0x041fe400078e00ff */
[----:B------:R-:W-:Y:S01]  /*2ce80*/  IMAD.SHL.U32 R32, R34, 0x100, RZ ;  /* 0x0000010022207824 */ /* 0x000fe200078e00ff */
[----:B------:R-:W-:Y:S02]  /*2ce90*/  LOP3.LUT R0, R0, 0x30, R22, 0x78, !PT ;  /* 0x0000003000007812 */ /* 0x000fe400078e7816 */
[----:B------:R-:W-:Y:S01]  /*2cea0*/  LOP3.LUT R61, R33, 0x10, R61, 0x78, !PT ;  /* 0x00000010213d7812 */ /* 0x000fe200078e783d */
[----:B------:R-:W-:Y:S04]  /*2ceb0*/  STL [R1+0x33d8], R34 ;  /* 0x0033d82201007387 */ /* 0x000fe80000100800 */
[----:B------:R-:W-:Y:S01]  /*2cec0*/  STL.64 [R1+0x33d0], R32 ;  /* 0x0033d02001007387 */ /* 0x000fe20000100a00 */
[----:B------:R-:W-:-:S03]  /*2ced0*/  LOP3.LUT R61, R61, 0x1000, R32, 0xf8, !PT ;  /* 0x000010003d3d7812 */ /* 0x000fc600078ef820 */
[----:B---3--:R-:W-:Y:S01]  /*2cee0*/  STS.U16 [R60+UR5+0x9f80], R41 ;  /* 0x009f80293c007988 */ /* 0x008fe20008000405 */
[----:B------:R-:W-:Y:S06]  /*2cef0*/  BAR.SYNC.DEFER_BLOCKING 0x0 ;  /* 0x0000000000007b1d */ /* 0x000fec0000010000 */
[----:B------:R-:W0:Y:S04]  /*2cf00*/  LDSM.16.M88.4 R36, [R0+UR5+0x8800] ;  /* 0x008800050024783b */ /* 0x000e280008000200 */
[----:B------:R-:W1:Y:S04]  /*2cf10*/  LDSM.16.M88.4 R32, [R0+UR5+0x8000] ;  /* 0x008000050020783b */ /* 0x000e680008000200 */
[----:B------:R-:W2:Y:S04]  /*2cf20*/  LDSM.16.M88.4 R28, [R0+UR5+0x8400] ;  /* 0x00840005001c783b */ /* 0x000ea80008000200 */
[----:B------:R-:W3:Y:S04]  /*2cf30*/  LDSM.16.M88.4 R40, [R0+UR5+0x8c00] ;  /* 0x008c00050028783b */ /* 0x000ee80008000200 */
[----:B------:R-:W4:Y:S04]  /*2cf40*/  LDSM.16.M88.4 R44, [R0+UR5+0x9000] ;  /* 0x00900005002c783b */ /* 0x000f280008000200 */
[----:B------:R-:W4:Y:S04]  /*2cf50*/  LDSM.16.M88.4 R56, [R0+UR5+0x9c00] ;  /* 0x009c00050038783b */ /* 0x000f280008000200 */
[----:B------:R-:W4:Y:S04]  /*2cf60*/  LDSM.16.MT88.4 R16, [R61+UR5+0x80] ;  /* 0x000080053d10783b */ /* 0x000f280008004200 */
[----:B------:R-:W4:Y:S04]  /*2cf70*/  LDSM.16.MT88.4 R8, [R61+UR5+0x100] ;  /* 0x000100053d08783b */ /* 0x000f280008004200 */
[----:B------:R-:W-:Y:S04]  /*2cf80*/  LDSM.16.MT88.4 R4, [R61+UR5] ;  /* 0x000000053d04783b */ /* 0x000fe80008004200 */
[----:B------:R-:W4:Y:S04]  /*2cf90*/  LDSM.16.MT88.4 R20, [R61+UR5+0x180] ;  /* 0x000180053d14783b */ /* 0x000f280008004200 */
[----:B------:R-:W-:Y:S04]  /*2cfa0*/  LDSM.16.M88.4 R48, [R0+UR5+0x9400] ;  /* 0x009400050030783b */ /* 0x000fe80008000200 */
[----:B------:R-:W4:Y:S04]  /*2cfb0*/  LDSM.16.M88.4 R52, [R0+UR5+0x9800] ;  /* 0x009800050034783b */ /* 0x000f280008000200 */
[----:B0-----:R-:W-:Y:S04]  /*2cfc0*/  STL [R1+0x3280], R38 ;  /* 0x0032802601007387 */ /* 0x001fe80000100800 */
[----:B-1----:R-:W-:Y:S04]  /*2cfd0*/  STL.64 [R1+0x10], R32 ;  /* 0x0000102001007387 */ /* 0x002fe80000100a00 */
[----:B--2---:R-:W-:Y:S04]  /*2cfe0*/  STL.64 [R1], R28 ;  /* 0x0000001c01007387 */ /* 0x004fe80000100a00 */
[----:B------:R-:W-:Y:S04]  /*2cff0*/  STL.64 [R1+0x8], R30 ;  /* 0x0000081e01007387 */ /* 0x000fe80000100a00 */
[----:B------:R-:W-:Y:S04]  /*2d000*/  STL.64 [R1+0x18], R34 ;  /* 0x0000182201007387 */ /* 0x000fe80000100a00 */
[----:B------:R-:W-:Y:S04]  /*2d010*/  STL [R1+0x327c], R39 ;  /* 0x00327c2701007387 */ /* 0x000fe80000100800 */
[----:B---3--:R-:W-:Y:S04]  /*2d020*/  STL [R1+0x3284], R42 ;  /* 0x0032842a01007387 */ /* 0x008fe80000100800 */
[----:B------:R-:W-:Y:S04]  /*2d030*/  STL [R1+0x3278], R43 ;  /* 0x0032782b01007387 */ /* 0x000fe80000100800 */
[----:B----4-:R-:W-:Y:S04]  /*2d040*/  STL [R1+0x3270], R46 ;  /* 0x0032702e01007387 */ /* 0x010fe80000100800 */
[----:B------:R-:W-:Y:S04]  /*2d050*/  STL [R1+0x326c], R47 ;  /* 0x00326c2f01007387 */ /* 0x000fe80000100800 */
[----:B------:R-:W2:Y:S04]  /*2d060*/  LDL.LU.64 R24, [R1+0x9e0] ;  /* 0x0009e00001187983 */ /* 0x000ea80000300a00 */
[----:B------:R-:W2:Y:S04]  /*2d070*/  LDL.LU.64 R26, [R1+0x9e8] ;  /* 0x0009e800011a7983 */ /* 0x000ea80000300a00 */
[----:B------:R-:W3:Y:S04]  /*2d080*/  LDL.LU.64 R12, [R1+0x6d0] ;  /* 0x0006d000010c7983 */ /* 0x000ee80000300a00 */
[----:B------:R-:W3:Y:S04]  /*2d090*/  LDL.LU.64 R14, [R1+0x6d8] ;  /* 0x0006d800010e7983 */ /* 0x000ee80000300a00 */
[----:B------:R-:W-:Y:S04]  /*2d0a0*/  STL [R1+0x329c], R58 ;  /* 0x00329c3a01007387 */ /* 0x000fe80000100800 */
[----:B------:R-:W-:Y:S04]  /*2d0b0*/  STL [R1+0x3298], R59 ;  /* 0x0032983b01007387 */ /* 0x000fe80000100800 */
[----:B------:R-:W-:Y:S04]  /*2d0c0*/  STL.64 [R1+0x3548], R18 ;  /* 0x0035481201007387 */ /* 0x000fe80000100a00 */
[----:B------:R0:W-:Y:S04]  /*2d0d0*/  STL.64 [R1+0x3540], R16 ;  /* 0x0035401001007387 */ /* 0x0001e80000100a00 */
[----:B0-----:R-:W4:Y:S04]  /*2d0e0*/  LDL.LU.64 R16, [R1+0xae0] ;  /* 0x000ae00001107983 */ /* 0x001f280000300a00 */
[----:B------:R-:W4:Y:S04]  /*2d0f0*/  LDL.LU.64 R18, [R1+0xae8] ;  /* 0x000ae80001127983 */ /* 0x000f280000300a00 */
[----:B------:R-:W-:Y:S04]  /*2d100*/  STL.64 [R1+0x3538], R10 ;  /* 0x0035380a01007387 */ /* 0x000fe80000100a00 */
[----:B------:R0:W-:Y:S04]  /*2d110*/  STL.64 [R1+0x3530], R8 ;  /* 0x0035300801007387 */ /* 0x0001e80000100a00 */
[----:B0-----:R-:W2:Y:S04]  /*2d120*/  LDL.LU.64 R8, [R1+0xbd0] ;  /* 0x000bd00001087983 */ /* 0x001ea80000300a00 */
[----:B------:R-:W2:Y:S04]  /*2d130*/  LDL.LU.64 R10, [R1+0xbd8] ;  /* 0x000bd800010a7983 */ /* 0x000ea80000300a00 */
[----:B------:R-:W-:Y:S04]  /*2d140*/  STL.64 [R1+0x34e8], R22 ;  /* 0x0034e81601007387 */ /* 0x000fe80000100a00 */
[----:B------:R4:W-:Y:S01]  /*2d150*/  STL.64 [R1+0x34e0], R20 ;  /* 0x0034e01401007387 */ /* 0x0009e20000100a00 */
[C---:B---3--:R-:W-:Y:S06]  /*2d160*/  HMMA.16816.F32 R12, R4.reuse, R40, R12 ;  /* 0x00000028040c723c */ /* 0x048fec000000180c */
[C---:B----4-:R-:W-:Y:S06]  /*2d170*/  HMMA.16816.F32 R20, R4.reuse, R28, R16 ;  /* 0x0000001c0414723c */ /* 0x050fec0000001810 */
[C---:B--2---:R-:W-:Y:S06]  /*2d180*/  HMMA.16816.F32 R16, R4.reuse, R36, R24 ;  /* 0x000000240410723c */ /* 0x044fec0000001818 */
[----:B------:R-:W-:-:S15]  /*2d190*/  HMMA.16816.F32 R8, R4, R32, R8 ;  /* 0x000000200408723c */ /* 0x000fde0000001808 */
[----:B------:R-:W-:-:S03]  /*2d1a0*/  NOP ;  /* 0x0000000000007918 */ /* 0x000fc60000000000 */
[----:B------:R-:W-:Y:S02]  /*2d1b0*/  IMAD.MOV.U32 R58, RZ, RZ, R18 ;  /* 0x000000ffff3a7224 */ /* 0x000fe400078e0012 */
[----:B------:R-:W-:-:S03]  /*2d1c0*/  IMAD.MOV.U32 R59, RZ, RZ, R19 ;  /* 0x000000ffff3b7224 */ /* 0x000fc600078e0013 */
[----:B------:R0:W-:Y:S01]  /*2d1d0*/  STL [R1+0x2e0], R8 ;  /* 0x0002e00801007387 */ /* 0x0001e20000100800 */
[----:B------:R-:W-:Y:S02]  /*2d1e0*/  IMAD.MOV.U32 R3, RZ, RZ, R9 ;  /* 0x000000ffff037224 */ /* 0x000fe400078e0009 */
[----:B------:R-:W-:Y:S02]  /*2d1f0*/  IMAD.MOV.U32 R2, RZ, RZ, R10 ;  /* 0x000000ffff027224 */ /* 0x000fe400078e000a */
[----:B------:R-:W-:Y:S01]  /*2d200*/  IMAD.MOV.U32 R0, RZ, RZ, R11 ;  /* 0x000000ffff007224 */ /* 0x000fe200078e000b */
[----:B0-----:R-:W2:Y:S04]  /*2d210*/  LDL.LU.64 R8, [R1+0x6b0] ;  /* 0x0006b00001087983 */ /* 0x001ea80000300a00 */
[----:B------:R-:W2:Y:S04]  /*2d220*/  LDL.LU.64 R10, [R1+0x6b8] ;  /* 0x0006b800010a7983 */ /* 0x000ea80000300a00 */
[----:B------:R-:W-:Y:S04]  /*2d230*/  STL.64 [R1+0x2d0], R20 ;  /* 0x0002d01401007387 */ /* 0x000fe80000100a00 */
[----:B------:R-:W-:Y:S04]  /*2d240*/  STL.64 [R1+0x2d8], R22 ;  /* 0x0002d81601007387 */ /* 0x000fe80000100a00 */
[----:B------:R0:W-:Y:S04]  /*2d250*/  STL.64 [R1+0x2c0], R16 ;  /* 0x0002c01001007387 */ /* 0x0001e80000100a00 */
[----:B0-----:R-:W3:Y:S04]  /*2d260*/  LDL.LU.64 R16, [R1+0x690] ;  /* 0x0006900001107983 */ /* 0x001ee80000300a00 */
[----:B------:R-:W3:Y:S04]  /*2d270*/  LDL.LU.64 R18, [R1+0x698] ;  /* 0x0006980001127983 */ /* 0x000ee80000300a00 */
[----:B------:R-:W4:Y:S04]  /*2d280*/  LDL.LU.64 R20, [R1+0x3f0] ;  /* 0x0003f00001147983 */ /* 0x000f280000300a00 */
[----:B------:R-:W4:Y:S04]  /*2d290*/  LDL.LU.64 R22, [R1+0x3f8] ;  /* 0x0003f80001167983 */ /* 0x000f280000300a00 */
[----:B------:R-:W-:Y:S04]  /*2d2a0*/  STL [R1+0x3294], R12 ;  /* 0x0032940c01007387 */ /* 0x000fe80000100800 */
[----:B------:R0:W-:Y:S04]  /*2d2b0*/  STL [R1+0x3290], R13 ;  /* 0x0032900d01007387 */ /* 0x0001e80000100800 */
[----:B------:R-:W-:Y:S04]  /*2d2c0*/  STL [R1+0x328c], R14 ;  /* 0x00328c0e01007387 */ /* 0x000fe80000100800 */
[----:B------:R1:W-:Y:S04]  /*2d2d0*/  STL [R1+0x3288], R15 ;  /* 0x0032880f01007387 */ /* 0x0003e80000100800 */
[----:B0-----:R-:W2:Y:S04]  /*2d2e0*/  LDL.LU.64 R12, [R1+0x6c0] ;  /* 0x0006c000010c7983 */ /* 0x001ea80000300a00 */
[----:B-1----:R-:W2:Y:S01]  /*2d2f0*/  LDL.LU.64 R14, [R1+0x6c8] ;  /* 0x0006c800010e7983 */ /* 0x002ea20000300a00 */
[----:B------:R-:W0:Y:S02]  /*2d300*/  S2R R24, SR_TID.X ;  /* 0x0000000000187919 */ /* 0x000e240000002100 */
[C---:B0-----:R-:W-:Y:S01]  /*2d310*/  LOP3.LUT R25, R24.reuse, 0x7, RZ, 0xc0, !PT ;  /* 0x0000000718197812 */ /* 0x041fe200078ec0ff */
[----:B------:R-:W-:-:S02]  /*2d320*/  IMAD.SHL.U32 R60, R24, 0x100, RZ ;  /* 0x00000100183c7824 */ /* 0x000fc400078e00ff */
[----:B------:R-:W-:Y:S02]  /*2d330*/  IMAD.SHL.U32 R24, R24, 0x2, RZ ;  /* 0x0000000218187824 */ /* 0x000fe400078e00ff */
[----:B------:R-:W-:-:S05]  /*2d340*/  IMAD R25, R25, 0x210, RZ ;  /* 0x0000021019197824 */ /* 0x000fca00078e02ff */
[----:B------:R-:W-:-:S04]  /*2d350*/  LOP3.LUT R24, R25, 0x10, R24, 0x78, !PT ;  /* 0x0000001019187812 */ /* 0x000fc800078e7818 */
[----:B------:R-:W-:-:S04]  /*2d360*/  LOP3.LUT R24, R24, 0x1000, R60, 0xf8, !PT ;  /* 0x0000100018187812 */ /* 0x000fc800078ef83c */
[----:B------:R-:W-:Y:S01]  /*2d370*/  LOP3.LUT R24, R24, 0x20, RZ, 0x3c, !PT ;  /* 0x0000002018187812 */ /* 0x000fe200078e3cff */
[C---:B--2---:R-:W-:Y:S06]  /*2d380*/  HMMA.16816.F32 R12, R4.reuse, R44, R12 ;  /* 0x0000002c040c723c */ /* 0x044fec000000180c */
[----:B---3--:R-:W-:-:S15]  /*2d390*/  HMMA.16816.F32 R16, R4, R52, R16 ;  /* 0x000000340410723c */ /* 0x008fde0000001810 */
[----:B------:R-:W-:-:S02]  /*2d3a0*/  NOP ;  /* 0x0000000000007918 */ /* 0x000fc40000000000 */
[----:B------:R-:W-:Y:S04]  /*2d3b0*/  STL.64 [R1+0x6d0], R12 ;  /* 0x0006d00c01007387 */ /* 0x000fe80000100a00 */
[----:B------:R0:W-:Y:S02]  /*2d3c0*/  STL.64 [R1+0x6d8], R14 ;  /* 0x0006d80e01007387 */ /* 0x0001e40000100a00 */
[C---:B0-----:R-:W-:Y:S06]  /*2d3d0*/  HMMA.16816.F32 R12, R4.reuse, R48, R8 ;  /* 0x00000030040c723c */ /* 0x041fec0000001808 */
[----:B----4-:R-:W-:Y:S01]  /*2d3e0*/  HMMA.16816.F32 R4, R4, R56, R20 ;  /* 0x000000380404723c */ /* 0x010fe20000001814 */
[----:B------:R-:W2:-:S15]  /*2d3f0*/  LDL.LU.64 R8, [R1+0xab0] ;  /* 0x000ab00001087983 */ /* 0x000e9e0000300a00 */
[----:B------:R-:W-:-:S01]  /*2d400*/  NOP ;  /* 0x0000000000007918 */ /* 0x000fc20000000000 */
[----:B------:R0:W-:Y:S04]  /*2d410*/  STL.64 [R1+0x6c0], R12 ;  /* 0x0006c00c01007387 */ /* 0x0001e80000100a00 */
[----:B------:R1:W-:Y:S04]  /*2d420*/  STL.64 [R1+0x6c8], R14 ;  /* 0x0006c80e01007387 */ /* 0x0003e80000100a00 */
[----:B------:R-:W2:Y:S04]  /*2d430*/  LDL.LU.64 R10, [R1+0xab8] ;  /* 0x000ab800010a7983 */ /* 0x000ea80000300a00 */
[----:B------:R3:W-:Y:S01]  /*2d440*/  STL [R1+0x6b0], R16 ;  /* 0x0006b01001007387 */ /* 0x0007e20000100800 */
[----:B0-----:R-:W-:-:S02]  /*2d450*/  IMAD.MOV.U32 R13, RZ, RZ, R18 ;  /* 0x000000ffff0d7224 */ /* 0x001fc400078e0012 */
[----:B-1----:R-:W-:Y:S02]  /*2d460*/  IMAD.MOV.U32 R14, RZ, RZ, R19 ;  /* 0x000000ffff0e7224 */ /* 0x002fe400078e0013 */
[----:B------:R-:W-:Y:S01]  /*2d470*/  IMAD.MOV.U32 R12, RZ, RZ, R17 ;  /* 0x000000ffff0c7224 */ /* 0x000fe200078e0011 */
[----:B------:R-:W2:Y:S04]  /*2d480*/  LDL.LU.64 R18, [R1+0x3548] ;  /* 0x0035480001127983 */ /* 0x000ea80000300a00 */
[----:B---3--:R-:W2:Y:S04]  /*2d490*/  LDL.LU.64 R16, [R1+0x3540] ;  /* 0x0035400001107983 */ /* 0x008ea80000300a00 */
[----:B------:R-:W3:Y:S04]  /*2d4a0*/  LDL.LU.64 R20, [R1+0x9b0] ;  /* 0x0009b00001147983 */ /* 0x000ee80000300a00 */
[----:B------:R-:W3:Y:S04]  /*2d4b0*/  LDL.LU.64 R22, [R1+0x9b8] ;  /* 0x0009b80001167983 */ /* 0x000ee80000300a00 */
[----:B------:R-:W-:Y:S04]  /*2d4c0*/  STL.64 [R1+0x2b0], R4 ;  /* 0x0002b00401007387 */ /* 0x000fe80000100a00 */
[----:B------:R-:W-:Y:S04]  /*2d4d0*/  STL.64 [R1+0x2b8], R6 ;  /* 0x0002b80601007387 */ /* 0x000fe80000100a00 */
[----:B------:R-:W0:Y:S04]  /*2d4e0*/  LDSM.16.MT88.4 R4, [R24+UR5] ;  /* 0x000000051804783b */ /* 0x000e280008004200 */
[----:B0-----:R-:W-:Y:S04]  /*2d4f0*/  STL.64 [R1+0x34b0], R6 ;  /* 0x0034b00601007387 */ /* 0x001fe80000100a00 */
[----:B------:R0:W-:Y:S04]  /*2d500*/  STL.64 [R1+0x34a8], R4 ;  /* 0x0034a80401007387 */ /* 0x0001e80000100a00 */
[----:B0-----:R-:W4:Y:S04]  /*2d510*/  LDL.LU.64 R4, [R1+0xba0] ;  /* 0x000ba00001047983 */ /* 0x001f280000300a00 */
[----:B------:R-:W4:Y:S01]  /*2d520*/  LDL.LU.64 R6, [R1+0xba8] ;  /* 0x000ba80001067983 */ /* 0x000f220000300a00 */
[----:B--2---:R-:W-:-:S15]  /*2d530*/  HMMA.16816.F32 R8, R16, R28, R8 ;  /* 0x0000001c1008723c */ /* 0x004fde0000001808 */
[----:B------:R-:W-:-:S09]  /*2d540*/  NOP ;  /* 0x0000000000007918 */ /* 0x000fd20000000000 */
[----:B------:R-:W-:Y:S02]  /*2d550*/  IMAD.MOV.U32 R15, RZ, RZ, R8 ;  /* 0x000000ffff0f7224 */ /* 0x000fe400078e0008 */
[----:B------:R-:W-:Y:S02]  /*2d560*/  IMAD.MOV.U32 R42, RZ, RZ, R9 ;  /* 0x000000ffff2a7224 */ /* 0x000fe400078e0009 */
[----:B------:R-:W-:Y:S02]  /*2d570*/  IMAD.MOV.U32 R38, RZ, RZ, R10 ;  /* 0x000000ffff267224 */ /* 0x000fe400078e000a */
[----:B------:R-:W-:Y:S01]  /*2d580*/  IMAD.MOV.U32 R39, RZ, RZ, R11 ;  /* 0x000000ffff277224 */ /* 0x000fe200078e000b */
[----:B----4-:R-:W-:-:S15]  /*2d590*/  HMMA.16816.F32 R4, R16, R32, R4 ;  /* 0x000000201004723c */ /* 0x010fde0000001804 */
[----:B------:R-:W-:-:S08]  /*2d5a0*/  NOP ;  /* 0x0000000000007918 */ /* 0x000fd00000000000 */
[----:B------:R0:W-:Y:S04]  /*2d5b0*/  STL [R1+0x244], R5 ;  /* 0x0002440501007387 */ /* 0x0001e80000100800 */
[----:B------:R-:W-:Y:S01]  /*2d5c0*/  STL.64 [R1+0x248], R6 ;  /* 0x0002480601007387 */ /* 0x000fe20000100a00 */
[----:B------:R-:W-:-:S03]  /*2d5d0*/  IMAD.MOV.U32 R43, RZ, RZ, R4 ;  /* 0x000000ffff2b7224 */ /* 0x000fc600078e0004 */
[----:B------:R-:W2:Y:S01]  /*2d5e0*/  LDL.LU.64 R8, [R1+0x8d0] ;  /* 0x0008d00001087983 */ /* 0x000ea20000300a00 */
[----:B------:R-:W-:-:S03]  /*2d5f0*/  IMAD.MOV.U32 R4, RZ, RZ, R29 ;  /* 0x000000ffff047224 */ /* 0x000fc600078e001d */
[----:B------:R-:W2:Y:S01]  /*2d600*/  LDL.LU.64 R10, [R1+0x8d8] ;  /* 0x0008d800010a7983 */ /* 0x000ea20000300a00 */
[----:B0-----:R-:W-:-:S03]  /*2d610*/  IMAD.MOV.U32 R5, RZ, RZ, R28 ;  /* 0x000000ffff057224 */ /* 0x001fc600078e001c */
[----:B------:R-:W4:Y:S04]  /*2d620*/  LDL.LU.64 R28, [R1+0x6a0] ;  /* 0x0006a000011c7983 */ /* 0x000f280000300a00 */
[----:B------:R-:W4:Y:S04]  /*2d630*/  LDL.LU.64 R30, [R1+0x6a8] ;  /* 0x0006a800011e7983 */ /* 0x000f280000300a00 */
[----:B------:R-:W-:Y:S04]  /*2d640*/  STL.64 [R1+0x32a8], R14 ;  /* 0x0032a80e01007387 */ /* 0x000fe80000100a00 */
[----:B------:R0:W-:Y:S02]  /*2d650*/  STL.64 [R1+0x32a0], R12 ;  /* 0x0032a00c01007387 */ /* 0x0001e40000100a00 */
[----:B0-----:R-:W-:-:S02]  /*2d660*/  IMAD.MOV.U32 R12, RZ, RZ, R5 ;  /* 0x000000ffff0c7224 */ /* 0x001fc400078e0005 */
[----:B------:R-:W-:Y:S02]  /*2d670*/  IMAD.MOV.U32 R13, RZ, RZ, R4 ;  /* 0x000000ffff0d7224 */ /* 0x000fe400078e0004 */
[----:B---3--:R-:W-:-:S15]  /*2d680*/  HMMA.16816.F32 R4, R16, R36, R20 ;  /* 0x000000241004723c */ /* 0x008fde0000001814 */
[----:B------:R-:W-:-:S08]  /*2d690*/  NOP ;  /* 0x0000000000007918 */ /* 0x000fd00000000000 */
[----:B------:R0:W-:Y:S04]  /*2d6a0*/  STL.64 [R1+0x220], R4 ;  /* 0x0002200401007387 */ /* 0x0001e80000100a00 */
[----:B------:R1:W-:Y:S04]  /*2d6b0*/  STL [R1+0x228], R6 ;  /* 0x0002280601007387 */ /* 0x0003e80000100800 */
[----:B------:R-:W3:Y:S04]  /*2d6c0*/  LDL.LU.64 R20, [R1+0x420] ;  /* 0x0004200001147983 */ /* 0x000ee80000300a00 */
[----:B------:R-:W3:Y:S01]  /*2d6d0*/  LDL.LU.64 R22, [R1+0x428] ;  /* 0x0004280001167983 */ /* 0x000ee20000300a00 */
[----:B------:R-:W-:-:S03]  /*2d6e0*/  IMAD.MOV.U32 R60, RZ, RZ, R7 ;  /* 0x000000ffff3c7224 */ /* 0x000fc600078e0007 */
[----:B0-----:R-:W3:Y:S04]  /*2d6f0*/  LDL.LU.64 R4, [R1+0x320] ;  /* 0x0003200001047983 */ /* 0x001ee80000300a00 */
[----:B-1----:R-:W3:Y:S04]  /*2d700*/  LDL.LU.64 R6, [R1+0x328] ;  /* 0x0003280001067983 */ /* 0x002ee80000300a00 */
[----:B------:R-:W-:Y:S04]  /*2d710*/  STL.64 [R1+0x3528], R38 ;  /* 0x0035282601007387 */ /* 0x000fe80000100a00 */
[----:B------:R0:W-:Y:S04]  /*2d720*/  STL.64 [R1+0x3520], R36 ;  /* 0x0035202401007387 */ /* 0x0001e80000100a00 */
[----:B0-----:R-:W3:Y:S04]  /*2d730*/  LDL.LU.64 R36, [R1+0x840] ;  /* 0x0008400001247983 */ /* 0x001ee80000300a00 */
[----:B------:R-:W3:Y:S04]  /*2d740*/  LDL.LU.64 R38, [R1+0x848] ;  /* 0x0008480001267983 */ /* 0x000ee80000300a00 */
[----:B------:R-:W-:Y:S01]  /*2d750*/  STL [R1+0x3268], R60 ;  /* 0x0032683c01007387 */ /* 0x000fe20000100800 */
[C---:B--2---:R-:W-:Y:S06]  /*2d760*/  HMMA.16816.F32 R8, R16.reuse, R40, R8 ;  /* 0x000000281008723c */ /* 0x044fec0000001808 */
[----:B----4-:R-:W-:-:S15]  /*2d770*/  HMMA.16816.F32 R28, R16, R48, R28 ;  /* 0x00000030101c723c */ /* 0x010fde000000181c */
[----:B------:R-:W-:-:S02]  /*2d780*/  NOP ;  /* 0x0000000000007918 */ /* 0x000fc40000000000 */
[----:B------:R-:W-:Y:S04]  /*2d790*/  STL.64 [R1+0x210], R8 ;  /* 0x0002100801007387 */ /* 0x000fe80000100a00 */
[----:B------:R0:W-:Y:S03]  /*2d7a0*/  STL.64 [R1+0x218], R10 ;  /* 0x0002180a01007387 */ /* 0x0001e60000100a00 */
[----:B------:R-:W-:Y:S02]  /*2d7b0*/  IMAD.MOV.U32 R46, RZ, RZ, R30 ;  /* 0x000000ffff2e7224 */ /* 0x000fe400078e001e */
[----:B------:R-:W-:Y:S01]  /*2d7c0*/  IMAD.MOV.U32 R47, RZ, RZ, R31 ;  /* 0x000000ffff2f7224 */ /* 0x000fe200078e001f */
[----:B0-----:R-:W2:Y:S04]  /*2d7d0*/  LDL.LU.64 R10, [R1+0x3538] ;  /* 0x00353800010a7983 */ /* 0x001ea80000300a00 */
[----:B------:R-:W2:Y:S04]  /*2d7e0*/  LDL.LU.64 R8, [R1+0x3530] ;  /* 0x0035300001087983 */ /* 0x000ea80000300a00 */
[----:B------:R-:W-:Y:S01]  /*2d7f0*/  STL.64 [R1+0x3518], R42 ;  /* 0x0035182a01007387 */ /* 0x000fe20000100a00 */
[C---:B---3--:R-:W-:Y:S06]  /*2d800*/  HMMA.16816.F32 R20, R16.reuse, R52, R20 ;  /* 0x000000341014723c */ /* 0x048fec0000001814 */
[C---:B------:R-:W-:Y:S06]  /*2d810*/  HMMA.16816.F32 R36, R16.reuse, R44, R36 ;  /* 0x0000002c1024723c */ /* 0x040fec0000001824 */
[----:B------:R-:W-:Y:S01]  /*2d820*/  HMMA.16816.F32 R16, R16, R56, R4 ;  /* 0x000000381010723c */ /* 0x000fe20000001804 */
[----:B------:R-:W-:-:S15]  /*2d830*/  STL.64 [R1+0x3510], R40 ;  /* 0x0035102801007387 */ /* 0x000fde0000100a00 */
[----:B------:R-:W-:-:S02]  /*2d840*/  NOP ;  /* 0x0000000000007918 */ /* 0x000fc40000000000 */
[----:B------:R-:W-:Y:S01]  /*2d850*/  IMAD.MOV.U32 R60, RZ, RZ, R39 ;  /* 0x000000ffff3c7224 */ /* 0x000fe200078e0027 */
[----:B------:R0:W-:Y:S04]  /*2d860*/  STL.64 [R1+0x200], R36 ;  /* 0x0002002401007387 */ /* 0x0001e80000100a00 */
[----:B------:R1:W-:Y:S04]  /*2d870*/  STL [R1+0x208], R38 ;  /* 0x0002082601007387 */ /* 0x0003e80000100800 */
[----:B------:R-:W-:Y:S04]  /*2d880*/  STL [R1+0x3274], R60 ;  /* 0x0032743c01007387 */ /* 0x000fe80000100800 */
[----:B------:R-:W-:Y:S04]  /*2d890*/  STL.64 [R1+0x580], R28 ;  /* 0x0005801c01007387 */ /* 0x000fe80000100a00 */
[----:B------:R-:W-:Y:S04]  /*2d8a0*/  STL.64 [R1+0x3508], R46 ;  /* 0x0035082e01007387 */ /* 0x000fe80000100a00 */
[----:B------:R3:W-:Y:S04]  /*2d8b0*/  STL.64 [R1+0x3500], R44 ;  /* 0x0035002c01007387 */ /* 0x0007e80000100a00 */
[----:B------:R-:W-:Y:S04]  /*2d8c0*/  STL.64 [R1+0x34f8], R50 ;  /* 0x0034f83201007387 */ /* 0x000fe80000100a00 */
[----:B------:R4:W-:Y:S04]  /*2d8d0*/  STL.64 [R1+0x34f0], R48 ;  /* 0x0034f03001007387 */ /* 0x0009e80000100a00 */
[----:B------:R4:W-:Y:S04]  /*2d8e0*/  STL.64 [R1+0x570], R20 ;  /* 0x0005701401007387 */ /* 0x0009e80000100a00 */
[----:B------:R4:W-:Y:S04]  /*2d8f0*/  STL [R1+0x578], R22 ;  /* 0x0005781601007387 */ /* 0x0009e80000100800 */
[----:B------:R-:W2:Y:S04]  /*2d900*/  LDL.LU.64 R4, [R1+0xb70] ;  /* 0x000b700001047983 */ /* 0x000ea80000300a00 */
[----:B------:R-:W2:Y:S04]  /*2d910*/  LDL.LU.64 R6, [R1+0xb78] ;  /* 0x000b780001067983 */ /* 0x000ea80000300a00 */
[----:B------:R-:W-:Y:S04]  /*2d920*/  STL.64 [R1+0x1f0], R16 ;  /* 0x0001f01001007387 */ /* 0x000fe80000100a00 */
[----:B------:R-:W-:Y:S04]  /*2d930*/  STL.64 [R1+0x1f8], R18 ;  /* 0x0001f81201007387 */ /* 0x000fe80000100a00 */
[----:B0-----:R-:W2:Y:S04]  /*2d940*/  LDL.LU.64 R36, [R1+0xa70] ;  /* 0x000a700001247983 */ /* 0x001ea80000300a00 */
[----:B-1----:R-:W2:Y:S04]  /*2d950*/  LDL.LU.64 R38, [R1+0xa78] ;  /* 0x000a780001267983 */ /* 0x002ea80000300a00 */
[----:B------:R-:W0:Y:S04]  /*2d960*/  LDSM.16.MT88.4 R16, [R24+UR5+0x80] ;  /* 0x000080051810783b */ /* 0x000e280008004200 */
[----:B------:R-:W2:Y:S04]  /*2d970*/  LDL.LU.64 R40, [R1+0x980] ;  /* 0x0009800001287983 */ /* 0x000ea80000300a00 */
[----:B------:R-:W2:Y:S04]  /*2d980*/  LDL.LU.64 R42, [R1+0x988] ;  /* 0x00098800012a7983 */ /* 0x000ea80000300a00 */
[----:B---3--:R-:W3:Y:S04]  /*2d990*/  LDL.LU.64 R44, [R1+0x8a0] ;  /* 0x0008a000012c7983 */ /* 0x008ee80000300a00 */
[----:B------:R-:W3:Y:S04]  /*2d9a0*/  LDL.LU.64 R46, [R1+0x8a8] ;  /* 0x0008a800012e7983 */ /* 0x000ee80000300a00 */
[----:B----4-:R-:W4:Y:S04]  /*2d9b0*/  LDL.LU.64 R48, [R1+0x830] ;  /* 0x0008300001307983 */ /* 0x010f280000300a00 */
[----:B------:R-:W4:Y:S01]  /*2d9c0*/  LDL.LU.64 R50, [R1+0x838] ;  /* 0x0008380001327983 */ /* 0x000f220000300a00 */
[----:B------:R-:W-:-:S03]  /*2d9d0*/  IMAD.MOV.U32 R60, RZ, RZ, R23 ;  /* 0x000000ffff3c7224 */ /* 0x000fc600078e0017 */
[----:B------:R-:W4:Y:S04]  /*2d9e0*/  LDL.LU.64 R20, [R1+0x520] ;  /* 0x0005200001147983 */ /* 0x000f280000300a00 */
[----:B------:R-:W4:Y:S04]  /*2d9f0*/  LDL.LU.64 R22, [R1+0x528] ;  /* 0x0005280001167983 */ /* 0x000f280000300a00 */
[----:B------:R-:W4:Y:S04]  /*2da00*/  LDL.LU.64 R28, [R1+0xb20] ;  /* 0x000b2000011c7983 */ /* 0x000f280000300a00 */
[----:B------:R-:W4:Y:S04]  /*2da10*/  LDL.LU.64 R30, [R1+0xb28] ;  /* 0x000b2800011e7983 */ /* 0x000f280000300a00 */
[----:B------:R1:W-:Y:S04]  /*2da20*/  STL [R1+0x34d8], R24 ;  /* 0x0034d81801007387 */ /* 0x0003e80000100800 */
[----:B-1----:R-:W4:Y:S04]  /*2da30*/  LDL.LU.64 R24, [R1+0x310] ;  /* 0x0003100001187983 */ /* 0x002f280000300a00 */
[----:B------:R-:W4:Y:S04]  /*2da40*/  LDL.LU.64 R26, [R1+0x318] ;  /* 0x00031800011a7983 */ /* 0x000f280000300a00 */
[----:B0-----:R-:W-:Y:S04]  /*2da50*/  STL.64 [R1+0x3490], R18 ;  /* 0x0034901201007387 */ /* 0x001fe80000100a00 */
[----:B------:R0:W-:Y:S04]  /*2da60*/  STL.64 [R1+0x3488], R16 ;  /* 0x0034881001007387 */ /* 0x0001e80000100a00 */
[----:B0-----:R-:W4:Y:S04]  /*2da70*/  LDL.LU.64 R16, [R1+0x350] ;  /* 0x0003500001107983 */ /* 0x001f280000300a00 */
[----:B------:R-:W4:Y:S01]  /*2da80*/  LDL.LU.64 R18, [R1+0x358] ;  /* 0x0003580001127983 */ /* 0x000f220000300a00 */
[C---:B--2---:R-:W-:Y:S06]  /*2da90*/  HMMA.16816.F32 R4, R8.reuse, R32, R4 ;  /* 0x000000200804723c */ /* 0x044fec0000001804 */
[----:B------:R-:W-:-:S15]  /*2daa0*/  HMMA.16816.F32 R36, R8, R12, R36 ;  /* 0x0000000c0824723c */ /* 0x000fde0000001824 */
[----:B------:R-:W-:-:S02]  /*2dab0*/  NOP ;  /* 0x0000000000007918 */ /* 0x000fc40000000000 */
[----:B------:R0:W-:Y:S04]  /*2dac0*/  STL.64 [R1+0x4c0], R4 ;  /* 0x0004c00401007387 */ /* 0x0001e80000100a00 */
[----:B------:R1:W-:Y:S04]  /*2dad0*/  STL.64 [R1+0x4c8], R6 ;  /* 0x0004c80601007387 */ /* 0x0003e80000100a00 */
[----:B0-----:R-:W2:Y:S04]  /*2dae0*/  LDL.LU.64 R4, [R1+0xa20] ;  /* 0x000a200001047983 */ /* 0x001ea80000300a00 */
[----:B-1----:R-:W2:Y:S04]  /*2daf0*/  LDL.LU.64 R6, [R1+0xa28] ;  /* 0x000a280001067983 */ /* 0x002ea80000300a00 */
[----:B------:R-:W-:Y:S04]  /*2db00*/  STL.64 [R1+0x4b0], R36 ;  /* 0x0004b02401007387 */ /* 0x000fe80000100a00 */
[----:B------:R0:W-:Y:S04]  /*2db10*/  STL.64 [R1+0x4b8], R38 ;  /* 0x0004b82601007387 */ /* 0x0001e80000100a00 */
[----:B0-----:R-:W2:Y:S04]  /*2db20*/  LDL.LU.64 R38, [R1+0x3528] ;  /* 0x0035280001267983 */ /* 0x001ea80000300a00 */
[----:B------:R-:W3:Y:S02]  /*2db30*/  LDL.LU.64 R36, [R1+0x3520] ;  /* 0x0035200001247983 */ /* 0x000ee40000300a00 */
[----:B---3--:R-:W-:-:S15]  /*2db40*/  HMMA.16816.F32 R40, R8, R36, R40 ;  /* 0x000000240828723c */ /* 0x008fde0000001828 */
[----:B------:R-:W-:-:S08]  /*2db50*/  NOP ;  /* 0x0000000000007918 */ /* 0x000fd00000000000 */
[----:B------:R-:W-:Y:S04]  /*2db60*/  STL.64 [R1+0x4a0], R40 ;  /* 0x0004a02801007387 */ /* 0x000fe80000100a00 */
[----:B------:R0:W-:Y:S04]  /*2db70*/  STL.64 [R1+0x4a8], R42 ;  /* 0x0004a82a01007387 */ /* 0x0001e80000100a00 */
[----:B0-----:R-:W3:Y:S04]  /*2db80*/  LDL.LU.64 R42, [R1+0x3518] ;  /* 0x00351800012a7983 */ /* 0x001ee80000300a00 */
[----:B------:R-:W4:Y:S02]  /*2db90*/  LDL.LU.64 R40, [R1+0x3510] ;  /* 0x0035100001287983 */ /* 0x000f240000300a00 */
[----:B----4-:R-:W-:-:S15]  /*2dba0*/  HMMA.16816.F32 R44, R8, R40, R44 ;  /* 0x00000028082c723c */ /* 0x010fde000000182c */
[----:B------:R-:W-:-:S08]  /*2dbb0*/  NOP ;  /* 0x0000000000007918 */ /* 0x000fd00000000000 */
[----:B------:R-:W-:Y:S04]  /*2dbc0*/  STL.64 [R1+0x490], R44 ;  /* 0x0004902c01007387 */ /* 0x000fe80000100a00 */
[----:B------:R0:W-:Y:S04]  /*2dbd0*/  STL.64 [R1+0x498], R46 ;  /* 0x0004982e01007387 */ /* 0x0001e80000100a00 */
[----:B0-----:R-:W4:Y:S04]  /*2dbe0*/  LDL.LU.64 R46, [R1+0x3508] ;  /* 0x00350800012e7983 */ /* 0x001f280000300a00 */
[----:B------:R-:W2:Y:S02]  /*2dbf0*/  LDL.LU.64 R44, [R1+0x3500] ;  /* 0x00350000012c7983 */ /* 0x000ea40000300a00 */
[----:B--2---:R-:W-:-:S15]  /*2dc00*/  HMMA.16816.F32 R48, R8, R44, R48 ;  /* 0x0000002c0830723c */ /* 0x004fde0000001830 */
[----:B------:R-:W-:-:S08]  /*2dc10*/  NOP ;  /* 0x0000000000007918 */ /* 0x000fd00000000000 */
[----:B------:R-:W-:Y:S04]  /*2dc20*/  STL.64 [R1+0x480], R48 ;  /* 0x0004803001007387 */ /* 0x000fe80000100a00 */
[----:B------:R0:W-:Y:S04]  /*2dc30*/  STL.64 [R1+0x488], R50 ;  /* 0x0004883201007387 */ /* 0x0001e80000100a00 */
[----:B0-----:R-:W2:Y:S04]  /*2dc40*/  LDL.LU.64 R50, [R1+0x34f8] ;  /* 0x0034f80001327983 */ /* 0x001ea80000300a00 */
[----:B------:R-:W3:Y:S01]  /*2dc50*/  LDL.LU.64 R48, [R1+0x34f0] ;  /* 0x0034f00001307983 */ /* 0x000ee20000300a00 */
[C---:B------:R-:W-:Y:S06]  /*2dc60*/  HMMA.16816.F32 R16, R8.reuse, R52, R16 ;  /* 0x000000340810723c */ /* 0x040fec0000001810 */
[----:B---3--:R-:W-:-:S15]  /*2dc70*/  HMMA.16816.F32 R20, R8, R48, R20 ;  /* 0x000000300814723c */ /* 0x008fde0000001814 */
[----:B------:R-:W-:-:S08]  /*2dc80*/  NOP ;  /* 0x0000000000007918 */ /* 0x000fd00000000000 */
[----:B------:R-:W-:Y:S04]  /*2dc90*/  STL.64 [R1+0x470], R20 ;  /* 0x0004701401007387 */ /* 0x000fe80000100a00 */
[----:B------:R0:W-:Y:S04]  /*2dca0*/  STL.64 [R1+0x478], R22 ;  /* 0x0004781601007387 */ /* 0x0001e80000100a00 */
[----:B0-----:R-:W3:Y:S04]  /*2dcb0*/  LDL.LU.64 R22, [R1+0x34e8] ;  /* 0x0034e80001167983 */ /* 0x001ee80000300a00 */
[----:B------:R-:W3:Y:S04]  /*2dcc0*/  LDL.LU.64 R20, [R1+0x34e0] ;  /* 0x0034e00001147983 */ /* 0x000ee80000300a00 */
[----:B--2---:R-:W-:Y:S04]  /*2dcd0*/  STL.64 [R1+0x34d0], R50 ;  /* 0x0034d03201007387 */ /* 0x004fe80000100a00 */
[----:B------:R-:W-:Y:S04]  /*2dce0*/  STL.64 [R1+0x34c8], R48 ;  /* 0x0034c83001007387 */ /* 0x000fe80000100a00 */
[----:B------:R-:W-:Y:S04]  /*2dcf0*/  STL.64 [R1+0x34c0], R54 ;  /* 0x0034c03601007387 */ /* 0x000fe80000100a00 */
[----:B------:R-:W-:Y:S04]  /*2dd00*/  STL.64 [R1+0x34b8], R52 ;  /* 0x0034b83401007387 */ /* 0x000fe80000100a00 */
[----:B------:R-:W-:Y:S04]  /*2dd10*/  STL.64 [R1+0x460], R16 ;  /* 0x0004601001007387 */ /* 0x000fe80000100a00 */
[----:B------:R0:W-:Y:S02]  /*2dd20*/  STL.64 [R1+0x468], R18 ;  /* 0x0004681201007387 */ /* 0x0001e40000100a00 */
[----:B0-----:R-:W-:Y:S02]  /*2dd30*/  HMMA.16816.F32 R16, R8, R56, R24 ;  /* 0x000000380810723c */ /* 0x001fe40000001818 */
[----:B------:R-:W2:-:S15]  /*2dd40*/  LDL.LU.64 R24, [R1+0x930] ;  /* 0x0009300001187983 */ /* 0x000e9e0000300a00 */
[----:B------:R-:W-:-:S06]  /*2dd50*/  NOP ;  /* 0x0000000000007918 */ /* 0x000fcc0000000000 */
[----:B------:R-:W-:Y:S04]  /*2dd60*/  STL.64 [R1+0x110], R16 ;  /* 0x0001101001007387 */ /* 0x000fe80000100a00 */
[----:B------:R-:W-:Y:S04]  /*2dd70*/  STL.64 [R1+0x118], R18 ;  /* 0x0001181201007387 */ /* 0x000fe80000100a00 */
[----:B------:R-:W2:Y:S01]  /*2dd80*/  LDL.LU.64 R26, [R1+0x938] ;  /* 0x00093800011a7983 */ /* 0x000ea20000300a00 */
[C---:B---3--:R-:W-:Y:S06]  /*2dd90*/  HMMA.16816.F32 R8, R20.reuse, R32, R28 ;  /* 0x000000201408723c */ /* 0x048fec000000181c */
[----:B------:R-:W-:-:S15]  /*2dda0*/  HMMA.16816.F32 R4, R20, R12, R4 ;  /* 0x0000000c1404723c */ /* 0x000fde0000001804 */
[----:B------:R-:W-:-:S02]  /*2ddb0*/  NOP ;  /* 0x0000000000007918 */ /* 0x000fc40000000000 */
[----:B------:R0:W-:Y:S04]  /*2ddc0*/  STL.64 [R1+0x3b0], R8 ;  /* 0x0003b00801007387 */ /* 0x0001e80000100a00 */
[----:B------:R1:W-:Y:S04]  /*2ddd0*/  STL.64 [R1+0x3b8], R10 ;  /* 0x0003b80a01007387 */ /* 0x0003e80000100a00 */
[----:B0-----:R-:W3:Y:S04]  /*2dde0*/  LDL.LU.64 R8, [R1+0x860] ;  /* 0x0008600001087983 */ /* 0x001ee80000300a00 */
[----:B-1----:R-:W3:Y:S04]  /*2ddf0*/  LDL.LU.64 R10, [R1+0x868] ;  /* 0x00086800010a7983 */ /* 0x002ee80000300a00 */
[----:B------:R-:W4:Y:S04]  /*2de00*/  LDL.LU.64 R48, [R1+0x820] ;  /* 0x0008200001307983 */ /* 0x000f280000300a00 */
[----:B------:R-:W4:Y:S04]  /*2de10*/  LDL.LU.64 R50, [R1+0x828] ;  /* 0x0008280001327983 */ /* 0x000f280000300a00 */
[----:B------:R0:W-:Y:S04]  /*2de20*/  STL.64 [R1+0x3a0], R4 ;  /* 0x0003a00401007387 */ /* 0x0001e80000100a00 */
[----:B------:R1:W-:Y:S04]  /*2de30*/  STL.64 [R1+0x3a8], R6 ;  /* 0x0003a80601007387 */ /* 0x0003e80000100a00 */
[----:B------:R-:W4:Y:S04]  /*2de40*/  LDL.LU.64 R52, [R1+0x1d0] ;  /* 0x0001d00001347983 */ /* 0x000f280000300a00 */
[----:B------:R-:W4:Y:S04]  /*2de50*/  LDL.LU.64 R54, [R1+0x1d8] ;  /* 0x0001d80001367983 */ /* 0x000f280000300a00 */
[----:B0-----:R-:W4:Y:S04]  /*2de60*/  LDL.LU.64 R4, [R1+0x1c0] ;  /* 0x0001c00001047983 */ /* 0x001f280000300a00 */
[----:B-1----:R-:W4:Y:S04]  /*2de70*/  LDL.LU.64 R6, [R1+0x1c8] ;  /* 0x0001c80001067983 */ /* 0x002f280000300a00 */
[----:B------:R-:W4:Y:S04]  /*2de80*/  LDL.LU.64 R28, [R1+0x680] ;  /* 0x00068000011c7983 */ /* 0x000f280000300a00 */
[----:B------:R-:W4:Y:S04]  /*2de90*/  LDL.LU.64 R30, [R1+0x688] ;  /* 0x00068800011e7983 */ /* 0x000f280000300a00 */
[----:B------:R-:W3:Y:S04]  /*2dea0*/  LDL.LU.64 R16, [R1+0x650] ;  /* 0x0006500001107983 */ /* 0x000ee80000300a00 */
[----:B------:R-:W4:Y:S01]  /*2deb0*/  LDL.LU.64 R18, [R1+0x658] ;  /* 0x0006580001127983 */ /* 0x000f220000300a00 */
[C---:B--2---:R-:W-:Y:S03]  /*2dec0*/  HMMA.16816.F32 R24, R20.reuse, R36, R24 ;  /* 0x000000241418723c */ /* 0x044fe60000001818 */
[----:B----4-:R-:W-:Y:S04]  /*2ded0*/  STL.64 [R1+0x34a0], R18 ;  /* 0x0034a01201007387 */ /* 0x010fe80000100a00 */
[----:B---3--:R0:W-:Y:S04]  /*2dee0*/  STL.64 [R1+0x3498], R16 ;  /* 0x0034981001007387 */ /* 0x0081e80000100a00 */
[----:B0-----:R-:W2:Y:S04]  /*2def0*/  LDL.LU.64 R16, [R1+0x670] ;  /* 0x0006700001107983 */ /* 0x001ea80000300a00 */
[----:B------:R-:W2:Y:S08]  /*2df00*/  LDL.LU.64 R18, [R1+0x678] ;  /* 0x0006780001127983 */ /* 0x000eb00000300a00 */
[----:B------:R0:W-:Y:S04]  /*2df10*/  STL.64 [R1+0x390], R24 ;  /* 0x0003901801007387 */ /* 0x0001e80000100a00 */
[----:B------:R-:W-:Y:S04]  /*2df20*/  STL.64 [R1+0x398], R26 ;  /* 0x0003981a01007387 */ /* 0x000fe80000100a00 */
[----:B0-----:R-:W3:Y:S01]  /*2df30*/  LDL.LU R24, [R1+0x34d8] ;  /* 0x0034d80001187983 */ /* 0x001ee20000300800 */
[----:B------:R-:W-:-:S15]  /*2df40*/  HMMA.16816.F32 R8, R20, R40, R8 ;  /* 0x000000281408723c */ /* 0x000fde0000001808 */
[----:B------:R-:W-:-:S08]  /*2df50*/  NOP ;  /* 0x0000000000007918 */ /* 0x000fd00000000000 */
[----:B------:R-:W-:Y:S04]  /*2df60*/  STL.64 [R1+0x380], R8 ;  /* 0x0003800801007387 */ /* 0x000fe80000100a00 */
[----:B------:R-:W-:Y:S01]  /*2df70*/  STL.64 [R1+0x388], R10 ;  /* 0x0003880a01007387 */ /* 0x000fe20000100a00 */
[C---:B------:R-:W-:Y:S03]  /*2df80*/  HMMA.16816.F32 R48, R20.reuse, R44, R48 ;  /* 0x0000002c1430723c */ /* 0x040fe60000001830 */
[----:B---3--:R-:W0:Y:S04]  /*2df90*/  LDSM.16.MT88.4 R8, [R24+UR5+0x100] ;  /* 0x000100051808783b */ /* 0x008e280008004200 */
[----:B0-----:R-:W-:Y:S04]  /*2dfa0*/  STL.64 [R1+0x3470], R10 ;  /* 0x0034700a01007387 */ /* 0x001fe80000100a00 */
[----:B------:R0:W-:Y:S04]  /*2dfb0*/  STL.64 [R1+0x3468], R8 ;  /* 0x0034680801007387 */ /* 0x0001e80000100a00 */
[----:B0-----:R-:W3:Y:S04]  /*2dfc0*/  LDL.LU.64 R8, [R1+0x190] ;  /* 0x0001900001087983 */ /* 0x001ee80000300a00 */
[----:B------:R-:W3:Y:S04]  /*2dfd0*/  LDL.LU.64 R10, [R1+0x198] ;  /* 0x00019800010a7983 */ /* 0x000ee80000300a00 */
        /* <DEDUP_REMOVED lines=15> */
[----:B------:R-:W3:Y:S01]  /*2e0d0*/  LDL.LU.64 R4, [R1+0x34a8] ;  /* 0x0034a80001047983 */ /* 0x000ee20000300a00 */
[----:B------:R-:W-:Y:S03]  /*2e0e0*/  HMMA.16816.F32 R8, R20, R56, R8 ;  /* 0x000000381408723c */ /* 0x000fe60000001808 */
[----:B------:R-:W4:Y:S04]  /*2e0f0*/  LDL.LU.64 R20, [R1+0x660] ;  /* 0x0006600001147983 */ /* 0x000f280000300a00 */
[----:B------:R-:W4:-:S15]  /*2e100*/  LDL.LU.64 R22, [R1+0x668] ;  /* 0x0006680001167983 */ /* 0x000f1e0000300a00 */
[----:B------:R-:W-:-:S01]  /*2e110*/  NOP ;  /* 0x0000000000007918 */ /* 0x000fc20000000000 */
[----:B------:R0:W-:Y:S04]  /*2e120*/  STL.64 [R1+0xa0], R8 ;  /* 0x0000a00801007387 */ /* 0x0001e80000100a00 */
[----:B------:R1:W-:Y:S04]  /*2e130*/  STL.64 [R1+0xa8], R10 ;  /* 0x0000a80a01007387 */ /* 0x0003e80000100a00 */
[----:B0-----:R-:W2:Y:S04]  /*2e140*/  LDL.LU.64 R8, [R1+0x630] ;  /* 0x0006300001087983 */ /* 0x001ea80000300a00 */
[----:B-1----:R-:W2:Y:S01]  /*2e150*/  LDL.LU.64 R10, [R1+0x638] ;  /* 0x00063800010a7983 */ /* 0x002ea20000300a00 */
[C---:B---3--:R-:W-:Y:S06]  /*2e160*/  HMMA.16816.F32 R28, R4.reuse, R32, R28 ;  /* 0x00000020041c723c */ /* 0x048fec000000181c */
[----:B------:R-:W-:-:S15]  /*2e170*/  HMMA.16816.F32 R16, R4, R12, R16 ;  /* 0x0000000c0410723c */ /* 0x000fde0000001810 */
[----:B------:R-:W-:-:S02]  /*2e180*/  NOP ;  /* 0x0000000000007918 */ /* 0x000fc40000000000 */
[----:B------:R0:W-:Y:S04]  /*2e190*/  STL.64 [R1+0x6a0], R28 ;  /* 0x0006a01c01007387 */ /* 0x0001e80000100a00 */
[----:B------:R1:W-:Y:S04]  /*2e1a0*/  STL.64 [R1+0x6a8], R30 ;  /* 0x0006a81e01007387 */ /* 0x0003e80000100a00 */
[----:B0-----:R-:W3:Y:S04]  /*2e1b0*/  LDL.LU.64 R28, [R1+0x1e0] ;  /* 0x0001e000011c7983 */ /* 0x001ee80000300a00 */
[----:B-1----:R-:W3:Y:S04]  /*2e1c0*/  LDL.LU.64 R30, [R1+0x1e8] ;  /* 0x0001e800011e7983 */ /* 0x002ee80000300a00 */
[----:B------:R-:W-:Y:S04]  /*2e1d0*/  STL.64 [R1+0x690], R16 ;  /* 0x0006901001007387 */ /* 0x000fe80000100a00 */
[----:B------:R0:W-:Y:S04]  /*2e1e0*/  STL.64 [R1+0x698], R18 ;  /* 0x0006981201007387 */ /* 0x0001e80000100a00 */
[----:B0-----:R-:W2:Y:S04]  /*2e1f0*/  LDL.LU.64 R18, [R1+0x34a0] ;  /* 0x0034a00001127983 */ /* 0x001ea80000300a00 */
[----:B------:R-:W2:Y:S01]  /*2e200*/  LDL.LU.64 R16, [R1+0x3498] ;  /* 0x0034980001107983 */ /* 0x000ea20000300a00 */
[----:B----4-:R-:W-:-:S15]  /*2e210*/  HMMA.16816.F32 R20, R4, R36, R20 ;  /* 0x000000240414723c */ /* 0x010fde0000001814 */
[----:B------:R-:W-:-:S08]  /*2e220*/  NOP ;  /* 0x0000000000007918 */ /* 0x000fd00000000000 */
[----:B------:R-:W-:Y:S04]  /*2e230*/  STL.64 [R1+0x680], R20 ;  /* 0x0006801401007387 */ /* 0x000fe80000100a00 */
[----:B------:R-:W-:Y:S04]  /*2e240*/  STL.64 [R1+0x688], R22 ;  /* 0x0006881601007387 */ /* 0x000fe80000100a00 */
[----:B------:R-:W0:Y:S01]  /*2e250*/  LDSM.16.MT88.4 R20, [R24+UR5+0x180] ;  /* 0x000180051814783b */ /* 0x000e220008004200 */
[----:B--2---:R-:W-:-:S15]  /*2e260*/  HMMA.16816.F32 R16, R4, R40, R16 ;  /* 0x000000280410723c */ /* 0x004fde0000001810 */
[----:B------:R-:W-:-:S08]  /*2e270*/  NOP ;  /* 0x0000000000007918 */ /* 0x000fd00000000000 */
[----:B------:R1:W-:Y:S04]  /*2e280*/  STL.64 [R1+0x670], R16 ;  /* 0x0006701001007387 */ /* 0x0003e80000100a00 */
[----:B------:R2:W-:Y:S04]  /*2e290*/  STL.64 [R1+0x678], R18 ;  /* 0x0006781201007387 */ /* 0x0005e80000100a00 */
[----:B-1----:R-:W4:Y:S04]  /*2e2a0*/  LDL.LU.64 R16, [R1+0x1b0] ;  /* 0x0001b00001107983 */ /* 0x002f280000300a00 */
[----:B--2---:R-:W4:Y:S04]  /*2e2b0*/  LDL.LU.64 R18, [R1+0x1b8] ;  /* 0x0001b80001127983 */ /* 0x004f280000300a00 */
[----:B------:R-:W2:Y:S04]  /*2e2c0*/  LDL.LU.64 R24, [R1+0x970] ;  /* 0x0009700001187983 */ /* 0x000ea80000300a00 */
[----:B------:R-:W2:Y:S04]  /*2e2d0*/  LDL.LU.64 R26, [R1+0x978] ;  /* 0x00097800011a7983 */ /* 0x000ea80000300a00 */
[----:B0-----:R-:W-:Y:S04]  /*2e2e0*/  STL.64 [R1+0x3430], R22 ;  /* 0x0034301601007387 */ /* 0x001fe80000100a00 */
[----:B------:R0:W-:Y:S04]  /*2e2f0*/  STL.64 [R1+0x3428], R20 ;  /* 0x0034281401007387 */ /* 0x0001e80000100a00 */
[----:B0-----:R-:W4:Y:S04]  /*2e300*/  LDL.LU.64 R20, [R1+0x640] ;  /* 0x0006400001147983 */ /* 0x001f280000300a00 */
[----:B------:R-:W4:Y:S01]  /*2e310*/  LDL.LU.64 R22, [R1+0x648] ;  /* 0x0006480001167983 */ /* 0x000f220000300a00 */
[C---:B------:R-:W-:Y:S06]  /*2e320*/  HMMA.16816.F32 R8, R4.reuse, R48, R8 ;  /* 0x000000300408723c */ /* 0x040fec0000001808 */
[C---:B---3--:R-:W-:Y:S06]  /*2e330*/  HMMA.16816.F32 R28, R4.reuse, R52, R28 ;  /* 0x00000034041c723c */ /* 0x048fec000000181c */
[C---:B----4-:R-:W-:Y:S06]  /*2e340*/  HMMA.16816.F32 R20, R4.reuse, R44, R20 ;  /* 0x0000002c0414723c */ /* 0x050fec0000001814 */
[----:B------:R-:W-:-:S15]  /*2e350*/  HMMA.16816.F32 R4, R4, R56, R16 ;  /* 0x000000380404723c */ /* 0x000fde0000001810 */
[----:B------:R-:W-:-:S02]  /*2e360*/  NOP ;  /* 0x0000000000007918 */ /* 0x000fc40000000000 */
[----:B------:R0:W-:Y:S04]  /*2e370*/  STL.64 [R1+0x660], R20 ;  /* 0x0006601401007387 */ /* 0x0001e80000100a00 */
[----:B------:R1:W-:Y:S04]  /*2e380*/  STL.64 [R1+0x668], R22 ;  /* 0x0006681601007387 */ /* 0x0003e80000100a00 */
[----:B0-----:R-:W3:Y:S04]  /*2e390*/  LDL.LU.64 R20, [R1+0x890] ;  /* 0x0008900001147983 */ /* 0x001ee80000300a00 */
[----:B-1----:R-:W3:Y:S04]  /*2e3a0*/  LDL.LU.64 R22, [R1+0x898] ;  /* 0x0008980001167983 */ /* 0x002ee80000300a00 */
[----:B------:R0:W-:Y:S04]  /*2e3b0*/  STL.64 [R1+0x650], R8 ;  /* 0x0006500801007387 */ /* 0x0001e80000100a00 */
[----:B------:R1:W-:Y:S04]  /*2e3c0*/  STL.64 [R1+0x658], R10 ;  /* 0x0006580a01007387 */ /* 0x0003e80000100a00 */
[----:B0-----:R-:W4:Y:S04]  /*2e3d0*/  LDL.LU.64 R8, [R1+0x560] ;  /* 0x0005600001087983 */ /* 0x001f280000300a00 */
[----:B-1----:R-:W4:Y:S04]  /*2e3e0*/  LDL.LU.64 R10, [R1+0x568] ;  /* 0x00056800010a7983 */ /* 0x002f280000300a00 */
[----:B------:R-:W-:Y:S04]  /*2e3f0*/  STL.64 [R1+0x3480], R54 ;  /* 0x0034803601007387 */ /* 0x000fe80000100a00 */
[----:B------:R-:W-:Y:S04]  /*2e400*/  STL.64 [R1+0x640], R28 ;  /* 0x0006401c01007387 */ /* 0x000fe80000100a00 */
[----:B------:R-:W-:Y:S04]  /*2e410*/  STL.64 [R1+0x648], R30 ;  /* 0x0006481e01007387 */ /* 0x000fe80000100a00 */
[----:B------:R0:W-:Y:S04]  /*2e420*/  STL.64 [R1+0x3478], R52 ;  /* 0x0034783401007387 */ /* 0x0001e80000100a00 */
[----:B0-----:R-:W2:Y:S04]  /*2e430*/  LDL.LU.64 R52, [R1+0xa60] ;  /* 0x000a600001347983 */ /* 0x001ea80000300a00 */
[----:B------:R-:W2:Y:S04]  /*2e440*/  LDL.LU.64 R54, [R1+0xa68] ;  /* 0x000a680001367983 */ /* 0x000ea80000300a00 */
[----:B------:R-:W3:Y:S04]  /*2e450*/  LDL.LU.64 R18, [R1+0x3490] ;  /* 0x0034900001127983 */ /* 0x000ee80000300a00 */
[----:B------:R-:W3:Y:S04]  /*2e460*/  LDL.LU.64 R16, [R1+0x3488] ;  /* 0x0034880001107983 */ /* 0x000ee80000300a00 */
[----:B------:R0:W-:Y:S04]  /*2e470*/  STL.64 [R1+0x2a0], R4 ;  /* 0x0002a00401007387 */ /* 0x0001e80000100a00 */
[----:B------:R1:W-:Y:S04]  /*2e480*/  STL.64 [R1+0x2a8], R6 ;  /* 0x0002a80601007387 */ /* 0x0003e80000100a00 */
[----:B0-----:R-:W3:Y:S04]  /*2e490*/  LDL.LU.64 R4, [R1+0xb60] ;  /* 0x000b600001047983 */ /* 0x001ee80000300a00 */
[----:B-1----:R-:W3:Y:S02]  /*2e4a0*/  LDL.LU.64 R6, [R1+0xb68] ;  /* 0x000b680001067983 */ /* 0x002ee40000300a00 */
[----:B---3--:R-:W-:-:S15]  /*2e4b0*/  HMMA.16816.F32 R4, R16, R32, R4 ;  /* 0x000000201004723c */ /* 0x008fde0000001804 */
[----:B------:R-:W-:-:S08]  /*2e4c0*/  NOP ;  /* 0x0000000000007918 */ /* 0x000fd00000000000 */
[----:B------:R-:W-:Y:S04]  /*2e4d0*/  STL.64 [R1+0x1e0], R4 ;  /* 0x0001e00401007387 */ /* 0x000fe80000100a00 */
[----:B------:R2:W-:Y:S02]  /*2e4e0*/  STL.64 [R1+0x1e8], R6 ;  /* 0x0001e80601007387 */ /* 0x0005e40000100a00 */
[----:B--2---:R-:W-:-:S15]  /*2e4f0*/  HMMA.16816.F32 R4, R16, R12, R52 ;  /* 0x0000000c1004723c */ /* 0x004fde0000001834 */
[----:B------:R-:W-:-:S08]  /*2e500*/  NOP ;  /* 0x0000000000007918 */ /* 0x000fd00000000000 */
[----:B------:R-:W-:Y:S04]  /*2e510*/  STL.64 [R1+0x1d0], R4 ;  /* 0x0001d00401007387 */ /* 0x000fe80000100a00 */
[----:B------:R0:W-:Y:S02]  /*2e520*/  STL.64 [R1+0x1d8], R6 ;  /* 0x0001d80601007387 */ /* 0x0001e40000100a00 */
[----:B0-----:R-:W-:Y:S02]  /*2e530*/  HMMA.16816.F32 R4, R16, R36, R24 ;  /* 0x000000241004723c */ /* 0x001fe40000001818 */
[----:B------:R-:W-:Y:S04]  /*2e540*/  STL.64 [R1+0x3450], R38 ;  /* 0x0034502601007387 */ /* 0x000fe80000100a00 */
[----:B------:R-:W-:-:S15]  /*2e550*/  STL.64 [R1+0x3448], R36 ;  /* 0x0034482401007387 */ /* 0x000fde0000100a00 */
[----:B------:R-:W-:-:S02]  /*2e560*/  NOP ;  /* 0x0000000000007918 */ /* 0x000fc40000000000 */
[----:B------:R-:W-:Y:S04]  /*2e570*/  STL.64 [R1+0x1c0], R4 ;  /* 0x0001c00401007387 */ /* 0x000fe80000100a00 */
[----:B------:R0:W-:Y:S02]  /*2e580*/  STL.64 [R1+0x1c8], R6 ;  /* 0x0001c80601007387 */ /* 0x0001e40000100a00 */
[----:B0-----:R-:W-:Y:S02]  /*2e590*/  HMMA.16816.F32 R4, R16, R40, R20 ;  /* 0x000000281004723c */ /* 0x001fe40000001814 */
[----:B------:R-:W-:Y:S04]  /*2e5a0*/  STL.64 [R1+0x3440], R42 ;  /* 0x0034402a01007387 */ /* 0x000fe80000100a00 */
[----:B------:R-:W-:-:S15]  /*2e5b0*/  STL.64 [R1+0x3438], R40 ;  /* 0x0034382801007387 */ /* 0x000fde0000100a00 */
[----:B------:R-:W-:-:S02]  /*2e5c0*/  NOP ;  /* 0x0000000000007918 */ /* 0x000fc40000000000 */
[----:B------:R-:W-:Y:S04]  /*2e5d0*/  STL.64 [R1+0x1b0], R4 ;  /* 0x0001b00401007387 */ /* 0x000fe80000100a00 */
[----:B------:R4:W-:Y:S04]  /*2e5e0*/  STL.64 [R1+0x1b8], R6 ;  /* 0x0001b80601007387 */ /* 0x0009e80000100a00 */
[----:B------:R-:W2:Y:S04]  /*2e5f0*/  LDL.LU.64 R52, [R1+0x510] ;  /* 0x0005100001347983 */ /* 0x000ea80000300a00 */
[----:B------:R-:W2:Y:S01]  /*2e600*/  LDL.LU.64 R54, [R1+0x518] ;  /* 0x0005180001367983 */ /* 0x000ea20000300a00 */
[----:B------:R-:W0:Y:S01]  /*2e610*/  S2R R30, SR_TID.X ;  /* 0x00000000001e7919 */ /* 0x000e220000002100 */
[----:B----4-:R-:W-:Y:S01]  /*2e620*/  HMMA.16816.F32 R4, R16, R44, R8 ;  /* 0x0000002c1004723c */ /* 0x010fe20000001808 */
[C---:B0-----:R-:W-:Y:S01]  /*2e630*/  LOP3.LUT R28, R30.reuse, 0x7, RZ, 0xc0, !PT ;  /* 0x000000071e1c7812 */ /* 0x041fe200078ec0ff */
[----:B------:R-:W-:-:S04]  /*2e640*/  IMAD.SHL.U32 R14, R30, 0x2, RZ ;  /* 0x000000021e0e7824 */ /* 0x000fc800078e00ff */
[----:B------:R-:W-:Y:S02]  /*2e650*/  IMAD R28, R28, 0x210, RZ ;  /* 0x000002101c1c7824 */ /* 0x000fe400078e02ff */
[----:B------:R-:W-:-:S03]  /*2e660*/  IMAD.SHL.U32 R29, R30, 0x100, RZ ;  /* 0x000001001e1d7824 */ /* 0x000fc600078e00ff */
[----:B------:R-:W-:-:S04]  /*2e670*/  LOP3.LUT R14, R28, 0x10, R14, 0x78, !PT ;  /* 0x000000101c0e7812 */ /* 0x000fc800078e780e */
[----:B------:R-:W-:-:S08]  /*2e680*/  LOP3.LUT R14, R14, 0x1000, R29, 0xf8, !PT ;  /* 0x000010000e0e7812 */ /* 0x000fd000078ef81d */
[----:B------:R-:W-:Y:S01]  /*2e690*/  STL.64 [R1+0x560], R4 ;  /* 0x0005600401007387 */ /* 0x000fe20000100a00 */
[----:B------:R-:W-:-:S03]  /*2e6a0*/  LOP3.LUT R14, R14, 0x40, RZ, 0x3c, !PT ;  /* 0x000000400e0e7812 */ /* 0x000fc600078e3cff */
[----:B------:R-:W-:Y:S04]  /*2e6b0*/  STL.64 [R1+0x568], R6 ;  /* 0x0005680601007387 */ /* 0x000fe80000100a00 */
[----:B------:R-:W3:Y:S04]  /*2e6c0*/  LDL.LU.64 R8, [R1+0x410] ;  /* 0x0004100001087983 */ /* 0x000ee80000300a00 */
[----:B------:R-:W3:Y:S04]  /*2e6d0*/  LDL.LU.64 R10, [R1+0x418] ;  /* 0x00041800010a7983 */ /* 0x000ee80000300a00 */
[----:B------:R-:W4:Y:S04]  /*2e6e0*/  LDL.LU.64 R24, [R1+0x1a0] ;  /* 0x0001a00001187983 */ /* 0x000f280000300a00 */
[----:B------:R-:W0:Y:S04]  /*2e6f0*/  LDSM.16.MT88.4 R4, [R14+UR5] ;  /* 0x000000050e04783b */ /* 0x000e280008004200 */
[----:B------:R-:W4:Y:S04]  /*2e700*/  LDL.LU.64 R26, [R1+0x1a8] ;  /* 0x0001a800011a7983 */ /* 0x000f280000300a00 */
[----:B------:R-:W-:Y:S04]  /*2e710*/  STL.64 [R1+0x3460], R46 ;  /* 0x0034602e01007387 */ /* 0x000fe80000100a00 */
[----:B------:R1:W-:Y:S04]  /*2e720*/  STL.64 [R1+0x3458], R44 ;  /* 0x0034582c01007387 */ /* 0x0003e80000100a00 */
[----:B-1----:R-:W4:Y:S04]  /*2e730*/  LDL.LU.64 R44, [R1+0xb50] ;  /* 0x000b5000012c7983 */ /* 0x002f280000300a00 */
[----:B------:R-:W4:Y:S04]  /*2e740*/  LDL.LU.64 R46, [R1+0xb58] ;  /* 0x000b5800012e7983 */ /* 0x000f280000300a00 */
        /* <DEDUP_REMOVED lines=8> */
[----:B0-----:R-:W-:Y:S04]  /*2e7d0*/  STL.64 [R1+0x3410], R6 ;  /* 0x0034100601007387 */ /* 0x001fe80000100a00 */
[----:B------:R0:W-:Y:S04]  /*2e7e0*/  STL.64 [R1+0x3408], R4 ;  /* 0x0034080401007387 */ /* 0x0001e80000100a00 */
[----:B0-----:R-:W4:Y:S04]  /*2e7f0*/  LDL.LU.64 R4, [R1+0x500] ;  /* 0x0005000001047983 */ /* 0x001f280000300a00 */
[----:B------:R-:W4:Y:S01]  /*2e800*/  LDL.LU.64 R6, [R1+0x508] ;  /* 0x0005080001067983 */ /* 0x000f220000300a00 */
        /* <DEDUP_REMOVED lines=12> */
[----:B----4-:R-:W-:Y:S03]  /*2e8d0*/  HMMA.16816.F32 R16, R16, R56, R24 ;  /* 0x000000381010723c */ /* 0x010fe60000001818 */
[----:B------:R-:W4:Y:S04]  /*2e8e0*/  LDL.LU.64 R24, [R1+0x250] ;  /* 0x0002500001187983 */ /* 0x000f280000300a00 */
[----:B------:R-:W4:-:S15]  /*2e8f0*/  LDL.LU.64 R26, [R1+0x258] ;  /* 0x00025800011a7983 */ /* 0x000f1e0000300a00 */
[----:B------:R-:W-:-:S01]  /*2e900*/  NOP ;  /* 0x0000000000007918 */ /* 0x000fc20000000000 */
[----:B------:R-:W-:Y:S04]  /*2e910*/  STL.64 [R1+0x1a0], R16 ;  /* 0x0001a01001007387 */ /* 0x000fe80000100a00 */
[----:B------:R-:W-:Y:S04]  /*2e920*/  STL.64 [R1+0x1a8], R18 ;  /* 0x0001a81201007387 */ /* 0x000fe80000100a00 */
[----:B------:R-:W0:Y:S04]  /*2e930*/  LDSM.16.MT88.4 R16, [R14+UR5+0x80] ;  /* 0x000080050e10783b */ /* 0x000e280008004200 */
[----:B0-----:R-:W-:Y:S04]  /*2e940*/  STL.64 [R1+0x33e8], R18 ;  /* 0x0033e81201007387 */ /* 0x001fe80000100a00 */
[----:B------:R0:W-:Y:S04]  /*2e950*/  STL.64 [R1+0x33e0], R16 ;  /* 0x0033e01001007387 */ /* 0x0001e80000100a00 */
[----:B0-----:R-:W2:Y:S04]  /*2e960*/  LDL.LU.64 R16, [R1+0x3e0] ;  /* 0x0003e00001107983 */ /* 0x001ea80000300a00 */
[----:B------:R-:W2:Y:S01]  /*2e970*/  LDL.LU.64 R18, [R1+0x3e8] ;  /* 0x0003e80001127983 */ /* 0x000ea20000300a00 */
[C---:B---3--:R-:W-:Y:S06]  /*2e980*/  HMMA.16816.F32 R44, R8.reuse, R32, R44 ;  /* 0x00000020082c723c */ /* 0x048fec000000182c */
[----:B------:R-:W-:-:S15]  /*2e990*/  HMMA.16816.F32 R36, R8, R12, R36 ;  /* 0x0000000c0824723c */ /* 0x000fde0000001824 */
[----:B------:R-:W-:-:S02]  /*2e9a0*/  NOP ;  /* 0x0000000000007918 */ /* 0x000fc40000000000 */
[----:B------:R-:W-:Y:S04]  /*2e9b0*/  STL.64 [R1+0x100], R44 ;  /* 0x0001002c01007387 */ /* 0x000fe80000100a00 */
[----:B------:R0:W-:Y:S04]  /*2e9c0*/  STL.64 [R1+0x108], R46 ;  /* 0x0001082e01007387 */ /* 0x0001e80000100a00 */
[----:B0-----:R-:W3:Y:S04]  /*2e9d0*/  LDL.LU.64 R46, [R1+0x3460] ;  /* 0x00346000012e7983 */ /* 0x001ee80000300a00 */
[----:B------:R-:W4:Y:S04]  /*2e9e0*/  LDL.LU.64 R44, [R1+0x3458] ;  /* 0x00345800012c7983 */ /* 0x000f280000300a00 */
[----:B------:R-:W-:Y:S04]  /*2e9f0*/  STL.64 [R1+0xf0], R36 ;  /* 0x0000f02401007387 */ /* 0x000fe80000100a00 */
[----:B------:R0:W-:Y:S04]  /*2ea00*/  STL.64 [R1+0xf8], R38 ;  /* 0x0000f82601007387 */ /* 0x0001e80000100a00 */
[----:B0-----:R-:W3:Y:S04]  /*2ea10*/  LDL.LU.64 R38, [R1+0x3450] ;  /* 0x0034500001267983 */ /* 0x001ee80000300a00 */
[----:B------:R-:W2:Y:S02]  /*2ea20*/  LDL.LU.64 R36, [R1+0x3448] ;  /* 0x0034480001247983 */ /* 0x000ea40000300a00 */
[----:B--2---:R-:W-:-:S15]  /*2ea30*/  HMMA.16816.F32 R40, R8, R36, R40 ;  /* 0x000000240828723c */ /* 0x004fde0000001828 */
[----:B------:R-:W-:-:S08]  /*2ea40*/  NOP ;  /* 0x0000000000007918 */ /* 0x000fd00000000000 */
[----:B------:R-:W-:Y:S04]  /*2ea50*/  STL.64 [R1+0xe0], R40 ;  /* 0x0000e02801007387 */ /* 0x000fe80000100a00 */
[----:B------:R0:W-:Y:S04]  /*2ea60*/  STL.64 [R1+0xe8], R42 ;  /* 0x0000e82a01007387 */ /* 0x0001e80000100a00 */
[----:B0-----:R-:W2:Y:S04]  /*2ea70*/  LDL.LU.64 R42, [R1+0x3440] ;  /* 0x00344000012a7983 */ /* 0x001ea80000300a00 */
[----:B------:R-:W3:Y:S01]  /*2ea80*/  LDL.LU.64 R40, [R1+0x3438] ;  /* 0x0034380001287983 */ /* 0x000ee20000300a00 */
[C---:B----4-:R-:W-:Y:S06]  /*2ea90*/  HMMA.16816.F32 R4, R8.reuse, R44, R4 ;  /* 0x0000002c0804723c */ /* 0x050fec0000001804 */
[C---:B------:R-:W-:Y:S06]  /*2eaa0*/  HMMA.16816.F32 R16, R8.reuse, R52, R16 ;  /* 0x000000340810723c */ /* 0x040fec0000001810 */
[----:B---3--:R-:W-:-:S15]  /*2eab0*/  HMMA.16816.F32 R20, R8, R40, R20 ;  /* 0x000000280814723c */ /* 0x008fde0000001814 */
[----:B------:R-:W-:-:S08]  /*2eac0*/  NOP ;  /* 0x0000000000007918 */ /* 0x000fd00000000000 */
[----:B------:R-:W-:Y:S04]  /*2ead0*/  STL.64 [R1+0xd0], R20 ;  /* 0x0000d01401007387 */ /* 0x000fe80000100a00 */
[----:B------:R0:W-:Y:S04]  /*2eae0*/  STL.64 [R1+0xd8], R22 ;  /* 0x0000d81601007387 */ /* 0x0001e80000100a00 */
[----:B0-----:R-:W3:Y:S04]  /*2eaf0*/  LDL.LU.64 R22, [R1+0x3430] ;  /* 0x0034300001167983 */ /* 0x001ee80000300a00 */
[----:B------:R-:W3:Y:S04]  /*2eb00*/  LDL.LU.64 R20, [R1+0x3428] ;  /* 0x0034280001147983 */ /* 0x000ee80000300a00 */
[----:B------:R-:W-:Y:S04]  /*2eb10*/  STL.64 [R1+0x450], R4 ;  /* 0x0004500401007387 */ /* 0x000fe80000100a00 */
[----:B------:R0:W-:Y:S02]  /*2eb20*/  STL.64 [R1+0x458], R6 ;  /* 0x0004580601007387 */ /* 0x0001e40000100a00 */
[----:B0-----:R-:W-:Y:S02]  /*2eb30*/  HMMA.16816.F32 R4, R8, R48, R28 ;  /* 0x000000300804723c */ /* 0x001fe4000000181c */
[----:B------:R-:W3:Y:S04]  /*2eb40*/  LDL.LU.64 R28, [R1+0xa10] ;  /* 0x000a1000011c7983 */ /* 0x000ee80000300a00 */
[----:B------:R-:W3:-:S15]  /*2eb50*/  LDL.LU.64 R30, [R1+0xa18] ;  /* 0x000a1800011e7983 */ /* 0x000ede0000300a00 */
[----:B------:R-:W-:-:S02]  /*2eb60*/  NOP ;  /* 0x0000000000007918 */ /* 0x000fc40000000000 */
[----:B------:R0:W-:Y:S04]  /*2eb70*/  STL.64 [R1+0x440], R4 ;  /* 0x0004400401007387 */ /* 0x0001e80000100a00 */
[----:B------:R1:W-:Y:S04]  /*2eb80*/  STL.64 [R1+0x448], R6 ;  /* 0x0004480601007387 */ /* 0x0003e80000100a00 */
[----:B0-----:R-:W4:Y:S04]  /*2eb90*/  LDL.LU.64 R4, [R1+0x920] ;  /* 0x0009200001047983 */ /* 0x001f280000300a00 */
[----:B-1----:R-:W4:Y:S04]  /*2eba0*/  LDL.LU.64 R6, [R1+0x928] ;  /* 0x0009280001067983 */ /* 0x002f280000300a00 */
[----:B------:R-:W-:Y:S04]  /*2ebb0*/  STL.64 [R1+0x3420], R54 ;  /* 0x0034203601007387 */ /* 0x000fe80000100a00 */
[----:B------:R0:W-:Y:S04]  /*2ebc0*/  STL.64 [R1+0x3418], R52 ;  /* 0x0034183401007387 */ /* 0x0001e80000100a00 */
[----:B------:R1:W-:Y:S04]  /*2ebd0*/  STL.64 [R1+0x430], R16 ;  /* 0x0004301001007387 */ /* 0x0003e80000100a00 */
[----:B------:R2:W-:Y:S04]  /*2ebe0*/  STL.64 [R1+0x438], R18 ;  /* 0x0004381201007387 */ /* 0x0005e80000100a00 */
[----:B0-----:R-:W4:Y:S04]  /*2ebf0*/  LDL.LU.64 R52, [R1+0xb10] ;  /* 0x000b100001347983 */ /* 0x001f280000300a00 */
[----:B------:R-:W4:Y:S01]  /*2ec00*/  LDL.LU.64 R54, [R1+0xb18] ;  /* 0x000b180001367983 */ /* 0x000f220000300a00 */
[----:B------:R-:W-:Y:S03]  /*2ec10*/  HMMA.16816.F32 R8, R8, R56, R24 ;  /* 0x000000380808723c */ /* 0x000fe60000001818 */
[----:B------:R-:W4:Y:S04]  /*2ec20*/  LDL.LU.64 R24, [R1+0x620] ;  /* 0x0006200001187983 */ /* 0x000f280000300a00 */
[----:B------:R-:W4:-:S15]  /*2ec30*/  LDL.LU.64 R26, [R1+0x628] ;  /* 0x00062800011a7983 */ /* 0x000f1e0000300a00 */
[----:B------:R-:W-:-:S01]  /*2ec40*/  NOP ;  /* 0x0000000000007918 */ /* 0x000fc20000000000 */
[----:B------:R-:W-:Y:S04]  /*2ec50*/  STL.64 [R1+0xc0], R8 ;  /* 0x0000c00801007387 */ /* 0x000fe80000100a00 */
[----:B------:R-:W-:Y:S04]  /*2ec60*/  STL.64 [R1+0xc8], R10 ;  /* 0x0000c80a01007387 */ /* 0x000fe80000100a00 */
[----:B------:R-:W0:Y:S04]  /*2ec70*/  LDSM.16.MT88.4 R8, [R14+UR5+0x100] ;  /* 0x000100050e08783b */ /* 0x000e280008004200 */
[----:B-1----:R-:W4:Y:S04]  /*2ec80*/  LDL.LU.64 R16, [R1+0x4f0] ;  /* 0x0004f00001107983 */ /* 0x002f280000300a00 */
[----:B--2---:R-:W2:Y:S04]  /*2ec90*/  LDL.LU.64 R18, [R1+0x4f8] ;  /* 0x0004f80001127983 */ /* 0x004ea80000300a00 */
[----:B0-----:R-:W-:Y:S04]  /*2eca0*/  STL.64 [R1+0x33b8], R10 ;  /* 0x0033b80a01007387 */ /* 0x001fe80000100a00 */
[----:B------:R-:W-:Y:S01]  /*2ecb0*/  STL.64 [R1+0x33b0], R8 ;  /* 0x0033b00801007387 */ /* 0x000fe20000100a00 */
[C---:B---3--:R-:W-:Y:S06]  /*2ecc0*/  HMMA.16816.F32 R28, R20.reuse, R12, R28 ;  /* 0x0000000c141c723c */ /* 0x048fec000000181c */
[----:B----4-:R-:W-:-:S15]  /*2ecd0*/  HMMA.16816.F32 R52, R20, R32, R52 ;  /* 0x000000201434723c */ /* 0x010fde0000001834 */
[----:B------:R-:W-:-:S08]  /*2ece0*/  NOP ;  /* 0x0000000000007918 */ /* 0x000fd00000000000 */
[----:B------:R0:W-:Y:S04]  /*2ecf0*/  STL.64 [R1+0x90], R52 ;  /* 0x0000903401007387 */ /* 0x0001e80000100a00 */
[----:B------:R1:W-:Y:S04]  /*2ed00*/  STL.64 [R1+0x98], R54 ;  /* 0x0000983601007387 */ /* 0x0003e80000100a00 */
[----:B------:R3:W-:Y:S04]  /*2ed10*/  STL.64 [R1+0x33f0], R12 ;  /* 0x0033f00c01007387 */ /* 0x0007e80000100a00 */
[----:B------:R-:W-:Y:S04]  /*2ed20*/  STL.64 [R1+0x80], R28 ;  /* 0x0000801c01007387 */ /* 0x000fe80000100a00 */
[----:B------:R-:W-:Y:S04]  /*2ed30*/  STL.64 [R1+0x88], R30 ;  /* 0x0000881e01007387 */ /* 0x000fe80000100a00 */
[----:B0-----:R-:W4:Y:S04]  /*2ed40*/  LDL.LU.64 R52, [R1+0x340] ;  /* 0x0003400001347983 */ /* 0x001f280000300a00 */
[----:B-1----:R-:W4:Y:S01]  /*2ed50*/  LDL.LU.64 R54, [R1+0x348] ;  /* 0x0003480001367983 */ /* 0x002f220000300a00 */
[----:B------:R-:W-:Y:S01]  /*2ed60*/  HMMA.16816.F32 R4, R20, R36, R4 ;  /* 0x000000241404723c */ /* 0x000fe20000001804 */
[----:B------:R-:W-:-:S02]  /*2ed70*/  IMAD.MOV.U32 R9, RZ, RZ, R32 ;  /* 0x000000ffff097224 */ /* 0x000fc400078e0020 */
[----:B------:R-:W-:-:S03]  /*2ed80*/  IMAD.MOV.U32 R8, RZ, RZ, R33 ;  /* 0x000000ffff087224 */ /* 0x000fc600078e0021 */
[----:B------:R-:W-:Y:S01]  /*2ed90*/  HMMA.16816.F32 R24, R20, R40, R24 ;  /* 0x000000281418723c */ /* 0x000fe20000001818 */
[----:B---3--:R-:W-:Y:S02]  /*2eda0*/  IMAD.MOV.U32 R12, RZ, RZ, R9 ;  /* 0x000000ffff0c7224 */ /* 0x008fe400078e0009 */
[----:B------:R-:W-:-:S03]  /*2edb0*/  IMAD.MOV.U32 R13, RZ, RZ, R8 ;  /* 0x000000ffff0d7224 */ /* 0x000fc600078e0008 */
[C---:B--2---:R-:W-:Y:S11]  /*2edc0*/  HMMA.16816.F32 R8, R20.reuse, R44, R16 ;  /* 0x0000002c1408723c */ /* 0x044ff60000001810 */
[----:B------:R0:W-:Y:S04]  /*2edd0*/  STL.64 [R1+0x70], R4 ;  /* 0x0000700401007387 */ /* 0x0001e80000100a00 */
[----:B------:R1:W-:Y:S04]  /*2ede0*/  STL.64 [R1+0x78], R6 ;  /* 0x0000780601007387 */ /* 0x0003e80000100a00 */
[----:B0-----:R-:W2:Y:S04]  /*2edf0*/  LDL.LU.64 R4, [R1+0x330] ;  /* 0x0003300001047983 */ /* 0x001ea80000300a00 */
[----:B-1----:R-:W2:Y:S04]  /*2ee00*/  LDL.LU.64 R6, [R1+0x338] ;  /* 0x0003380001067983 */ /* 0x002ea80000300a00 */
[----:B------:R-:W3:Y:S04]  /*2ee10*/  LDL.LU.64 R28, [R1+0x130] ;  /* 0x00013000011c7983 */ /* 0x000ee80000300a00 */
[----:B------:R-:W3:Y:S04]  /*2ee20*/  LDL.LU.64 R30, [R1+0x138] ;  /* 0x00013800011e7983 */ /* 0x000ee80000300a00 */
[----:B------:R-:W-:Y:S04]  /*2ee30*/  STL.64 [R1+0x3400], R38 ;  /* 0x0034002601007387 */ /* 0x000fe80000100a00 */
[----:B------:R0:W-:Y:S04]  /*2ee40*/  STL.64 [R1+0x33f8], R36 ;  /* 0x0033f82401007387 */ /* 0x0001e80000100a00 */
[----:B0-----:R-:W2:Y:S04]  /*2ee50*/  LDL.LU.64 R36, [R1+0xbc0] ;  /* 0x000bc00001247983 */ /* 0x001ea80000300a00 */
[----:B------:R0:W-:Y:S04]  /*2ee60*/  STL.64 [R1+0x60], R24 ;  /* 0x0000601801007387 */ /* 0x0001e80000100a00 */
[----:B------:R1:W-:Y:S04]  /*2ee70*/  STL.64 [R1+0x68], R26 ;  /* 0x0000681a01007387 */ /* 0x0003e80000100a00 */
[----:B------:R-:W2:Y:S04]  /*2ee80*/  LDL.LU.64 R38, [R1+0xbc8] ;  /* 0x000bc80001267983 */ /* 0x000ea80000300a00 */
[----:B------:R1:W-:Y:S04]  /*2ee90*/  STL.64 [R1+0x50], R8 ;  /* 0x0000500801007387 */ /* 0x0003e80000100a00 */
[----:B------:R1:W-:Y:S04]  /*2eea0*/  STL.64 [R1+0x58], R10 ;  /* 0x0000580a01007387 */ /* 0x0003e80000100a00 */
[----:B------:R-:W2:Y:S04]  /*2eeb0*/  LDL.LU.64 R32, [R1+0x9d0] ;  /* 0x0009d00001207983 */ /* 0x000ea80000300a00 */
[----:B------:R-:W2:Y:S04]  /*2eec0*/  LDL.LU.64 R34, [R1+0x9d8] ;  /* 0x0009d80001227983 */ /* 0x000ea80000300a00 */
[----:B------:R-:W2:Y:S04]  /*2eed0*/  LDL.LU.64 R16, [R1+0x900] ;  /* 0x0009000001107983 */ /* 0x000ea80000300a00 */
[----:B------:R-:W2:Y:S04]  /*2eee0*/  LDL.LU.64 R18, [R1+0x908] ;  /* 0x0009080001127983 */ /* 0x000ea80000300a00 */
[----:B0-----:R-:W2:Y:S04]  /*2eef0*/  LDL.LU.64 R24, [R1+0x4e0] ;  /* 0x0004e00001187983 */ /* 0x001ea80000300a00 */
[----:B-1----:R-:W2:Y:S04]  /*2ef00*/  LDL.LU.64 R26, [R1+0x4e8] ;  /* 0x0004e800011a7983 */ /* 0x002ea80000300a00 */
[----:B------:R-:W2:Y:S04]  /*2ef10*/  LDL.LU.64 R8, [R1+0x3d0] ;  /* 0x0003d00001087983 */ /* 0x000ea80000300a00 */
[----:B------:R-:W2:Y:S01]  /*2ef20*/  LDL.LU.64 R10, [R1+0x3d8] ;  /* 0x0003d800010a7983 */ /* 0x000ea20000300a00 */
[----:B----4-:R-:W-:-:S15]  /*2ef30*/  HMMA.16816.F32 R52, R20, R48, R52 ;  /* 0x000000301434723c */ /* 0x010fde0000001834 */
[----:B------:R-:W-:-:S08]  /*2ef40*/  NOP ;  /* 0x0000000000007918 */ /* 0x000fd00000000000 */
[----:B------:R-:W-:Y:S04]  /*2ef50*/  STL.64 [R1+0x340], R52 ;  /* 0x0003403401007387 */ /* 0x000fe80000100a00 */
[----:B------:R0:W-:Y:S04]  /*2ef60*/  STL.64 [R1+0x348], R54 ;  /* 0x0003483601007387 */ /* 0x0001e80000100a00 */
[----:B0-----:R-:W4:Y:S04]  /*2ef70*/  LDL.LU.64 R54, [R1+0x3420] ;  /* 0x0034200001367983 */ /* 0x001f280000300a00 */
[----:B------:R-:W2:Y:S01]  /*2ef80*/  LDL.LU.64 R52, [R1+0x3418] ;  /* 0x0034180001347983 */ /* 0x000ea20000300a00 */
[C---:B---3--:R-:W-:Y:S06]  /*2ef90*/  HMMA.16816.F32 R28, R20.reuse, R56, R28 ;  /* 0x00000038141c723c */ /* 0x048fec000000181c */
[----:B--2---:R-:W-:-:S15]  /*2efa0*/  HMMA.16816.F32 R4, R20, R52, R4 ;  /* 0x000000341404723c */ /* 0x004fde0000001804 */
[----:B------:R-:W-:-:S08]  /*2efb0*/  NOP ;  /* 0x0000000000007918 */ /* 0x000fd00000000000 */
[----:B------:R-:W-:Y:S04]  /*2efc0*/  STL.64 [R1+0x330], R4 ;  /* 0x0003300401007387 */ /* 0x000fe80000100a00 */
[----:B------:R0:W-:Y:S04]  /*2efd0*/  STL.64 [R1+0x338], R6 ;  /* 0x0003380601007387 */ /* 0x0001e80000100a00 */
[----:B0-----:R-:W2:Y:S04]  /*2efe0*/  LDL.LU.64 R6, [R1+0x3410] ;  /* 0x0034100001067983 */ /* 0x001ea80000300a00 */
[----:B------:R-:W2:Y:S04]  /*2eff0*/  LDL.LU.64 R4, [R1+0x3408] ;  /* 0x0034080001047983 */ /* 0x000ea80000300a00 */
[----:B------:R-:W3:Y:S04]  /*2f000*/  LDL.LU.64 R20, [R1+0xad0] ;  /* 0x000ad00001147983 */ /* 0x000ee80000300a00 */
[----:B------:R-:W3:Y:S04]  /*2f010*/  LDL.LU.64 R22, [R1+0xad8] ;  /* 0x000ad80001167983 */ /* 0x000ee80000300a00 */
[----:B------:R-:W-:Y:S04]  /*2f020*/  STL.64 [R1+0x40], R28 ;  /* 0x0000401c01007387 */ /* 0x000fe80000100a00 */
[----:B------:R-:W-:Y:S04]  /*2f030*/  STL.64 [R1+0x48], R30 ;  /* 0x0000481e01007387 */ /* 0x000fe80000100a00 */
[----:B------:R-:W0:Y:S04]  /*2f040*/  LDSM.16.MT88.4 R28, [R14+UR5+0x180] ;  /* 0x000180050e1c783b */ /* 0x000e280008004200 */
[----:B0-----:R-:W-:Y:S04]  /*2f050*/  STL.64 [R1+0x3380], R30 ;  /* 0x0033801e01007387 */ /* 0x001fe80000100a00 */
[----:B------:R0:W-:Y:S04]  /*2f060*/  STL.64 [R1+0x3378], R28 ;  /* 0x0033781c01007387 */ /* 0x0001e80000100a00 */
[----:B0-----:R-:W4:Y:S04]  /*2f070*/  LDL.LU.64 R28, [R1+0x850] ;  /* 0x00085000011c7983 */ /* 0x001f280000300a00 */
[----:B------:R-:W4:Y:S01]  /*2f080*/  LDL.LU.64 R30, [R1+0x858] ;  /* 0x00085800011e7983 */ /* 0x000f220000300a00 */
[----:B--2---:R-:W-:Y:S03]  /*2f090*/  HMMA.16816.F32 R12, R4, R12, R36 ;  /* 0x0000000c040c723c */ /* 0x004fe60000001824 */
[----:B------:R-:W2:Y:S04]  /*2f0a0*/  LDL.LU.64 R38, [R1+0x3400] ;  /* 0x0034000001267983 */ /* 0x000ea80000300a00 */
[----:B------:R-:W4:-:S15]  /*2f0b0*/  LDL.LU.64 R36, [R1+0x33f8] ;  /* 0x0033f80001247983 */ /* 0x000f1e0000300a00 */
[----:B------:R-:W-:-:S01]  /*2f0c0*/  NOP ;  /* 0x0000000000007918 */ /* 0x000fc20000000000 */
[----:B------:R0:W-:Y:S04]  /*2f0d0*/  STL.64 [R1+0x630], R12 ;  /* 0x0006300c01007387 */ /* 0x0001e80000100a00 */
[----:B------:R-:W-:Y:S04]  /*2f0e0*/  STL.64 [R1+0x638], R14 ;  /* 0x0006380e01007387 */ /* 0x000fe80000100a00 */
[----:B0-----:R-:W3:Y:S02]  /*2f0f0*/  LDL.LU.64 R12, [R1+0x33f0] ;  /* 0x0033f000010c7983 */ /* 0x001ee40000300a00 */
[----:B---3--:R-:W-:-:S15]  /*2f100*/  HMMA.16816.F32 R20, R4, R12, R20 ;  /* 0x0000000c0414723c */ /* 0x008fde0000001814 */
[----:B------:R-:W-:-:S08]  /*2f110*/  NOP ;  /* 0x0000000000007918 */ /* 0x000fd00000000000 */
[----:B------:R-:W-:Y:S04]  /*2f120*/  STL.64 [R1+0x620], R20 ;  /* 0x0006201401007387 */ /* 0x000fe80000100a00 */
[----:B------:R4:W-:Y:S02]  /*2f130*/  STL.64 [R1+0x628], R22 ;  /* 0x0006281601007387 */ /* 0x0009e40000100a00 */
[C---:B----4-:R-:W-:Y:S02]  /*2f140*/  HMMA.16816.F32 R20, R4.reuse, R36, R32 ;  /* 0x000000240414723c */ /* 0x050fe40000001820 */
[----:B------:R-:W3:Y:S04]  /*2f150*/  LDL.LU.64 R32, [R1+0x170] ;  /* 0x0001700001207983 */ /* 0x000ee80000300a00 */
[----:B------:R-:W3:Y:S01]  /*2f160*/  LDL.LU.64 R34, [R1+0x178] ;  /* 0x0001780001227983 */ /* 0x000ee20000300a00 */
[C---:B------:R-:W-:Y:S06]  /*2f170*/  HMMA.16816.F32 R16, R4.reuse, R40, R16 ;  /* 0x000000280410723c */ /* 0x040fec0000001810 */
[C---:B------:R-:W-:Y:S06]  /*2f180*/  HMMA.16816.F32 R28, R4.reuse, R44, R28 ;  /* 0x0000002c041c723c */ /* 0x040fec000000181c */
[C---:B------:R-:W-:Y:S06]  /*2f190*/  HMMA.16816.F32 R24, R4.reuse, R48, R24 ;  /* 0x000000300418723c */ /* 0x040fec0000001818 */
[C---:B------:R-:W-:Y:S01]  /*2f1a0*/  HMMA.16816.F32 R8, R4.reuse, R52, R8 ;  /* 0x000000340408723c */ /* 0x040fe20000001808 */
[----:B------:R0:W-:Y:S04]  /*2f1b0*/  STL.64 [R1+0x610], R20 ;  /* 0x0006101401007387 */ /* 0x0001e80000100a00 */
[----:B------:R1:W-:Y:S04]  /*2f1c0*/  STL.64 [R1+0x618], R22 ;  /* 0x0006181601007387 */ /* 0x0003e80000100a00 */
[----:B0-----:R-:W4:Y:S04]  /*2f1d0*/  LDL.LU.64 R20, [R1+0xb90] ;  /* 0x000b900001147983 */ /* 0x001f280000300a00 */
[----:B-1----:R-:W4:Y:S04]  /*2f1e0*/  LDL.LU.64 R22, [R1+0xb98] ;  /* 0x000b980001167983 */ /* 0x002f280000300a00 */
[----:B------:R-:W-:Y:S04]  /*2f1f0*/  STL.64 [R1+0x600], R16 ;  /* 0x0006001001007387 */ /* 0x000fe80000100a00 */
[----:B------:R0:W-:Y:S04]  /*2f200*/  STL.64 [R1+0x608], R18 ;  /* 0x0006081201007387 */ /* 0x0001e80000100a00 */
[----:B0-----:R-:W4:Y:S04]  /*2f210*/  LDL.LU.64 R18, [R1+0x33e8] ;  /* 0x0033e80001127983 */ /* 0x001f280000300a00 */
[----:B------:R-:W4:Y:S04]  /*2f220*/  LDL.LU.64 R16, [R1+0x33e0] ;  /* 0x0033e00001107983 */ /* 0x000f280000300a00 */
[----:B------:R0:W-:Y:S04]  /*2f230*/  STL.64 [R1+0x5f0], R28 ;  /* 0x0005f01c01007387 */ /* 0x0001e80000100a00 */
[----:B------:R1:W-:Y:S04]  /*2f240*/  STL.64 [R1+0x5f8], R30 ;  /* 0x0005f81e01007387 */ /* 0x0003e80000100a00 */
[----:B0-----:R-:W2:Y:S04]  /*2f250*/  LDL.LU.64 R28, [R1+0x9a0] ;  /* 0x0009a000011c7983 */ /* 0x001ea80000300a00 */
[----:B------:R0:W-:Y:S04]  /*2f260*/  STL.64 [R1+0x5e0], R24 ;  /* 0x0005e01801007387 */ /* 0x0001e80000100a00 */
[----:B------:R0:W-:Y:S04]  /*2f270*/  STL.64 [R1+0x5e8], R26 ;  /* 0x0005e81a01007387 */ /* 0x0001e80000100a00 */
[----:B-1----:R-:W2:Y:S04]  /*2f280*/  LDL.LU.64 R30, [R1+0x9a8] ;  /* 0x0009a800011e7983 */ /* 0x002ea80000300a00 */
[----:B------:R1:W-:Y:S04]  /*2f290*/  STL.64 [R1+0x5d0], R8 ;  /* 0x0005d00801007387 */ /* 0x0003e80000100a00 */
[----:B------:R1:W-:Y:S04]  /*2f2a0*/  STL.64 [R1+0x5d8], R10 ;  /* 0x0005d80a01007387 */ /* 0x0003e80000100a00 */
[----:B0-----:R-:W2:Y:S04]  /*2f2b0*/  LDL.LU.64 R24, [R1+0x8c0] ;  /* 0x0008c00001187983 */ /* 0x001ea80000300a00 */
[----:B------:R-:W2:Y:S04]  /*2f2c0*/  LDL.LU.64 R26, [R1+0x8c8] ;  /* 0x0008c800011a7983 */ /* 0x000ea80000300a00 */
[----:B-1----:R-:W2:Y:S04]  /*2f2d0*/  LDL.LU.64 R8, [R1+0x7e0] ;  /* 0x0007e00001087983 */ /* 0x002ea80000300a00 */
[----:B------:R-:W2:Y:S04]  /*2f2e0*/  LDL.LU.64 R10, [R1+0x7e8] ;  /* 0x0007e800010a7983 */ /* 0x000ea80000300a00 */
[----:B------:R-:W-:Y:S04]  /*2f2f0*/  STL.64 [R1+0x33c8], R54 ;  /* 0x0033c83601007387 */ /* 0x000fe80000100a00 */
[----:B------:R0:W-:Y:S04]  /*2f300*/  STL.64 [R1+0x33c0], R52 ;  /* 0x0033c03401007387 */ /* 0x0001e80000100a00 */
[----:B0-----:R-:W2:Y:S04]  /*2f310*/  LDL.LU.64 R52, [R1+0xaa0] ;  /* 0x000aa00001347983 */ /* 0x001ea80000300a00 */
[----:B------:R-:W2:Y:S01]  /*2f320*/  LDL.LU.64 R54, [R1+0xaa8] ;  /* 0x000aa80001367983 */ /* 0x000ea20000300a00 */
[----:B---3--:R-:W-:Y:S03]  /*2f330*/  HMMA.16816.F32 R4, R4, R56, R32 ;  /* 0x000000380404723c */ /* 0x008fe60000001820 */
[----:B------:R-:W3:Y:S04]  /*2f340*/  LDL.LU R34, [R1+0x33d8] ;  /* 0x0033d80001227983 */ /* 0x000ee80000300800 */
[----:B------:R-:W3:-:S15]  /*2f350*/  LDL.LU.64 R32, [R1+0x33d0] ;  /* 0x0033d00001207983 */ /* 0x000ede0000300a00 */
[----:B------:R-:W-:-:S01]  /*2f360*/  NOP ;  /* 0x0000000000007918 */ /* 0x000fc20000000000 */
[----:B------:R0:W-:Y:S04]  /*2f370*/  STL.64 [R1+0x290], R4 ;  /* 0x0002900401007387 */ /* 0x0001e80000100a00 */
[----:B------:R-:W-:Y:S04]  /*2f380*/  STL.64 [R1+0x298], R6 ;  /* 0x0002980601007387 */ /* 0x000fe80000100a00 */
[----:B0-----:R-:W4:Y:S02]  /*2f390*/  LDL.64 R4, [R1+0x10] ;  /* 0x0000100001047983 */ /* 0x001f240000100a00 */
[----:B----4-:R-:W-:-:S15]  /*2f3a0*/  HMMA.16816.F32 R20, R16, R4, R20 ;  /* 0x000000041014723c */ /* 0x010fde0000001814 */
[----:B------:R-:W-:-:S08]  /*2f3b0*/  NOP ;  /* 0x0000000000007918 */ /* 0x000fd00000000000 */
[----:B------:R0:W-:Y:S02]  /*2f3c0*/  STL.64 [R1+0x530], R20 ;  /* 0x0005301401007387 */ /* 0x0001e40000100a00 */
[----:B0-----:R-:W-:Y:S02]  /*2f3d0*/  IMAD.MOV.U32 R21, RZ, RZ, R4 ;  /* 0x000000ffff157224 */ /* 0x001fe400078e0004 */
[----:B------:R-:W-:Y:S02]  /*2f3e0*/  IMAD.MOV.U32 R20, RZ, RZ, R5 ;  /* 0x000000ffff147224 */ /* 0x000fe400078e0005 */
[C---:B--2---:R-:W-:Y:S01]  /*2f3f0*/  HMMA.16816.F32 R4, R16.reuse, R12, R52 ;  /* 0x0000000c1004723c */ /* 0x044fe20000001834 */
[----:B------:R-:W-:Y:S05]  /*2f400*/  STL.64 [R1+0x538], R22 ;  /* 0x0005381601007387 */ /* 0x000fea0000100a00 */
[----:B------:R0:W-:Y:S02]  /*2f410*/  STL.64 [R1+0x33a8], R12 ;  /* 0x0033a80c01007387 */ /* 0x0001e40000100a00 */
[----:B0-----:R-:W-:-:S15]  /*2f420*/  HMMA.16816.F32 R12, R16, R40, R24 ;  /* 0x00000028100c723c */ /* 0x001fde0000001818 */
        /* <DEDUP_REMOVED lines=9> */
[----:B------:R1:W-:Y:S04]  /*2f4c0*/  STL.64 [R1+0x500], R12 ;  /* 0x0005000c01007387 */ /* 0x0003e80000100a00 */
[----:B------:R4:W-:Y:S04]  /*2f4d0*/  STL.64 [R1+0x508], R14 ;  /* 0x0005080e01007387 */ /* 0x0009e80000100a00 */
[----:B------:R-:W2:Y:S01]  /*2f4e0*/  LDL.LU.64 R54, [R1+0x4d8] ;  /* 0x0004d80001367983 */ /* 0x000ea20000300a00 */
[----:B---3--:R-:W-:Y:S01]  /*2f4f0*/  IMAD.SHL.U32 R23, R34, 0x2, RZ ;  /* 0x0000000222177824 */ /* 0x008fe200078e00ff */
[----:B0-----:R-:W-:Y:S04]  /*2f500*/  HMMA.16816.F32 R4, R16, R44, R8 ;  /* 0x0000002c1004723c */ /* 0x001fe80000001808 */
[----:B------:R-:W-:-:S04]  /*2f510*/  LOP3.LUT R23, R33, 0x10, R23, 0x78, !PT ;  /* 0x0000001021177812 */ /* 0x000fc800078e7817 */
[----:B------:R-:W-:-:S04]  /*2f520*/  LOP3.LUT R23, R23, 0x1000, R32, 0xf8, !PT ;  /* 0x0000100017177812 */ /* 0x000fc800078ef820 */
[----:B------:R-:W-:-:S11]  /*2f530*/  LOP3.LUT R23, R23, 0x60, RZ, 0x3c, !PT ;  /* 0x0000006017177812 */ /* 0x000fd600078e3cff */
[----:B------:R-:W-:Y:S04]  /*2f540*/  STL.64 [R1+0x4f0], R4 ;  /* 0x0004f00401007387 */ /* 0x000fe80000100a00 */
[----:B------:R-:W-:Y:S04]  /*2f550*/  STL.64 [R1+0x4f8], R6 ;  /* 0x0004f80601007387 */ /* 0x000fe80000100a00 */
[----:B------:R-:W0:Y:S04]  /*2f560*/  LDSM.16.MT88.4 R4, [R23+UR5] ;  /* 0x000000051704783b */ /* 0x000e280008004200 */
[----:B------:R-:W3:Y:S04]  /*2f570*/  LDL.LU.64 R8, [R1+0x3c0] ;  /* 0x0003c00001087983 */ /* 0x000ee80000300a00 */
[----:B------:R-:W3:Y:S04]  /*2f580*/  LDL.LU.64 R10, [R1+0x3c8] ;  /* 0x0003c800010a7983 */ /* 0x000ee80000300a00 */
[----:B------:R-:W3:Y:S04]  /*2f590*/  LDL.LU.64 R28, [R1+0x150] ;  /* 0x00015000011c7983 */ /* 0x000ee80000300a00 */
[----:B------:R-:W3:Y:S04]  /*2f5a0*/  LDL.LU.64 R30, [R1+0x158] ;  /* 0x00015800011e7983 */ /* 0x000ee80000300a00 */
[----:B-1----:R-:W3:Y:S04]  /*2f5b0*/  LDL.LU.64 R12, [R1+0xb40] ;  /* 0x000b4000010c7983 */ /* 0x002ee80000300a00 */
[----:B----4-:R-:W4:Y:S04]  /*2f5c0*/  LDL.LU.64 R14, [R1+0xb48] ;  /* 0x000b4800010e7983 */ /* 0x010f280000300a00 */
        /* <DEDUP_REMOVED lines=20> */
[----:B0-----:R-:W4:Y:S04]  /*2f710*/  LDL.LU.64 R10, [R1+0x33b8] ;  /* 0x0033b800010a7983 */ /* 0x001f280000300a00 */
[----:B------:R-:W4:Y:S01]  /*2f720*/  LDL.LU.64 R8, [R1+0x33b0] ;  /* 0x0033b00001087983 */ /* 0x000f220000300a00 */
[----:B------:R-:W-:Y:S03]  /*2f730*/  HMMA.16816.F32 R16, R16, R56, R28 ;  /* 0x000000381010723c */ /* 0x000fe6000000181c */
[----:B--2---:R-:W-:Y:S04]  /*2f740*/  STL.64 [R1+0x3390], R54 ;  /* 0x0033903601007387 */ /* 0x004fe80000100a00 */
[----:B------:R0:W-:Y:S04]  /*2f750*/  STL.64 [R1+0x3388], R52 ;  /* 0x0033883401007387 */ /* 0x0001e80000100a00 */
[----:B0-----:R-:W2:Y:S04]  /*2f760*/  LDL.LU.64 R52, [R1+0x5a0] ;  /* 0x0005a00001347983 */ /* 0x001ea80000300a00 */
[----:B------:R-:W2:Y:S08]  /*2f770*/  LDL.LU.64 R54, [R1+0x5a8] ;  /* 0x0005a80001367983 */ /* 0x000eb00000300a00 */
[----:B------:R0:W-:Y:S02]  /*2f780*/  STL.64 [R1+0x190], R16 ;  /* 0x0001901001007387 */ /* 0x0001e40000100a00 */
[----:B0-----:R-:W-:-:S02]  /*2f790*/  IMAD.MOV.U32 R16, RZ, RZ, R21 ;  /* 0x000000ffff107224 */ /* 0x001fc400078e0015 */
[----:B------:R-:W-:Y:S01]  /*2f7a0*/  IMAD.MOV.U32 R17, RZ, RZ, R20 ;  /* 0x000000ffff117224 */ /* 0x000fe200078e0014 */
[----:B------:R-:W-:Y:S04]  /*2f7b0*/  STL.64 [R1+0x198], R18 ;  /* 0x0001981201007387 */ /* 0x000fe80000100a00 */
[----:B------:R-:W3:Y:S04]  /*2f7c0*/  LDL.LU.64 R28, [R1+0x300] ;  /* 0x00030000011c7983 */ /* 0x000ee80000300a00 */
[----:B------:R-:W3:Y:S01]  /*2f7d0*/  LDL.LU.64 R30, [R1+0x308] ;  /* 0x00030800011e7983 */ /* 0x000ee20000300a00 */
[----:B----4-:R-:W-:-:S15]  /*2f7e0*/  HMMA.16816.F32 R12, R8, R16, R12 ;  /* 0x00000010080c723c */ /* 0x010fde000000180c */
[----:B------:R-:W-:-:S08]  /*2f7f0*/  NOP ;  /* 0x0000000000007918 */ /* 0x000fd00000000000 */
[----:B------:R0:W-:Y:S04]  /*2f800*/  STL.64 [R1+0x420], R12 ;  /* 0x0004200c01007387 */ /* 0x0001e80000100a00 */
[----:B------:R-:W-:Y:S04]  /*2f810*/  STL.64 [R1+0x428], R14 ;  /* 0x0004280e01007387 */ /* 0x000fe80000100a00 */
[----:B0-----:R-:W4:Y:S02]  /*2f820*/  LDL.LU.64 R12, [R1+0x33a8] ;  /* 0x0033a800010c7983 */ /* 0x001f240000300a00 */
[----:B----4-:R-:W-:-:S15]  /*2f830*/  HMMA.16816.F32 R36, R8, R12, R36 ;  /* 0x0000000c0824723c */ /* 0x010fde0000001824 */
[----:B------:R-:W-:-:S08]  /*2f840*/  NOP ;  /* 0x0000000000007918 */ /* 0x000fd00000000000 */
[----:B------:R-:W-:Y:S04]  /*2f850*/  STL.64 [R1+0x410], R36 ;  /* 0x0004102401007387 */ /* 0x000fe80000100a00 */
[----:B------:R0:W-:Y:S04]  /*2f860*/  STL.64 [R1+0x418], R38 ;  /* 0x0004182601007387 */ /* 0x0001e80000100a00 */
[----:B0-----:R-:W4:Y:S04]  /*2f870*/  LDL.LU.64 R38, [R1+0x33a0] ;  /* 0x0033a00001267983 */ /* 0x001f280000300a00 */
[----:B------:R-:W3:Y:S01]  /*2f880*/  LDL.LU.64 R36, [R1+0x3398] ;  /* 0x0033980001247983 */ /* 0x000ee20000300a00 */
[C---:B------:R-:W-:Y:S06]  /*2f890*/  HMMA.16816.F32 R32, R8.reuse, R40, R32 ;  /* 0x000000280820723c */ /* 0x040fec0000001820 */
[C---:B--2---:R-:W-:Y:S06]  /*2f8a0*/  HMMA.16816.F32 R52, R8.reuse, R48, R52 ;  /* 0x000000300834723c */ /* 0x044fec0000001834 */
[----:B---3--:R-:W-:-:S15]  /*2f8b0*/  HMMA.16816.F32 R4, R8, R36, R4 ;  /* 0x000000240804723c */ /* 0x008fde0000001804 */
[----:B------:R-:W-:-:S08]  /*2f8c0*/  NOP ;  /* 0x0000000000007918 */ /* 0x000fd00000000000 */
[----:B------:R-:W-:Y:S04]  /*2f8d0*/  STL.64 [R1+0x400], R4 ;  /* 0x0004000401007387 */ /* 0x000fe80000100a00 */
[----:B------:R0:W-:Y:S02]  /*2f8e0*/  STL.64 [R1+0x408], R6 ;  /* 0x0004080601007387 */ /* 0x0001e40000100a00 */
[C---:B0-----:R-:W-:Y:S02]  /*2f8f0*/  HMMA.16816.F32 R4, R8.reuse, R44, R24 ;  /* 0x0000002c0804723c */ /* 0x041fe40000001818 */
[----:B------:R-:W0:Y:S04]  /*2f900*/  LDSM.16.MT88.4 R24, [R23+UR5+0x80] ;  /* 0x000080051718783b */ /* 0x000e280008004200 */
[----:B------:R1:W-:Y:S04]  /*2f910*/  STL.64 [R1+0x3f0], R32 ;  /* 0x0003f02001007387 */ /* 0x0003e80000100a00 */
[----:B------:R2:W-:Y:S04]  /*2f920*/  STL.64 [R1+0x3f8], R34 ;  /* 0x0003f82201007387 */ /* 0x0005e80000100a00 */
[----:B-1----:R-:W3:Y:S04]  /*2f930*/  LDL.LU.64 R32, [R1+0xa00] ;  /* 0x000a000001207983 */ /* 0x002ee80000300a00 */
[----:B--2---:R-:W3:Y:S05]  /*2f940*/  LDL.LU.64 R34, [R1+0xa08] ;  /* 0x000a080001227983 */ /* 0x004eea0000300a00 */
[----:B------:R1:W-:Y:S04]  /*2f950*/  STL.64 [R1+0x3e0], R4 ;  /* 0x0003e00401007387 */ /* 0x0003e80000100a00 */
[----:B------:R2:W-:Y:S04]  /*2f960*/  STL.64 [R1+0x3e8], R6 ;  /* 0x0003e80601007387 */ /* 0x0005e80000100a00 */
[----:B-1----:R-:W4:Y:S04]  /*2f970*/  LDL.LU.64 R4, [R1+0x910] ;  /* 0x0009100001047983 */ /* 0x002f280000300a00 */
[----:B--2---:R-:W4:Y:S04]  /*2f980*/  LDL.LU.64 R6, [R1+0x918] ;  /* 0x0009180001067983 */ /* 0x004f280000300a00 */
[----:B0-----:R-:W-:Y:S04]  /*2f990*/  STL.64 [R1+0x3328], R26 ;  /* 0x0033281a01007387 */ /* 0x001fe80000100a00 */
[----:B------:R0:W-:Y:S04]  /*2f9a0*/  STL.64 [R1+0x3320], R24 ;  /* 0x0033201801007387 */ /* 0x0001e80000100a00 */
[----:B0-----:R-:W2:Y:S04]  /*2f9b0*/  LDL.LU.64 R24, [R1+0xb00] ;  /* 0x000b000001187983 */ /* 0x001ea80000300a00 */
[----:B------:R-:W2:Y:S04]  /*2f9c0*/  LDL.LU.64 R26, [R1+0xb08] ;  /* 0x000b0800011a7983 */ /* 0x000ea80000300a00 */
        /* <DEDUP_REMOVED lines=8> */
[----:B0-----:R-:W2:Y:S04]  /*2fa50*/  LDL.LU.64 R30, [R1+0x3380] ;  /* 0x00338000011e7983 */ /* 0x001ea80000300a00 */
[----:B------:R-:W2:Y:S04]  /*2fa60*/  LDL.LU.64 R28, [R1+0x3378] ;  /* 0x00337800011c7983 */ /* 0x000ea80000300a00 */
[----:B---3--:R-:W-:Y:S04]  /*2fa70*/  STL.64 [R1+0x3370], R54 ;  /* 0x0033703601007387 */ /* 0x008fe80000100a00 */
[----:B------:R0:W-:Y:S04]  /*2fa80*/  STL.64 [R1+0x3368], R52 ;  /* 0x0033683401007387 */ /* 0x0001e80000100a00 */
[----:B0-----:R-:W3:Y:S04]  /*2fa90*/  LDL.LU.64 R52, [R1+0x140] ;  /* 0x0001400001347983 */ /* 0x001ee80000300a00 */
[----:B------:R-:W3:Y:S04]  /*2faa0*/  LDL.LU.64 R54, [R1+0x148] ;  /* 0x0001480001367983 */ /* 0x000ee80000300a00 */
[----:B------:R-:W-:Y:S04]  /*2fab0*/  STL.64 [R1+0x3360], R58 ;  /* 0x0033603a01007387 */ /* 0x000fe80000100a00 */
[----:B------:R-:W-:Y:S01]  /*2fac0*/  STL.64 [R1+0x3358], R56 ;  /* 0x0033583801007387 */ /* 0x000fe20000100a00 */
[----:B---3--:R-:W-:-:S15]  /*2fad0*/  HMMA.16816.F32 R8, R8, R56, R52 ;  /* 0x000000380808723c */ /* 0x008fde0000001834 */
[----:B------:R-:W-:-:S08]  /*2fae0*/  NOP ;  /* 0x0000000000007918 */ /* 0x000fd00000000000 */
[----:B------:R-:W-:Y:S04]  /*2faf0*/  STL.64 [R1+0xb0], R8 ;  /* 0x0000b00801007387 */ /* 0x000fe80000100a00 */
[----:B------:R2:W-:Y:S02]  /*2fb00*/  STL.64 [R1+0xb8], R10 ;  /* 0x0000b80a01007387 */ /* 0x0005e40000100a00 */
[C---:B--2---:R-:W-:Y:S06]  /*2fb10*/  HMMA.16816.F32 R8, R28.reuse, R16, R24 ;  /* 0x000000101c08723c */ /* 0x044fec0000001818 */
[----:B------:R-:W-:Y:S01]  /*2fb20*/  HMMA.16816.F32 R24, R28, R12, R32 ;  /* 0x0000000c1c18723c */ /* 0x000fe20000001820 */
[----:B------:R-:W2:Y:S04]  /*2fb30*/  LDL.LU.64 R16, [R1+0x800] ;  /* 0x0008000001107983 */ /* 0x000ea80000300a00 */
[----:B------:R-:W2:-:S12]  /*2fb40*/  LDL.LU.64 R18, [R1+0x808] ;  /* 0x0008080001127983 */ /* 0x000e980000300a00 */
[----:B------:R0:W-:Y:S04]  /*2fb50*/  STL.64 [R1+0x30], R8 ;  /* 0x0000300801007387 */ /* 0x0001e80000100a00 */
[----:B------:R1:W-:Y:S04]  /*2fb60*/  STL.64 [R1+0x38], R10 ;  /* 0x0000380a01007387 */ /* 0x0003e80000100a00 */
[----:B0-----:R-:W3:Y:S04]  /*2fb70*/  LDL.LU.64 R8, [R1+0x750] ;  /* 0x0007500001087983 */ /* 0x001ee80000300a00 */
[----:B-1----:R-:W3:Y:S04]  /*2fb80*/  LDL.LU.64 R10, [R1+0x758] ;  /* 0x00075800010a7983 */ /* 0x002ee80000300a00 */
[----:B------:R-:W-:Y:S04]  /*2fb90*/  STL.64 [R1+0x3340], R12 ;  /* 0x0033400c01007387 */ /* 0x000fe80000100a00 */
[----:B------:R-:W-:Y:S04]  /*2fba0*/  STL.64 [R1+0x20], R24 ;  /* 0x0000201801007387 */ /* 0x000fe80000100a00 */
[----:B------:R-:W-:Y:S04]  /*2fbb0*/  STL.64 [R1+0x28], R26 ;  /* 0x0000281a01007387 */ /* 0x000fe80000100a00 */
[----:B------:R-:W4:Y:S04]  /*2fbc0*/  LDL.LU.64 R52, [R1+0x2f0] ;  /* 0x0002f00001347983 */ /* 0x000f280000300a00 */
[----:B------:R-:W4:Y:S01]  /*2fbd0*/  LDL.LU.64 R54, [R1+0x2f8] ;  /* 0x0002f80001367983 */ /* 0x000f220000300a00 */
[C---:B------:R-:W-:Y:S03]  /*2fbe0*/  HMMA.16816.F32 R32, R28.reuse, R36, R4 ;  /* 0x000000241c20723c */ /* 0x040fe60000001804 */
[----:B------:R-:W4:Y:S04]  /*2fbf0*/  LDL.LU.64 R56, [R1+0x180] ;  /* 0x0001800001387983 */ /* 0x000f280000300a00 */
[----:B------:R-:W4:Y:S04]  /*2fc00*/  LDL.LU.64 R58, [R1+0x188] ;  /* 0x00018800013a7983 */ /* 0x000f280000300a00 */
[----:B------:R-:W4:Y:S04]  /*2fc10*/  LDL.LU.64 R4, [R1+0x120] ;  /* 0x0001200001047983 */ /* 0x000f280000300a00 */
[----:B------:R-:W4:Y:S04]  /*2fc20*/  LDL.LU.64 R6, [R1+0x128] ;  /* 0x0001280001067983 */ /* 0x000f280000300a00 */
[----:B------:R-:W-:Y:S04]  /*2fc30*/  STL.64 [R1+0x3338], R38 ;  /* 0x0033382601007387 */ /* 0x000fe80000100a00 */
[----:B------:R-:W-:Y:S04]  /*2fc40*/  STL.64 [R1+0x3330], R36 ;  /* 0x0033302401007387 */ /* 0x000fe80000100a00 */
[----:B------:R-:W-:Y:S04]  /*2fc50*/  STL.64 [R1+0x2f50], R34 ;  /* 0x002f502201007387 */ /* 0x000fe80000100a00 */
[----:B------:R0:W-:Y:S04]  /*2fc60*/  STL.64 [R1+0x2f48], R32 ;  /* 0x002f482001007387 */ /* 0x0001e80000100a00 */
[----:B0-----:R-:W4:Y:S04]  /*2fc70*/  LDL.LU.64 R32, [R1+0x10] ;  /* 0x0000100001207983 */ /* 0x001f280000300a00 */
[----:B------:R-:W4:Y:S04]  /*2fc80*/  LDL.64 R34, [R1+0x18] ;  /* 0x0000180001227983 */ /* 0x000f280000100a00 */
[----:B------:R-:W4:Y:S01]  /*2fc90*/  LDL.LU.64 R12, [R1+0xbb0] ;  /* 0x000bb000010c7983 */ /* 0x000f220000300a00 */
[C---:B--2---:R-:W-:Y:S06]  /*2fca0*/  HMMA.16816.F32 R16, R28.reuse, R40, R16 ;  /* 0x000000281c10723c */ /* 0x044fec0000001810 */
[C---:B---3--:R-:W-:Y:S06]  /*2fcb0*/  HMMA.16816.F32 R8, R28.reuse, R44, R8 ;  /* 0x0000002c1c08723c */ /* 0x048fec0000001808 */
[C---:B----4-:R-:W-:Y:S11]  /*2fcc0*/  HMMA.16816.F32 R52, R28.reuse, R48, R52 ;  /* 0x000000301c34723c */ /* 0x050ff60000001834 */
[----:B------:R-:W-:Y:S04]  /*2fcd0*/  STL.64 [R1+0x320], R16 ;  /* 0x0003201001007387 */ /* 0x000fe80000100a00 */
[----:B------:R-:W-:Y:S04]  /*2fce0*/  STL.64 [R1+0x328], R18 ;  /* 0x0003281201007387 */ /* 0x000fe80000100a00 */
[----:B------:R-:W2:Y:S04]  /*2fcf0*/  LDL.LU.64 R14, [R1+0xbb8] ;  /* 0x000bb800010e7983 */ /* 0x000ea80000300a00 */
[----:B------:R-:W-:Y:S04]  /*2fd00*/  LDSM.16.MT88.4 R16, [R23+UR5+0x100] ;  /* 0x000100051710783b */ /* 0x000fe80008004200 */
[----:B------:R-:W0:Y:S04]  /*2fd10*/  LDSM.16.MT88.4 R20, [R23+UR5+0x180] ;  /* 0x000180051714783b */ /* 0x000e280008004200 */
[----:B------:R1:W-:Y:S04]  /*2fd20*/  STL.64 [R1+0x310], R8 ;  /* 0x0003100801007387 */ /* 0x0003e80000100a00 */
[----:B------:R3:W-:Y:S04]  /*2fd30*/  STL.64 [R1+0x318], R10 ;  /* 0x0003180a01007387 */ /* 0x0007e80000100a00 */
[----:B------:R-:W4:Y:S04]  /*2fd40*/  LDL.LU.64 R36, [R1+0xac0] ;  /* 0x000ac00001247983 */ /* 0x000f280000300a00 */
[----:B------:R-:W4:Y:S04]  /*2fd50*/  LDL.LU.64 R38, [R1+0xac8] ;  /* 0x000ac80001267983 */ /* 0x000f280000300a00 */
[----:B------:R-:W4:Y:S04]  /*2fd60*/  LDL.LU.64 R24, [R1+0x8e0] ;  /* 0x0008e00001187983 */ /* 0x000f280000300a00 */
[----:B------:R-:W4:Y:S04]  /*2fd70*/  LDL.LU.64 R26, [R1+0x8e8] ;  /* 0x0008e800011a7983 */ /* 0x000f280000300a00 */
[----:B-1----:R-:W4:Y:S04]  /*2fd80*/  LDL.LU.64 R8, [R1+0x740] ;  /* 0x0007400001087983 */ /* 0x002f280000300a00 */
[----:B---3--:R-:W3:Y:S04]  /*2fd90*/  LDL.LU.64 R10, [R1+0x748] ;  /* 0x00074800010a7983 */ /* 0x008ee80000300a00 */
[----:B------:R-:W-:Y:S04]  /*2fda0*/  STL.64 [R1+0x300], R52 ;  /* 0x0003003401007387 */ /* 0x000fe80000100a00 */
[----:B------:R1:W-:Y:S04]  /*2fdb0*/  STL.64 [R1+0x308], R54 ;  /* 0x0003083601007387 */ /* 0x0003e80000100a00 */
[----:B-1----:R-:W3:Y:S04]  /*2fdc0*/  LDL.LU.64 R54, [R1+0x3370] ;  /* 0x0033700001367983 */ /* 0x002ee80000300a00 */
[----:B------:R-:W2:Y:S02]  /*2fdd0*/  LDL.LU.64 R52, [R1+0x3368] ;  /* 0x0033680001347983 */ /* 0x000ea40000300a00 */
[----:B--2---:R-:W-:-:S15]  /*2fde0*/  HMMA.16816.F32 R56, R28, R52, R56 ;  /* 0x000000341c38723c */ /* 0x004fde0000001838 */
[----:B------:R-:W-:-:S08]  /*2fdf0*/  NOP ;  /* 0x0000000000007918 */ /* 0x000fd00000000000 */
[----:B------:R-:W-:Y:S04]  /*2fe00*/  STL.64 [R1+0x2f0], R56 ;  /* 0x0002f03801007387 */ /* 0x000fe80000100a00 */
[----:B------:R1:W-:Y:S04]  /*2fe10*/  STL.64 [R1+0x2f8], R58 ;  /* 0x0002f83a01007387 */ /* 0x0003e80000100a00 */
[----:B-1----:R-:W2:Y:S04]  /*2fe20*/  LDL.LU.64 R58, [R1+0x3360] ;  /* 0x00336000013a7983 */ /* 0x002ea80000300a00 */
[----:B------:R-:W4:Y:S02]  /*2fe30*/  LDL.LU.64 R56, [R1+0x3358] ;  /* 0x0033580001387983 */ /* 0x000f240000300a00 */
[----:B----4-:R-:W-:Y:S02]  /*2fe40*/  HMMA.16816.F32 R28, R28, R56, R4 ;  /* 0x000000381c1c723c */ /* 0x010fe40000001804 */
[----:B------:R-:W4:Y:S04]  /*2fe50*/  LDL.LU.64 R6, [R1+0x3350] ;  /* 0x0033500001067983 */ /* 0x000f280000300a00 */
[----:B------:R-:W4:-:S15]  /*2fe60*/  LDL.LU.64 R4, [R1+0x3348] ;  /* 0x0033480001047983 */ /* 0x000f1e0000300a00 */
[----:B------:R-:W-:-:S02]  /*2fe70*/  NOP ;  /* 0x0000000000007918 */ /* 0x000fc40000000000 */
[----:B------:R-:W-:Y:S04]  /*2fe80*/  STL.64 [R1+0x2f10], R30 ;  /* 0x002f101e01007387 */ /* 0x000fe80000100a00 */
[----:B------:R1:W-:Y:S04]  /*2fe90*/  STL.64 [R1+0x2f08], R28 ;  /* 0x002f081c01007387 */ /* 0x0003e80000100a00 */
[----:B-1----:R-:W2:Y:S04]  /*2fea0*/  LDL.LU.64 R28, [R1+0x770] ;  /* 0x00077000011c7983 */ /* 0x002ea80000300a00 */
[----:B------:R-:W2:Y:S04]  /*2feb0*/  LDL.LU.64 R30, [R1+0x778] ;  /* 0x00077800011e7983 */ /* 0x000ea80000300a00 */
[----:B0-----:R-:W-:Y:S04]  /*2fec0*/  STL.64 [R1+0x32c8], R22 ;  /* 0x0032c81601007387 */ /* 0x001fe80000100a00 */
[----:B------:R0:W-:Y:S04]  /*2fed0*/  STL.64 [R1+0x32c0], R20 ;  /* 0x0032c01401007387 */ /* 0x0001e80000100a00 */
[----:B0-----:R-:W2:Y:S04]  /*2fee0*/  LDL.LU.64 R20, [R1+0x9c0] ;  /* 0x0009c00001147983 */ /* 0x001ea80000300a00 */
[----:B------:R-:W2:Y:S01]  /*2fef0*/  LDL.LU.64 R22, [R1+0x9c8] ;  /* 0x0009c80001167983 */ /* 0x000ea20000300a00 */
        /* <DEDUP_REMOVED lines=15> */
[----:B------:R0:W-:Y:S02]  /*2fff0*/  STL.64 [R1+0x268], R22 ;  /* 0x0002681601007387 */ /* 0x0001e40000100a00 */
[----:B0-----:R-:W-:Y:S02]  /*30000*/  HMMA.16816.F32 R20, R4, R40, R24 ;  /* 0x000000280414723c */ /* 0x001fe40000001818 */
[----:B------:R-:W2:Y:S04]  /*30010*/  LDL.LU.64 R24, [R1+0x590] ;  /* 0x0005900001187983 */ /* 0x000ea80000300a00 */
[----:B------:R-:W2:-:S15]  /*30020*/  LDL.LU.64 R26, [R1+0x598] ;  /* 0x00059800011a7983 */ /* 0x000e9e0000300a00 */
[----:B------:R-:W-:-:S02]  /*30030*/  NOP ;  /* 0x0000000000007918 */ /* 0x000fc40000000000 */
[----:B------:R-:W-:Y:S04]  /*30040*/  STL.64 [R1+0x5c0], R20 ;  /* 0x0005c01401007387 */ /* 0x000fe80000100a00 */
[----:B------:R0:W-:Y:S02]  /*30050*/  STL.64 [R1+0x5c8], R22 ;  /* 0x0005c81601007387 */ /* 0x0001e40000100a00 */
[----:B0-----:R-:W-:Y:S07]  /*30060*/  HMMA.16816.F32 R20, R4, R44, R28 ;  /* 0x0000002c0414723c */ /* 0x001fee000000181c */
[----:B------:R-:W-:-:S02]  /*30070*/  IMAD.MOV.U32 R28, RZ, RZ, R11 ;  /* 0x000000ffff1c7224 */ /* 0x000fc400078e000b */
[----:B------:R-:W-:Y:S02]  /*30080*/  IMAD.MOV.U32 R29, RZ, RZ, R10 ;  /* 0x000000ffff1d7224 */ /* 0x000fe400078e000a */
[----:B------:R-:W-:Y:S02]  /*30090*/  IMAD.MOV.U32 R31, RZ, RZ, R8 ;  /* 0x000000ffff1f7224 */ /* 0x000fe400078e0008 */
[----:B------:R-:W-:-:S10]  /*300a0*/  IMAD.MOV.U32 R30, RZ, RZ, R9 ;  /* 0x000000ffff1e7224 */ /* 0x000fd400078e0009 */
[----:B------:R0:W-:Y:S04]  /*300b0*/  STL.64 [R1+0x5b0], R20 ;  /* 0x0005b01401007387 */ /* 0x0001e80000100a00 */
[----:B------:R1:W-:Y:S04]  /*300c0*/  STL.64 [R1+0x5b8], R22 ;  /* 0x0005b81601007387 */ /* 0x0003e80000100a00 */
[----:B0-----:R-:W3:Y:S04]  /*300d0*/  LDL.LU.64 R20, [R1+0xa80] ;  /* 0x000a800001147983 */ /* 0x001ee80000300a00 */
[----:B-1----:R-:W3:Y:S04]  /*300e0*/  LDL.LU.64 R22, [R1+0xa88] ;  /* 0x000a880001167983 */ /* 0x002ee80000300a00 */
[----:B------:R-:W4:Y:S04]  /*300f0*/  LDL.LU.64 R8, [R1+0x990] ;  /* 0x0009900001087983 */ /* 0x000f280000300a00 */
[----:B------:R-:W4:Y:S04]  /*30100*/  LDL.LU.64 R10, [R1+0x998] ;  /* 0x00099800010a7983 */ /* 0x000f280000300a00 */
[----:B------:R-:W-:Y:S04]  /*30110*/  STL [R1+0x2f34], R28 ;  /* 0x002f341c01007387 */ /* 0x000fe80000100800 */
[----:B------:R0:W-:Y:S04]  /*30120*/  STL [R1+0x2f30], R29 ;  /* 0x002f301d01007387 */ /* 0x0001e80000100800 */
[----:B------:R-:W-:Y:S04]  /*30130*/  STL [R1+0x2f2c], R30 ;  /* 0x002f2c1e01007387 */ /* 0x000fe80000100800 */
[----:B------:R1:W-:Y:S04]  /*30140*/  STL [R1+0x2f28], R31 ;  /* 0x002f281f01007387 */ /* 0x0003e80000100800 */
[----:B0-----:R-:W3:Y:S04]  /*30150*/  LDL.LU.64 R28, [R1+0x160] ;  /* 0x00016000011c7983 */ /* 0x001ee80000300a00 */
[----:B-1----:R-:W3:Y:S01]  /*30160*/  LDL.LU.64 R30, [R1+0x168] ;  /* 0x00016800011e7983 */ /* 0x002ee20000300a00 */
[----:B--2---:R-:W-:-:S15]  /*30170*/  HMMA.16816.F32 R24, R4, R52, R24 ;  /* 0x000000340418723c */ /* 0x004fde0000001818 */
[----:B------:R-:W-:-:S08]  /*30180*/  NOP ;  /* 0x0000000000007918 */ /* 0x000fd00000000000 */
[----:B------:R-:W-:Y:S04]  /*30190*/  STL.64 [R1+0x590], R24 ;  /* 0x0005901801007387 */ /* 0x000fe80000100a00 */
[----:B------:R0:W-:Y:S04]  /*301a0*/  STL.64 [R1+0x598], R26 ;  /* 0x0005981a01007387 */ /* 0x0001e80000100a00 */
[----:B0-----:R-:W2:Y:S04]  /*301b0*/  LDL.LU.64 R26, [R1+0x3328] ;  /* 0x00332800011a7983 */ /* 0x001ea80000300a00 */
[----:B------:R-:W2:Y:S01]  /*301c0*/  LDL.LU.64 R24, [R1+0x3320] ;  /* 0x0033200001187983 */ /* 0x000ea20000300a00 */
[----:B---3--:R-:W-:-:S15]  /*301d0*/  HMMA.16816.F32 R4, R4, R56, R28 ;  /* 0x000000380404723c */ /* 0x008fde000000181c */
[----:B------:R-:W-:-:S09]  /*301e0*/  NOP ;  /* 0x0000000000007918 */ /* 0x000fd20000000000 */
[----:B------:R-:W-:Y:S02]  /*301f0*/  IMAD.MOV.U32 R28, RZ, RZ, R4 ;  /* 0x000000ffff1c7224 */ /* 0x000fe400078e0004 */
[----:B------:R-:W-:Y:S02]  /*30200*/  IMAD.MOV.U32 R29, RZ, RZ, R5 ;  /* 0x000000ffff1d7224 */ /* 0x000fe400078e0005 */
[----:B------:R-:W-:Y:S02]  /*30210*/  IMAD.MOV.U32 R30, RZ, RZ, R6 ;  /* 0x000000ffff1e7224 */ /* 0x000fe400078e0006 */
[----:B------:R-:W-:Y:S01]  /*30220*/  IMAD.MOV.U32 R31, RZ, RZ, R7 ;  /* 0x000000ffff1f7224 */ /* 0x000fe200078e0007 */
[----:B------:R-:W-:Y:S04]  /*30230*/  STL [R1+0x2f44], R28 ;  /* 0x002f441c01007387 */ /* 0x000fe80000100800 */
[----:B------:R0:W-:Y:S04]  /*30240*/  STL [R1+0x2f40], R29 ;  /* 0x002f401d01007387 */ /* 0x0001e80000100800 */
[----:B------:R-:W-:Y:S04]  /*30250*/  STL [R1+0x2f3c], R30 ;  /* 0x002f3c1e01007387 */ /* 0x000fe80000100800 */
[----:B------:R1:W-:Y:S04]  /*30260*/  STL [R1+0x2f38], R31 ;  /* 0x002f381f01007387 */ /* 0x0003e80000100800 */
[----:B------:R-:W3:Y:S04]  /*30270*/  LDSM.16.MT88.4 R4, [R61+UR5+0x2000] ;  /* 0x002000053d04783b */ /* 0x000ee80008004200 */
[----:B0-----:R-:W4:Y:S04]  /*30280*/  LDL.LU.64 R28, [R1+0xb80] ;  /* 0x000b8000011c7983 */ /* 0x001f280000300a00 */
[----:B-1----:R-:W4:Y:S04]  /*30290*/  LDL.LU.64 R30, [R1+0xb88] ;  /* 0x000b8800011e7983 */ /* 0x002f280000300a00 */
[----:B---3--:R-:W-:Y:S04]  /*302a0*/  STL.64 [R1+0x32b8], R6 ;  /* 0x0032b80601007387 */ /* 0x008fe80000100a00 */
[----:B------:R4:W-:Y:S01]  /*302b0*/  STL.64 [R1+0x32b0], R4 ;  /* 0x0032b00401007387 */ /* 0x0009e20000100a00 */
[C---:B--2---:R-:W-:Y:S06]  /*302c0*/  HMMA.16816.F32 R12, R24.reuse, R12, R20 ;  /* 0x0000000c180c723c */ /* 0x044fec0000001814 */
[C---:B----4-:R-:W-:Y:S06]  /*302d0*/  HMMA.16816.F32 R4, R24.reuse, R36, R8 ;  /* 0x000000241804723c */ /* 0x050fec0000001808 */
[----:B------:R-:W-:-:S15]  /*302e0*/  HMMA.16816.F32 R28, R24, R32, R28 ;  /* 0x00000020181c723c */ /* 0x000fde000000181c */
[----:B------:R-:W-:-:S08]  /*302f0*/  NOP ;  /* 0x0000000000007918 */ /* 0x000fd00000000000 */
[----:B------:R-:W-:Y:S04]  /*30300*/  STL.64 [R1+0x180], R28 ;  /* 0x0001801c01007387 */ /* 0x000fe80000100a00 */
[----:B------:R-:W-:Y:S04]  /*30310*/  STL.64 [R1+0x188], R30 ;  /* 0x0001881e01007387 */ /* 0x000fe80000100a00 */
[----:B------:R0:W-:Y:S04]  /*30320*/  STL.64 [R1+0x170], R12 ;  /* 0x0001700c01007387 */ /* 0x0001e80000100a00 */
[----:B------:R1:W-:Y:S04]  /*30330*/  STL.64 [R1+0x178], R14 ;  /* 0x0001780e01007387 */ /* 0x0003e80000100a00 */
[----:B------:R-:W2:Y:S04]  /*30340*/  LDL.LU.64 R20, [R1+0x760] ;  /* 0x0007600001147983 */ /* 0x000ea80000300a00 */
[----:B------:R-:W2:Y:S04]  /*30350*/  LDL.LU.64 R22, [R1+0x768] ;  /* 0x0007680001167983 */ /* 0x000ea80000300a00 */
[----:B0-----:R-:W3:Y:S04]  /*30360*/  LDL.LU.64 R12, [R1+0x730] ;  /* 0x00073000010c7983 */ /* 0x001ee80000300a00 */
[----:B-1----:R-:W3:Y:S04]  /*30370*/  LDL.LU.64 R14, [R1+0x738] ;  /* 0x00073800010e7983 */ /* 0x002ee80000300a00 */
[----:B------:R-:W4:Y:S01]  /*30380*/  LDL.LU.64 R8, [R1+0x700] ;  /* 0x0007000001087983 */ /* 0x000f220000300a00 */
[----:B------:R-:W-:-:S02]  /*30390*/  IMAD.MOV.U32 R28, RZ, RZ, R4 ;  /* 0x000000ffff1c7224 */ /* 0x000fc400078e0004 */
[----:B------:R-:W-:Y:S01]  /*303a0*/  IMAD.MOV.U32 R29, RZ, RZ, R5 ;  /* 0x000000ffff1d7224 */ /* 0x000fe200078e0005 */
[----:B------:R-:W4:Y:S01]  /*303b0*/  LDL.LU.64 R10, [R1+0x708] ;  /* 0x00070800010a7983 */ /* 0x000f220000300a00 */
[----:B------:R-:W-:Y:S02]  /*303c0*/  IMAD.MOV.U32 R30, RZ, RZ, R6 ;  /* 0x000000ffff1e7224 */ /* 0x000fe400078e0006 */
[----:B------:R-:W-:Y:S01]  /*303d0*/  IMAD.MOV.U32 R31, RZ, RZ, R7 ;  /* 0x000000ffff1f7224 */ /* 0x000fe200078e0007 */
[----:B------:R-:W4:Y:S04]  /*303e0*/  LDL.LU.64 R4, [R1+0x6f0] ;  /* 0x0006f00001047983 */ /* 0x000f280000300a00 */
[----:B------:R-:W4:Y:S04]  /*303f0*/  LDL.LU.64 R6, [R1+0x6f8] ;  /* 0x0006f80001067983 */ /* 0x000f280000300a00 */
[----:B------:R-:W-:Y:S04]  /*30400*/  STL.64 [R1+0x3318], R38 ;  /* 0x0033182601007387 */ /* 0x000fe80000100a00 */
[----:B------:R0:W-:Y:S04]  /*30410*/  STL.64 [R1+0x3310], R36 ;  /* 0x0033102401007387 */ /* 0x0001e80000100a00 */
[----:B0-----:R-:W4:Y:S04]  /*30420*/  LDL.LU.64 R36, [R1+0x8b0] ;  /* 0x0008b00001247983 */ /* 0x001f280000300a00 */
[----:B------:R-:W4:Y:S04]  /*30430*/  LDL.LU.64 R38, [R1+0x8b8] ;  /* 0x0008b80001267983 */ /* 0x000f280000300a00 */
[----:B------:R-:W-:Y:S04]  /*30440*/  STL.64 [R1+0x2f60], R30 ;  /* 0x002f601e01007387 */ /* 0x000fe80000100a00 */
[----:B------:R0:W-:Y:S04]  /*30450*/  STL.64 [R1+0x2f58], R28 ;  /* 0x002f581c01007387 */ /* 0x0001e80000100a00 */
[----:B------:R-:W-:Y:S04]  /*30460*/  STL.64 [R1+0x3308], R42 ;  /* 0x0033082a01007387 */ /* 0x000fe80000100a00 */
[----:B------:R1:W-:Y:S01]  /*30470*/  STL.64 [R1+0x3300], R40 ;  /* 0x0033002801007387 */ /* 0x0003e20000100a00 */
[C---:B--2---:R-:W-:Y:S06]  /*30480*/  HMMA.16816.F32 R20, R24.reuse, R44, R20 ;  /* 0x0000002c1814723c */ /* 0x044fec0000001814 */
[C---:B---3--:R-:W-:Y:S06]  /*30490*/  HMMA.16816.F32 R12, R24.reuse, R48, R12 ;  /* 0x00000030180c723c */ /* 0x048fec000000180c */
[C---:B----4-:R-:W-:Y:S06]  /*304a0*/  HMMA.16816.F32 R8, R24.reuse, R52, R8 ;  /* 0x000000341808723c */ /* 0x050fec0000001808 */
[----:B0-----:R-:W-:-:S15]  /*304b0*/  HMMA.16816.F32 R28, R24, R40, R36 ;  /* 0x00000028181c723c */ /* 0x001fde0000001824 */
[----:B------:R-:W-:-:S08]  /*304c0*/  NOP ;  /* 0x0000000000007918 */ /* 0x000fd00000000000 */
[----:B------:R-:W-:Y:S04]  /*304d0*/  STL.64 [R1+0x150], R28 ;  /* 0x0001501c01007387 */ /* 0x000fe80000100a00 */
[----:B------:R-:W-:Y:S04]  /*304e0*/  STL.64 [R1+0x158], R30 ;  /* 0x0001581e01007387 */ /* 0x000fe80000100a00 */
[----:B------:R-:W-:Y:S04]  /*304f0*/  STL.64 [R1+0x32f8], R46 ;  /* 0x0032f82e01007387 */ /* 0x000fe80000100a00 */
[----:B------:R0:W-:Y:S04]  /*30500*/  STL.64 [R1+0x32f0], R44 ;  /* 0x0032f02c01007387 */ /* 0x0001e80000100a00 */
        /* <DEDUP_REMOVED lines=10> */
[----:B------:R-:W4:Y:S04]  /*305b0*/  LDL.LU.64 R36, [R1+0xb30] ;  /* 0x000b300001247983 */ /* 0x000f280000300a00 */
[----:B------:R-:W4:Y:S04]  /*305c0*/  LDL.LU.64 R38, [R1+0xb38] ;  /* 0x000b380001267983 */ /* 0x000f280000300a00 */
[----:B------:R-:W3:Y:S01]  /*305d0*/  LDSM.16.MT88.4 R8, [R61+UR5+0x2080] ;  /* 0x002080053d08783b */ /* 0x000ee20008004200 */
[----:B------:R-:W-:Y:S03]  /*305e0*/  HMMA.16816.F32 R24, R24, R56, R4 ;  /* 0x000000381818723c */ /* 0x000fe60000001804 */
[----:B-1----:R-:W4:Y:S04]  /*305f0*/  LDL.LU.64 R40, [R1+0x940] ;  /* 0x0009400001287983 */ /* 0x002f280000300a00 */
[----:B------:R-:W4:Y:S04]  /*30600*/  LDL.LU.64 R42, [R1+0x948] ;  /* 0x00094800012a7983 */ /* 0x000f280000300a00 */
[----:B0-----:R-:W4:Y:S04]  /*30610*/  LDL.LU.64 R44, [R1+0x810] ;  /* 0x00081000012c7983 */ /* 0x001f280000300a00 */
[----:B------:R-:W4:Y:S04]  /*30620*/  LDL.LU.64 R46, [R1+0x818] ;  /* 0x00081800012e7983 */ /* 0x000f280000300a00 */
[----:B--2---:R-:W2:Y:S04]  /*30630*/  LDL.LU.64 R48, [R1+0x790] ;  /* 0x0007900001307983 */ /* 0x004ea80000300a00 */
[----:B------:R-:W2:Y:S04]  /*30640*/  LDL.LU.64 R50, [R1+0x798] ;  /* 0x0007980001327983 */ /* 0x000ea80000300a00 */
[----:B---3--:R-:W3:Y:S04]  /*30650*/  LDL.LU.64 R52, [R1+0x720] ;  /* 0x0007200001347983 */ /* 0x008ee80000300a00 */
[----:B------:R-:W3:Y:S04]  /*30660*/  LDL.LU.64 R54, [R1+0x728] ;  /* 0x0007280001367983 */ /* 0x000ee80000300a00 */
        /* <DEDUP_REMOVED lines=8> */
[----:B------:R-:W-:Y:S04]  /*306f0*/  STL.64 [R1+0x2e50], R26 ;  /* 0x002e501a01007387 */ /* 0x000fe80000100a00 */
[----:B------:R0:W-:Y:S04]  /*30700*/  STL.64 [R1+0x2e48], R24 ;  /* 0x002e481801007387 */ /* 0x0001e80000100a00 */
[----:B0-----:R-:W2:Y:S04]  /*30710*/  LDL.LU.64 R24, [R1] ;  /* 0x0000000001187983 */ /* 0x001ea80000300a00 */
[----:B------:R-:W3:Y:S04]  /*30720*/  LDL.64 R26, [R1+0x8] ;  /* 0x00000800011a7983 */ /* 0x000ee80000100a00 */
[----:B------:R-:W-:Y:S04]  /*30730*/  STL.64 [R1+0x3248], R10 ;  /* 0x0032480a01007387 */ /* 0x000fe80000100a00 */
[----:B------:R0:W-:Y:S04]  /*30740*/  STL.64 [R1+0x3240], R8 ;  /* 0x0032400801007387 */ /* 0x0001e80000100a00 */
[----:B0-----:R-:W2:Y:S04]  /*30750*/  LDL.LU.64 R8, [R1+0xa30] ;  /* 0x000a300001087983 */ /* 0x001ea80000300a00 */
[----:B------:R-:W2:Y:S01]  /*30760*/  LDL.LU.64 R10, [R1+0xa38] ;  /* 0x000a3800010a7983 */ /* 0x000ea20000300a00 */
[----:B----4-:R-:W-:-:S15]  /*30770*/  HMMA.16816.F32 R36, R16, R32, R36 ;  /* 0x000000201024723c */ /* 0x010fde0000001824 */
[----:B------:R-:W-:-:S08]  /*30780*/  NOP ;  /* 0x0000000000007918 */ /* 0x000fd00000000000 */
[----:B------:R-:W-:Y:S04]  /*30790*/  STL.64 [R1+0x700], R36 ;  /* 0x0007002401007387 */ /* 0x000fe80000100a00 */
[----:B------:R0:W-:Y:S04]  /*307a0*/  STL.64 [R1+0x708], R38 ;  /* 0x0007082601007387 */ /* 0x0001e80000100a00 */
[----:B0-----:R-:W4:Y:S04]  /*307b0*/  LDL.LU.64 R38, [R1+0x3318] ;  /* 0x0033180001267983 */ /* 0x001f280000300a00 */
[----:B------:R-:W3:Y:S01]  /*307c0*/  LDL.LU.64 R36, [R1+0x3310] ;  /* 0x0033100001247983 */ /* 0x000ee20000300a00 */
[----:B--2---:R-:W-:-:S15]  /*307d0*/  HMMA.16816.F32 R8, R16, R24, R8 ;  /* 0x000000181008723c */ /* 0x004fde0000001808 */
[----:B------:R-:W-:-:S08]  /*307e0*/  NOP ;  /* 0x0000000000007918 */ /* 0x000fd00000000000 */
[----:B------:R0:W-:Y:S04]  /*307f0*/  STL.64 [R1+0x780], R8 ;  /* 0x0007800801007387 */ /* 0x0001e80000100a00 */
[----:B------:R1:W-:Y:S04]  /*30800*/  STL.64 [R1+0x788], R10 ;  /* 0x0007880a01007387 */ /* 0x0003e80000100a00 */
[----:B0-----:R-:W2:Y:S04]  /*30810*/  LDL.LU.64 R8, [R1+0x8f0] ;  /* 0x0008f00001087983 */ /* 0x001ea80000300a00 */
[----:B-1----:R-:W2:Y:S01]  /*30820*/  LDL.LU.64 R10, [R1+0x8f8] ;  /* 0x0008f800010a7983 */ /* 0x002ea20000300a00 */
        /* <DEDUP_REMOVED lines=29> */
[----:B------:R-:W4:Y:S01]  /*30a00*/  LDL.LU.64 R20, [R1+0x32c0] ;  /* 0x0032c00001147983 */ /* 0x000f220000300a00 */
[----:B------:R-:W-:-:S15]  /*30a10*/  HMMA.16816.F32 R28, R16, R56, R28 ;  /* 0x00000038101c723c */ /* 0x000fde000000181c */
[----:B------:R-:W-:-:S08]  /*30a20*/  NOP ;  /* 0x0000000000007918 */ /* 0x000fd00000000000 */
[----:B------:R-:W-:Y:S04]  /*30a30*/  STL.64 [R1+0x6f0], R28 ;  /* 0x0006f01c01007387 */ /* 0x000fe80000100a00 */
[----:B------:R-:W-:Y:S01]  /*30a40*/  STL.64 [R1+0x6f8], R30 ;  /* 0x0006f81e01007387 */ /* 0x000fe20000100a00 */
[C---:B----4-:R-:W-:Y:S06]  /*30a50*/  HMMA.16816.F32 R16, R20.reuse, R32, R12 ;  /* 0x000000201410723c */ /* 0x050fec000000180c */
[----:B------:R-:W-:-:S15]  /*30a60*/  HMMA.16816.F32 R12, R20, R24, R4 ;  /* 0x00000018140c723c */ /* 0x000fde0000001804 */
[----:B------:R-:W-:-:S02]  /*30a70*/  NOP ;  /* 0x0000000000007918 */ /* 0x000fc40000000000 */
[----:B------:R0:W-:Y:S04]  /*30a80*/  STL.64 [R1+0x6e0], R16 ;  /* 0x0006e01001007387 */ /* 0x0001e80000100a00 */
[----:B------:R1:W-:Y:S04]  /*30a90*/  STL.64 [R1+0x6e8], R18 ;  /* 0x0006e81201007387 */ /* 0x0003e80000100a00 */
[----:B------:R-:W4:Y:S04]  /*30aa0*/  LDL.LU.64 R4, [R1+0x7f0] ;  /* 0x0007f00001047983 */ /* 0x000f280000300a00 */
[----:B------:R-:W4:Y:S04]  /*30ab0*/  LDL.LU.64 R6, [R1+0x7f8] ;  /* 0x0007f80001067983 */ /* 0x000f280000300a00 */
[----:B------:R2:W-:Y:S04]  /*30ac0*/  STL.64 [R1+0x720], R12 ;  /* 0x0007200c01007387 */ /* 0x0005e80000100a00 */
[----:B------:R3:W-:Y:S04]  /*30ad0*/  STL.64 [R1+0x728], R14 ;  /* 0x0007280e01007387 */ /* 0x0007e80000100a00 */
[----:B0-----:R-:W4:Y:S04]  /*30ae0*/  LDL.LU.64 R16, [R1+0x7a0] ;  /* 0x0007a00001107983 */ /* 0x001f280000300a00 */
[----:B-1----:R-:W4:Y:S01]  /*30af0*/  LDL.LU.64 R18, [R1+0x7a8] ;  /* 0x0007a80001127983 */ /* 0x002f220000300a00 */
[----:B------:R-:W-:Y:S03]  /*30b00*/  HMMA.16816.F32 R8, R20, R36, R8 ;  /* 0x000000241408723c */ /* 0x000fe60000001808 */
[----:B--2---:R-:W2:Y:S04]  /*30b10*/  LDL.LU.64 R12, [R1+0x7b0] ;  /* 0x0007b000010c7983 */ /* 0x004ea80000300a00 */
[----:B---3--:R-:W2:-:S15]  /*30b20*/  LDL.LU.64 R14, [R1+0x7b8] ;  /* 0x0007b800010e7983 */ /* 0x008e9e0000300a00 */
[----:B------:R-:W-:-:S01]  /*30b30*/  NOP ;  /* 0x0000000000007918 */ /* 0x000fc20000000000 */
[----:B------:R0:W-:Y:S04]  /*30b40*/  STL.64 [R1+0x710], R8 ;  /* 0x0007100801007387 */ /* 0x0001e80000100a00 */
[----:B------:R1:W-:Y:S04]  /*30b50*/  STL.64 [R1+0x718], R10 ;  /* 0x0007180a01007387 */ /* 0x0003e80000100a00 */
[----:B0-----:R-:W3:Y:S04]  /*30b60*/  LDL.LU R8, [R1+0x2e0] ;  /* 0x0002e00001087983 */ /* 0x001ee80000300800 */
[----:B------:R-:W3:Y:S04]  /*30b70*/  LDL.LU.64 R28, [R1+0x7d0] ;  /* 0x0007d000011c7983 */ /* 0x000ee80000300a00 */
[----:B------:R-:W3:Y:S01]  /*30b80*/  LDL.LU.64 R30, [R1+0x7d8] ;  /* 0x0007d800011e7983 */ /* 0x000ee20000300a00 */
[----:B------:R-:W0:Y:S02]  /*30b90*/  S2R R32, SR_TID.X ;  /* 0x0000000000207919 */ /* 0x000e240000002100 */
[C---:B0-----:R-:W-:Y:S01]  /*30ba0*/  LOP3.LUT R33, R32.reuse, 0x7, RZ, 0xc0, !PT ;  /* 0x0000000720217812 */ /* 0x041fe200078ec0ff */
[----:B------:R-:W-:-:S04]  /*30bb0*/  IMAD.SHL.U32 R37, R32, 0x2, RZ ;  /* 0x0000000220257824 */ /* 0x000fc800078e00ff */
[----:B------:R-:W-:Y:S02]  /*30bc0*/  IMAD R33, R33, 0x210, RZ ;  /* 0x0000021021217824 */ /* 0x000fe400078e02ff */
[----:B------:R-:W-:-:S03]  /*30bd0*/  IMAD.SHL.U32 R61, R32, 0x100, RZ ;  /* 0x00000100203d7824 */ /* 0x000fc600078e00ff */
[----:B------:R-:W-:-:S04]  /*30be0*/  LOP3.LUT R37, R33, 0x10, R37, 0x78, !PT ;  /* 0x0000001021257812 */ /* 0x000fc800078e7825 */
[----:B------:R-:W-:Y:S01]  /*30bf0*/  LOP3.LUT R37, R37, 0x1000, R61, 0xf8, !PT ;  /* 0x0000100025257812 */ /* 0x000fe200078ef83d */
[----:B-1----:R-:W-:Y:S02]  /*30c00*/  IMAD.MOV.U32 R10, RZ, RZ, R2 ;  /* 0x000000ffff0a7224 */ /* 0x002fe400078e0002 */
[----:B------:R-:W-:Y:S02]  /*30c10*/  IMAD.MOV.U32 R11, RZ, RZ, R0 ;  /* 0x000000ffff0b7224 */ /* 0x000fe400078e0000 */
[----:B------:R-:W-:Y:S01]  /*30c20*/  IMAD.MOV.U32 R9, RZ, RZ, R3 ;  /* 0x000000ffff097224 */ /* 0x000fe200078e0003 */
[C---:B----4-:R-:W-:Y:S06]  /*30c30*/  HMMA.16816.F32 R4, R20.reuse, R40, R4 ;  /* 0x000000281404723c */ /* 0x050fec0000001804 */
[----:B------:R-:W-:-:S15]  /*30c40*/  HMMA.16816.F32 R16, R20, R44, R16 ;  /* 0x0000002c1410723c */ /* 0x000fde0000001810 */
[----:B------:R-:W-:-:S02]  /*30c50*/  NOP ;  /* 0x0000000000007918 */ /* 0x000fc40000000000 */
[----:B------:R-:W-:Y:S04]  /*30c60*/  STL.64 [R1+0x790], R4 ;  /* 0x0007900401007387 */ /* 0x000fe80000100a00 */
[----:B------:R0:W-:Y:S04]  /*30c70*/  STL.64 [R1+0x798], R6 ;  /* 0x0007980601007387 */ /* 0x0001e80000100a00 */
[----:B0-----:R-:W4:Y:S04]  /*30c80*/  LDL.LU.64 R6, [R1+0x32b8] ;  /* 0x0032b80001067983 */ /* 0x001f280000300a00 */
[----:B------:R-:W4:Y:S04]  /*30c90*/  LDL.LU.64 R4, [R1+0x32b0] ;  /* 0x0032b00001047983 */ /* 0x000f280000300a00 */
[----:B------:R-:W-:Y:S04]  /*30ca0*/  STL.64 [R1+0x7a0], R16 ;  /* 0x0007a01001007387 */ /* 0x000fe80000100a00 */
[----:B------:R-:W-:Y:S04]  /*30cb0*/  STL.64 [R1+0x7a8], R18 ;  /* 0x0007a81201007387 */ /* 0x000fe80000100a00 */
[----:B------:R-:W0:Y:S01]  /*30cc0*/  LDSM.16.MT88.4 R16, [R37+UR5+0x2100] ;  /* 0x002100052510783b */ /* 0x000e220008004200 */
[----:B--2---:R-:W-:Y:S03]  /*30cd0*/  HMMA.16816.F32 R12, R20, R48, R12 ;  /* 0x00000030140c723c */ /* 0x004fe6000000180c */
[----:B0-----:R-:W-:Y:S04]  /*30ce0*/  STL.64 [R1+0x3228], R18 ;  /* 0x0032281201007387 */ /* 0x001fe80000100a00 */
[----:B------:R0:W-:Y:S04]  /*30cf0*/  STL.64 [R1+0x3220], R16 ;  /* 0x0032201001007387 */ /* 0x0001e80000100a00 */
[----:B0-----:R-:W2:Y:S04]  /*30d00*/  LDL.LU.64 R16, [R1+0x7c0] ;  /* 0x0007c00001107983 */ /* 0x001ea80000300a00 */
[----:B------:R-:W2:Y:S09]  /*30d10*/  LDL.LU.64 R18, [R1+0x7c8] ;  /* 0x0007c80001127983 */ /* 0x000eb20000300a00 */
[----:B------:R-:W-:Y:S01]  /*30d20*/  IMAD.MOV.U32 R2, RZ, RZ, R14 ;  /* 0x000000ffff027224 */ /* 0x000fe200078e000e */
[----:B------:R0:W-:Y:S01]  /*30d30*/  STL [R1+0x7b0], R12 ;  /* 0x0007b00c01007387 */ /* 0x0001e20000100800 */
[----:B------:R-:W-:-:S02]  /*30d40*/  IMAD.MOV.U32 R0, RZ, RZ, R15 ;  /* 0x000000ffff007224 */ /* 0x000fc400078e000f */
[----:B------:R-:W-:Y:S01]  /*30d50*/  IMAD.MOV.U32 R3, RZ, RZ, R13 ;  /* 0x000000ffff037224 */ /* 0x000fe200078e000d */
[----:B------:R-:W4:Y:S04]  /*30d60*/  LDL.LU.64 R14, [R1+0x32a8] ;  /* 0x0032a800010e7983 */ /* 0x000f280000300a00 */
[----:B0-----:R-:W4:Y:S04]  /*30d70*/  LDL.LU.64 R12, [R1+0x32a0] ;  /* 0x0032a000010c7983 */ /* 0x001f280000300a00 */
[----:B------:R3:W-:Y:S02]  /*30d80*/  STL.64 [R1+0x3260], R50 ;  /* 0x0032603201007387 */ /* 0x0007e40000100a00 */
[----:B---3--:R-:W-:Y:S02]  /*30d90*/  HMMA.16816.F32 R48, R20, R52, R28 ;  /* 0x000000341430723c */ /* 0x008fe4000000181c */
[----:B------:R0:W-:Y:S04]  /*30da0*/  STL [R1+0x2db0], R0 ;  /* 0x002db00001007387 */ /* 0x0001e80000100800 */
[----:B------:R1:W-:Y:S04]  /*30db0*/  STL [R1+0x2dac], R3 ;  /* 0x002dac0301007387 */ /* 0x0003e80000100800 */
[----:B------:R3:W-:Y:S04]  /*30dc0*/  STL [R1+0x2da8], R2 ;  /* 0x002da80201007387 */ /* 0x0007e80000100800 */
[----:B------:R-:W4:Y:S01]  /*30dd0*/  LDL.LU R28, [R1+0x2c0] ;  /* 0x0002c000011c7983 */ /* 0x000f220000300800 */
[----:B------:R-:W-:-:S02]  /*30de0*/  IMAD.MOV.U32 R30, RZ, RZ, R58 ;  /* 0x000000ffff1e7224 */ /* 0x000fc400078e003a */
[----:B------:R-:W-:-:S06]  /*30df0*/  IMAD.MOV.U32 R31, RZ, RZ, R59 ;  /* 0x000000ffff1f7224 */ /* 0x000fcc00078e003b */
[----:B------:R-:W-:Y:S04]  /*30e00*/  STL.64 [R1+0x860], R48 ;  /* 0x0008603001007387 */ /* 0x000fe80000100a00 */
[----:B------:R-:W-:Y:S04]  /*30e10*/  STL.64 [R1+0x868], R50 ;  /* 0x0008683201007387 */ /* 0x000fe80000100a00 */
[----:B------:R-:W4:Y:S04]  /*30e20*/  LDL.LU R29, [R1+0x2c4] ;  /* 0x0002c400011d7983 */ /* 0x000f280000300800 */
[----:B------:R-:W4:Y:S04]  /*30e30*/  LDL.LU R58, [R1+0x329c] ;  /* 0x00329c00013a7983 */ /* 0x000f280000300800 */
[----:B------:R-:W4:Y:S04]  /*30e40*/  LDL.LU R59, [R1+0x3298] ;  /* 0x00329800013b7983 */ /* 0x000f280000300800 */
[----:B------:R-:W-:Y:S01]  /*30e50*/  STL.64 [R1+0x3258], R54 ;  /* 0x0032583601007387 */ /* 0x000fe20000100a00 */
[----:B--2---:R-:W-:-:S15]  /*30e60*/  HMMA.16816.F32 R16, R20, R56, R16 ;  /* 0x000000381410723c */ /* 0x004fde0000001810 */
[----:B------:R-:W-:-:S08]  /*30e70*/  NOP ;  /* 0x0000000000007918 */ /* 0x000fd00000000000 */
[----:B------:R4:W-:Y:S01]  /*30e80*/  STL [R1+0x81c], R19 ;  /* 0x00081c1301007387 */ /* 0x0009e20000100800 */
[----:B0-----:R-:W-:Y:S02]  /*30e90*/  IMAD.MOV.U32 R0, RZ, RZ, R16 ;  /* 0x000000ffff007224 */ /* 0x001fe400078e0010 */
[----:B-1----:R-:W-:Y:S02]  /*30ea0*/  IMAD.MOV.U32 R3, RZ, RZ, R17 ;  /* 0x000000ffff037224 */ /* 0x002fe400078e0011 */
[----:B---3--:R-:W-:Y:S01]  /*30eb0*/  IMAD.MOV.U32 R2, RZ, RZ, R18 ;  /* 0x000000ffff027224 */ /* 0x008fe200078e0012 */
[----:B------:R-:W2:Y:S04]  /*30ec0*/  LDL.LU R20, [R1+0x2d0] ;  /* 0x0002d00001147983 */ /* 0x000ea80000300800 */
[----:B------:R-:W2:Y:S04]  /*30ed0*/  LDL.LU R21, [R1+0x2d4] ;  /* 0x0002d40001157983 */ /* 0x000ea80000300800 */
[----:B------:R-:W2:Y:S04]  /*30ee0*/  LDL.LU R22, [R1+0x2d8] ;  /* 0x0002d80001167983 */ /* 0x000ea80000300800 */
[----:B------:R-:W2:Y:S01]  /*30ef0*/  LDL.LU R23, [R1+0x2dc] ;  /* 0x0002dc0001177983 */ /* 0x000ea20000300800 */
[----:B----4-:R-:W-:Y:S01]  /*30f00*/  HMMA.16816.F32 R16, R4, R34, R8 ;  /* 0x000000220410723c */ /* 0x010fe20000001808 */
[----:B------:R-:W-:-:S02]  /*30f10*/  IMAD.MOV.U32 R57, RZ, RZ, R12 ;  /* 0x000000ffff397224 */ /* 0x000fc400078e000c */
[----:B------:R0:W-:Y:S04]  /*30f20*/  STL.64 [R1+0x3250], R58 ;  /* 0x0032503a01007387 */ /* 0x0001e80000100a00 */
[----:B------:R-:W3:-:S15]  /*30f30*/  LDL.LU R8, [R1+0x2b0] ;  /* 0x0002b00001087983 */ /* 0x000ede0000300800 */
[----:B------:R-:W-:-:S01]  /*30f40*/  NOP ;  /* 0x0000000000007918 */ /* 0x000fc20000000000 */
[----:B------:R1:W-:Y:S04]  /*30f50*/  STL.64 [R1+0xc10], R16 ;  /* 0x000c101001007387 */ /* 0x0003e80000100a00 */
[----:B------:R4:W-:Y:S04]  /*30f60*/  STL.64 [R1+0xc18], R18 ;  /* 0x000c181201007387 */ /* 0x0009e80000100a00 */
        /* <DEDUP_REMOVED lines=12> */
[----:B------:R-:W3:Y:S01]  /*31030*/  LDL.LU R12, [R1+0x3294] ;  /* 0x00329400010c7983 */ /* 0x000ee20000300800 */
[----:B0-----:R-:W-:-:S02]  /*31040*/  IMAD.MOV.U32 R58, RZ, RZ, R13 ;  /* 0x000000ffff3a7224 */ /* 0x001fc400078e000d */
[----:B------:R-:W-:Y:S01]  /*31050*/  IMAD.MOV.U32 R59, RZ, RZ, R14 ;  /* 0x000000ffff3b7224 */ /* 0x000fe200078e000e */
[----:B------:R-:W3:Y:S04]  /*31060*/  LDL.LU R13, [R1+0x3290] ;  /* 0x00329000010d7983 */ /* 0x000ee80000300800 */
[----:B------:R-:W3:Y:S01]  /*31070*/  LDL.LU R14, [R1+0x328c] ;  /* 0x00328c00010e7983 */ /* 0x000ee20000300800 */
[----:B-1----:R-:W-:Y:S02]  /*31080*/  IMAD.MOV.U32 R16, RZ, RZ, R15 ;  /* 0x000000ffff107224 */ /* 0x002fe400078e000f */
[----:B----4-:R-:W-:Y:S02]  /*31090*/  IMAD.MOV.U32 R18, RZ, RZ, R38 ;  /* 0x000000ffff127224 */ /* 0x010fe400078e0026 */
[----:B------:R-:W-:Y:S01]  /*310a0*/  IMAD.MOV.U32 R19, RZ, RZ, R39 ;  /* 0x000000ffff137224 */ /* 0x000fe200078e0027 */
[----:B------:R-:W3:Y:S01]  /*310b0*/  LDL.LU R15, [R1+0x3288] ;  /* 0x00328800010f7983 */ /* 0x000ee20000300800 */
[----:B------:R-:W-:-:S03]  /*310c0*/  IMAD.MOV.U32 R17, RZ, RZ, R42 ;  /* 0x000000ffff117224 */ /* 0x000fc600078e002a */
[----:B------:R-:W3:Y:S04]  /*310d0*/  LDL.LU R42, [R1+0x3284] ;  /* 0x00328400012a7983 */ /* 0x000ee80000300800 */
[----:B------:R-:W4:Y:S04]  /*310e0*/  LDL.LU R38, [R1+0x3280] ;  /* 0x0032800001267983 */ /* 0x000f280000300800 */
[----:B------:R-:W4:Y:S04]  /*310f0*/  LDL.LU R39, [R1+0x327c] ;  /* 0x00327c0001277983 */ /* 0x000f280000300800 */
[----:B------:R-:W-:Y:S04]  /*31100*/  STL.64 [R1+0x3238], R18 ;  /* 0x0032381201007387 */ /* 0x000fe80000100a00 */
[----:B------:R0:W-:Y:S02]  /*31110*/  STL.64 [R1+0x3230], R16 ;  /* 0x0032301001007387 */ /* 0x0001e40000100a00 */
[----:B0-----:R-:W-:-:S02]  /*31120*/  IMAD.MOV.U32 R16, RZ, RZ, R43 ;  /* 0x000000ffff107224 */ /* 0x001fc400078e002b */
[----:B------:R-:W3:Y:S04]  /*31130*/  LDL.LU R43, [R1+0x3278] ;  /* 0x00327800012b7983 */ /* 0x000ee80000300800 */
[----:B------:R-:W3:Y:S04]  /*31140*/  LDL.LU R17, [R1+0x244] ;  /* 0x0002440001117983 */ /* 0x000ee80000300800 */
[----:B------:R-:W3:Y:S04]  /*31150*/  LDL.LU R18, [R1+0x248] ;  /* 0x0002480001127983 */ /* 0x000ee80000300800 */
[----:B------:R-:W3:Y:S01]  /*31160*/  LDL.LU R19, [R1+0x24c] ;  /* 0x00024c0001137983 */ /* 0x000ee20000300800 */
[----:B--2---:R-:W-:-:S15]  /*31170*/  HMMA.16816.F32 R20, R4, R26, R20 ;  /* 0x0000001a0414723c */ /* 0x004fde0000001814 */
[----:B------:R-:W-:-:S08]  /*31180*/  NOP ;  /* 0x0000000000007918 */ /* 0x000fd00000000000 */
[----:B------:R-:W-:Y:S04]  /*31190*/  STL.64 [R1+0xc00], R20 ;  /* 0x000c001401007387 */ /* 0x000fe80000100a00 */
[----:B------:R4:W-:Y:S02]  /*311a0*/  STL.64 [R1+0xc08], R22 ;  /* 0x000c081601007387 */ /* 0x0009e40000100a00 */
[C---:B----4-:R-:W-:Y:S02]  /*311b0*/  HMMA.16816.F32 R20, R4.reuse, R38, R28 ;  /* 0x000000260414723c */ /* 0x050fe4000000181c */
[----:B------:R-:W2:Y:S04]  /*311c0*/  LDL.LU R28, [R1+0x570] ;  /* 0x00057000011c7983 */ /* 0x000ea80000300800 */
[----:B---3--:R-:W-:Y:S01]  /*311d0*/  HMMA.16816.F32 R12, R4, R42, R12 ;  /* 0x0000002a040c723c */ /* 0x008fe2000000180c */
[----:B------:R-:W-:-:S15]  /*311e0*/  IMAD.MOV.U32 R31, RZ, RZ, R60 ;  /* 0x000000ffff1f7224 */ /* 0x000fde00078e003c */
[----:B------:R-:W-:-:S01]  /*311f0*/  NOP ;  /* 0x0000000000007918 */ /* 0x000fc20000000000 */
[----:B------:R0:W-:Y:S04]  /*31200*/  STL.64 [R1+0xbf0], R20 ;  /* 0x000bf01401007387 */ /* 0x0001e80000100a00 */
[----:B------:R1:W-:Y:S04]  /*31210*/  STL.64 [R1+0xbf8], R22 ;  /* 0x000bf81601007387 */ /* 0x0003e80000100a00 */
[----:B------:R-:W-:Y:S04]  /*31220*/  STL.64 [R1+0xbe0], R12 ;  /* 0x000be00c01007387 */ /* 0x000fe80000100a00 */
[----:B------:R-:W-:Y:S04]  /*31230*/  STL.64 [R1+0xbe8], R14 ;  /* 0x000be80e01007387 */ /* 0x000fe80000100a00 */
[----:B------:R-:W2:Y:S04]  /*31240*/  LDL.LU R29, [R1+0x574] ;  /* 0x00057400011d7983 */ /* 0x000ea80000300800 */
[----:B------:R-:W2:Y:S04]  /*31250*/  LDL.LU R30, [R1+0x578] ;  /* 0x00057800011e7983 */ /* 0x000ea80000300800 */
[----:B------:R-:W3:Y:S04]  /*31260*/  LDL.LU R60, [R1+0x3274] ;  /* 0x00327400013c7983 */ /* 0x000ee80000300800 */
[----:B0-----:R-:W4:Y:S04]  /*31270*/  LDL.LU R20, [R1+0x580] ;  /* 0x0005800001147983 */ /* 0x001f280000300800 */
[----:B------:R-:W4:Y:S01]  /*31280*/  LDL.LU R21, [R1+0x584] ;  /* 0x0005840001157983 */ /* 0x000f220000300800 */
[----:B-1----:R-:W-:-:S02]  /*31290*/  IMAD.MOV.U32 R22, RZ, RZ, R46 ;  /* 0x000000ffff167224 */ /* 0x002fc400078e002e */
[----:B------:R-:W-:Y:S01]  /*312a0*/  IMAD.MOV.U32 R23, RZ, RZ, R47 ;  /* 0x000000ffff177224 */ /* 0x000fe200078e002f */
[----:B------:R-:W2:Y:S04]  /*312b0*/  LDL.LU R46, [R1+0x3270] ;  /* 0x00327000012e7983 */ /* 0x000ea80000300800 */
[----:B------:R-:W2:Y:S04]  /*312c0*/  LDL.LU R47, [R1+0x326c] ;  /* 0x00326c00012f7983 */ /* 0x000ea80000300800 */
[----:B------:R-:W0:Y:S04]  /*312d0*/  LDSM.16.MT88.4 R12, [R37+UR5+0x2180] ;  /* 0x00218005250c783b */ /* 0x000e280008004200 */
[----:B0-----:R-:W-:Y:S04]  /*312e0*/  STL.64 [R1+0x31c0], R14 ;  /* 0x0031c00e01007387 */ /* 0x001fe80000100a00 */
[----:B------:R0:W-:Y:S04]  /*312f0*/  STL.64 [R1+0x31b8], R12 ;  /* 0x0031b80c01007387 */ /* 0x0001e80000100a00 */
[----:B0-----:R-:W4:Y:S04]  /*31300*/  LDL.LU R12, [R1+0x200] ;  /* 0x00020000010c7983 */ /* 0x001f280000300800 */
[----:B------:R-:W4:Y:S04]  /*31310*/  LDL.LU R13, [R1+0x204] ;  /* 0x00020400010d7983 */ /* 0x000f280000300800 */
[----:B------:R-:W4:Y:S01]  /*31320*/  LDL.LU R14, [R1+0x208] ;  /* 0x00020800010e7983 */ /* 0x000f220000300800 */
[----:B--2---:R-:W-:Y:S01]  /*31330*/  HMMA.16816.F32 R48, R4, R46, R48 ;  /* 0x0000002e0430723c */ /* 0x004fe20000001830 */
[----:B---3--:R-:W-:-:S02]  /*31340*/  IMAD.MOV.U32 R15, RZ, RZ, R60 ;  /* 0x000000ffff0f7224 */ /* 0x008fc400078e003c */
[----:B------:R-:W2:-:S15]  /*31350*/  LDL.LU R60, [R1+0x3268] ;  /* 0x00326800013c7983 */ /* 0x000e9e0000300800 */
[----:B------:R-:W-:-:S05]  /*31360*/  NOP ;  /* 0x0000000000007918 */ /* 0x000fca0000000000 */
[----:B------:R-:W-:Y:S04]  /*31370*/  STL.64 [R1+0xbd0], R48 ;  /* 0x000bd03001007387 */ /* 0x000fe80000100a00 */
[----:B------:R0:W-:Y:S04]  /*31380*/  STL.64 [R1+0xbd8], R50 ;  /* 0x000bd83201007387 */ /* 0x0001e80000100a00 */
[----:B0-----:R-:W3:Y:S02]  /*31390*/  LDL.LU.64 R50, [R1+0x3260] ;  /* 0x0032600001327983 */ /* 0x001ee40000300a00 */
[----:B---3--:R-:W-:-:S15]  /*313a0*/  HMMA.16816.F32 R52, R4, R50, R52 ;  /* 0x000000320434723c */ /* 0x008fde0000001834 */
[----:B------:R-:W-:-:S08]  /*313b0*/  NOP ;  /* 0x0000000000007918 */ /* 0x000fd00000000000 */
        /* <DEDUP_REMOVED lines=8> */
[----:B---3--:R-:W-:Y:S02]  /*31440*/  HMMA.16816.F32 R4, R4, R58, R8 ;  /* 0x0000003a0404723c */ /* 0x008fe40000001808 */
[----:B------:R-:W3:Y:S04]  /*31450*/  LDL.LU.64 R10, [R1+0x3248] ;  /* 0x00324800010a7983 */ /* 0x000ee80000300a00 */
[----:B------:R-:W3:-:S15]  /*31460*/  LDL.LU.64 R8, [R1+0x3240] ;  /* 0x0032400001087983 */ /* 0x000ede0000300a00 */
[----:B------:R-:W-:-:S02]  /*31470*/  NOP ;  /* 0x0000000000007918 */ /* 0x000fc40000000000 */
[----:B------:R0:W-:Y:S04]  /*31480*/  STL.64 [R1+0x800], R4 ;  /* 0x0008000401007387 */ /* 0x0001e80000100a00 */
[----:B------:R1:W-:Y:S04]  /*31490*/  STL.64 [R1+0x808], R6 ;  /* 0x0008080601007387 */ /* 0x0003e80000100a00 */
[----:B0-----:R-:W4:Y:S04]  /*314a0*/  LDL.LU R4, [R1+0x210] ;  /* 0x0002100001047983 */ /* 0x001f280000300800 */
[----:B------:R-:W4:Y:S04]  /*314b0*/  LDL.LU R5, [R1+0x214] ;  /* 0x0002140001057983 */ /* 0x000f280000300800 */
[----:B-1----:R-:W4:Y:S04]  /*314c0*/  LDL.LU R6, [R1+0x218] ;  /* 0x0002180001067983 */ /* 0x002f280000300800 */
[----:B------:R-:W4:Y:S01]  /*314d0*/  LDL.LU R7, [R1+0x21c] ;  /* 0x00021c0001077983 */ /* 0x000f220000300800 */
[----:B---3--:R-:W-:-:S15]  /*314e0*/  HMMA.16816.F32 R16, R8, R34, R16 ;  /* 0x000000220810723c */ /* 0x008fde0000001810 */
[----:B------:R-:W-:-:S08]  /*314f0*/  NOP ;  /* 0x0000000000007918 */ /* 0x000fd00000000000 */
[----:B------:R-:W-:Y:S04]  /*31500*/  STL.64 [R1+0x7f0], R16 ;  /* 0x0007f01001007387 */ /* 0x000fe80000100a00 */
[----:B------:R0:W-:Y:S01]  /*31510*/  STL [R1+0x7f8], R18 ;  /* 0x0007f81201007387 */ /* 0x0001e20000100800 */
[----:B------:R-:W-:-:S03]  /*31520*/  IMAD.MOV.U32 R36, RZ, RZ, R19 ;  /* 0x000000ffff247224 */ /* 0x000fc600078e0013 */
[----:B0-----:R-:W3:Y:S04]  /*31530*/  LDL.LU.64 R18, [R1+0x3238] ;  /* 0x0032380001127983 */ /* 0x001ee80000300a00 */
[----:B------:R-:W3:Y:S04]  /*31540*/  LDL.LU.64 R16, [R1+0x3230] ;  /* 0x0032300001107983 */ /* 0x000ee80000300a00 */
[----:B------:R-:W-:Y:S01]  /*31550*/  STL [R1+0x2d90], R36 ;  /* 0x002d902401007387 */ /* 0x000fe20000100800 */
[----:B---3--:R-:W-:-:S15]  /*31560*/  HMMA.16816.F32 R16, R8, R26, R16 ;  /* 0x0000001a0810723c */ /* 0x008fde0000001810 */
[----:B------:R-:W-:-:S08]  /*31570*/  NOP ;  /* 0x0000000000007918 */ /* 0x000fd00000000000 */
[----:B------:R-:W-:Y:S04]  /*31580*/  STL.64 [R1+0x7e0], R16 ;  /* 0x0007e01001007387 */ /* 0x000fe80000100a00 */
[----:B------:R0:W-:Y:S04]  /*31590*/  STL.64 [R1+0x7e8], R18 ;  /* 0x0007e81201007387 */ /* 0x0001e80000100a00 */
[----:B0-----:R-:W3:Y:S04]  /*315a0*/  LDL.LU.64 R18, [R1+0x3228] ;  /* 0x0032280001127983 */ /* 0x001ee80000300a00 */
[----:B------:R-:W3:Y:S04]  /*315b0*/  LDL.LU.64 R16, [R1+0x3220] ;  /* 0x0032200001107983 */ /* 0x000ee80000300a00 */
[----:B------:R0:W-:Y:S04]  /*315c0*/  STL.64 [R1+0x3218], R26 ;  /* 0x0032181a01007387 */ /* 0x0001e80000100a00 */
[----:B------:R-:W3:Y:S04]  /*315d0*/  LDL.LU R24, [R1+0x220] ;  /* 0x0002200001187983 */ /* 0x000ee80000300800 */
[----:B------:R-:W3:Y:S04]  /*315e0*/  LDL.LU R25, [R1+0x224] ;  /* 0x0002240001197983 */ /* 0x000ee80000300800 */
[----:B0-----:R-:W3:Y:S01]  /*315f0*/  LDL.LU R26, [R1+0x228] ;  /* 0x00022800011a7983 */ /* 0x001ee20000300800 */
[----:B--2---:R-:W-:Y:S01]  /*31600*/  IMAD.MOV.U32 R27, RZ, RZ, R60 ;  /* 0x000000ffff1b7224 */ /* 0x004fe200078e003c */
[----:B------:R-:W0:Y:S01]  /*31610*/  S2R R53, SR_TID.X ;  /* 0x0000000000357919 */ /* 0x000e220000002100 */
[----:B----4-:R-:W-:Y:S01]  /*31620*/  HMMA.16816.F32 R4, R8, R42, R4 ;  /* 0x0000002a0804723c */ /* 0x010fe20000001804 */
[----:B------:R-:W-:Y:S04]  /*31630*/  STL.64 [R1+0x3210], R38 ;  /* 0x0032102601007387 */ /* 0x000fe80000100a00 */
[----:B------:R-:W-:-:S15]  /*31640*/  STL [R1+0x3208], R37 ;  /* 0x0032082501007387 */ /* 0x000fde0000100800 */
[----:B------:R-:W-:-:S04]  /*31650*/  NOP ;  /* 0x0000000000007918 */ /* 0x000fc80000000000 */
[----:B------:R-:W-:Y:S02]  /*31660*/  IMAD.MOV.U32 R40, RZ, RZ, R4 ;  /* 0x000000ffff287224 */ /* 0x000fe400078e0004 */
[----:B------:R-:W-:Y:S02]  /*31670*/  IMAD.MOV.U32 R41, RZ, RZ, R5 ;  /* 0x000000ffff297224 */ /* 0x000fe400078e0005 */
[----:B0-----:R-:W-:-:S05]  /*31680*/  IMAD.SHL.U32 R49, R53, 0x2, RZ ;  /* 0x0000000235317824 */ /* 0x001fca00078e00ff */
[----:B------:R-:W-:-:S04]  /*31690*/  LOP3.LUT R49, R33, 0x10, R49, 0x78, !PT ;  /* 0x0000001021317812 */ /* 0x000fc800078e7831 */
[----:B------:R-:W-:-:S04]  /*316a0*/  LOP3.LUT R49, R49, 0x1000, R61, 0xf8, !PT ;  /* 0x0000100031317812 */ /* 0x000fc800078ef83d */
[----:B------:R-:W-:Y:S01]  /*316b0*/  LOP3.LUT R49, R49, 0x20, RZ, 0x3c, !PT ;  /* 0x0000002031317812 */ /* 0x000fe200078e3cff */
[----:B---3--:R-:W-:-:S15]  /*316c0*/  HMMA.16816.F32 R24, R8, R38, R24 ;  /* 0x000000260818723c */ /* 0x008fde0000001818 */
[----:B------:R-:W-:-:S08]  /*316d0*/  NOP ;  /* 0x0000000000007918 */ /* 0x000fd00000000000 */
[----:B------:R-:W-:Y:S04]  /*316e0*/  STL.64 [R1+0x7d0], R24 ;  /* 0x0007d01801007387 */ /* 0x000fe80000100a00 */
[----:B------:R-:W-:Y:S04]  /*316f0*/  STL.64 [R1+0x7d8], R26 ;  /* 0x0007d81a01007387 */ /* 0x000fe80000100a00 */
[----:B------:R0:W-:Y:S02]  /*31700*/  STL.64 [R1+0x7c8], R6 ;  /* 0x0007c80601007387 */ /* 0x0001e40000100a00 */
[----:B0-----:R-:W-:Y:S02]  /*31710*/  HMMA.16816.F32 R4, R8, R46, R12 ;  /* 0x0000002e0804723c */ /* 0x001fe4000000180c */
[----:B------:R-:W-:Y:S04]  /*31720*/  STL.64 [R1+0x3200], R42 ;  /* 0x0032002a01007387 */ /* 0x000fe80000100a00 */
[----:B------:R-:W-:-:S15]  /*31730*/  STL.64 [R1+0x31f8], R40 ;  /* 0x0031f82801007387 */ /* 0x000fde0000100a00 */
[----:B------:R-:W-:-:S02]  /*31740*/  NOP ;  /* 0x0000000000007918 */ /* 0x000fc40000000000 */
[----:B------:R-:W-:Y:S04]  /*31750*/  STL.64 [R1+0xab0], R4 ;  /* 0x000ab00401007387 */ /* 0x000fe80000100a00 */
[----:B------:R-:W-:Y:S01]  /*31760*/  STL [R1+0xab8], R6 ;  /* 0x000ab80601007387 */ /* 0x000fe20000100800 */
[----:B------:R-:W-:-:S03]  /*31770*/  IMAD.MOV.U32 R60, RZ, RZ, R7 ;  /* 0x000000ffff3c7224 */ /* 0x000fc600078e0007 */
[----:B------:R-:W0:Y:S04]  /*31780*/  LDSM.16.MT88.4 R4, [R49+UR5+0x2000] ;  /* 0x002000053104783b */ /* 0x000e280008004200 */
[----:B------:R-:W-:Y:S01]  /*31790*/  STL [R1+0x2d94], R60 ;  /* 0x002d943c01007387 */ /* 0x000fe20000100800 */
[C---:B------:R-:W-:Y:S03]  /*317a0*/  HMMA.16816.F32 R12, R8.reuse, R50, R20 ;  /* 0x00000032080c723c */ /* 0x040fe60000001814 */
[----:B0-----:R-:W-:Y:S04]  /*317b0*/  STL.64 [R1+0x3178], R6 ;  /* 0x0031780601007387 */ /* 0x001fe80000100a00 */
[----:B------:R0:W-:Y:S02]  /*317c0*/  STL.64 [R1+0x3170], R4 ;  /* 0x0031700401007387 */ /* 0x0001e40000100a00 */
[----:B0-----:R-:W-:Y:S02]  /*317d0*/  HMMA.16816.F32 R4, R8, R54, R28 ;  /* 0x000000360804723c */ /* 0x001fe4000000181c */
[----:B------:R-:W2:-:S12]  /*317e0*/  LDL.LU R28, [R1+0x1f0] ;  /* 0x0001f000011c7983 */ /* 0x000e980000300800 */
[----:B------:R-:W-:Y:S04]  /*317f0*/  STL.64 [R1+0xaa0], R12 ;  /* 0x000aa00c01007387 */ /* 0x000fe80000100a00 */
[----:B------:R-:W-:Y:S05]  /*31800*/  STL.64 [R1+0xaa8], R14 ;  /* 0x000aa80e01007387 */ /* 0x000fea0000100a00 */
[----:B------:R-:W-:Y:S04]  /*31810*/  STL.64 [R1+0x580], R4 ;  /* 0x0005800401007387 */ /* 0x000fe80000100a00 */
[----:B------:R-:W-:Y:S04]  /*31820*/  STL.64 [R1+0x588], R6 ;  /* 0x0005880601007387 */ /* 0x000fe80000100a00 */
[----:B------:R-:W2:Y:S04]  /*31830*/  LDL.LU R29, [R1+0x1f4] ;  /* 0x0001f400011d7983 */ /* 0x000ea80000300800 */
[----:B------:R-:W2:Y:S04]  /*31840*/  LDL.LU R30, [R1+0x1f8] ;  /* 0x0001f800011e7983 */ /* 0x000ea80000300800 */
[----:B------:R-:W2:Y:S04]  /*31850*/  LDL.LU R31, [R1+0x1fc] ;  /* 0x0001fc00011f7983 */ /* 0x000ea80000300800 */
[----:B------:R-:W-:Y:S04]  /*31860*/  STL.64 [R1+0x31d0], R54 ;  /* 0x0031d03601007387 */ /* 0x000fe80000100a00 */
[----:B------:R0:W-:Y:S04]  /*31870*/  STL [R1+0x31c8], R53 ;  /* 0x0031c83501007387 */ /* 0x0001e80000100800 */
[----:B------:R-:W3:Y:S04]  /*31880*/  LDL.LU R52, [R1+0x470] ;  /* 0x0004700001347983 */ /* 0x000ee80000300800 */
[----:B0-----:R-:W3:Y:S04]  /*31890*/  LDL.LU R53, [R1+0x474] ;  /* 0x0004740001357983 */ /* 0x001ee80000300800 */
[----:B------:R-:W4:Y:S04]  /*318a0*/  LDL.LU R54, [R1+0x478] ;  /* 0x0004780001367983 */ /* 0x000f280000300800 */
[----:B------:R-:W4:Y:S04]  /*318b0*/  LDL.LU R55, [R1+0x47c] ;  /* 0x00047c0001377983 */ /* 0x000f280000300800 */
[----:B----4-:R-:W-:Y:S04]  /*318c0*/  STL.64 [R1+0x31e0], R54 ;  /* 0x0031e03601007387 */ /* 0x010fe80000100a00 */
[----:B---3--:R0:W-:Y:S04]  /*318d0*/  STL.64 [R1+0x31d8], R52 ;  /* 0x0031d83401007387 */ /* 0x0081e80000100a00 */
[----:B0-----:R-:W3:Y:S04]  /*318e0*/  LDL.LU R52, [R1+0x480] ;  /* 0x0004800001347983 */ /* 0x001ee80000300800 */
[----:B------:R-:W3:Y:S04]  /*318f0*/  LDL.LU R53, [R1+0x484] ;  /* 0x0004840001357983 */ /* 0x000ee80000300800 */
[----:B------:R-:W4:Y:S04]  /*31900*/  LDL.LU R54, [R1+0x488] ;  /* 0x0004880001367983 */ /* 0x000f280000300800 */
        /* <DEDUP_REMOVED lines=13> */
[----:B--2---:R-:W-:Y:S03]  /*319e0*/  HMMA.16816.F32 R8, R8, R58, R28 ;  /* 0x0000003a0808723c */ /* 0x004fe6000000181c */
[----:B----4-:R-:W-:Y:S04]  /*319f0*/  STL.64 [R1+0x31f0], R54 ;  /* 0x0031f03601007387 */ /* 0x010fe80000100a00 */
[----:B---3--:R0:W-:Y:S04]  /*31a00*/  STL.64 [R1+0x31e8], R52 ;  /* 0x0031e83401007387 */ /* 0x0081e80000100a00 */
[----:B0-----:R-:W2:Y:S04]  /*31a10*/  LDL.LU R52, [R1+0x490] ;  /* 0x0004900001347983 */ /* 0x001ea80000300800 */
[----:B------:R-:W2:Y:S04]  /*31a20*/  LDL.LU R53, [R1+0x494] ;  /* 0x0004940001357983 */ /* 0x000ea80000300800 */
[----:B------:R-:W2:Y:S04]  /*31a30*/  LDL.LU R54, [R1+0x498] ;  /* 0x0004980001367983 */ /* 0x000ea80000300800 */
[----:B------:R-:W2:Y:S04]  /*31a40*/  LDL.LU R55, [R1+0x49c] ;  /* 0x00049c0001377983 */ /* 0x000ea80000300800 */
[----:B------:R-:W3:Y:S04]  /*31a50*/  LDL.LU R12, [R1+0x460] ;  /* 0x00046000010c7983 */ /* 0x000ee80000300800 */
[----:B------:R-:W3:Y:S04]  /*31a60*/  LDL.LU R13, [R1+0x464] ;  /* 0x00046400010d7983 */ /* 0x000ee80000300800 */
[----:B------:R-:W3:Y:S04]  /*31a70*/  LDL.LU R14, [R1+0x468] ;  /* 0x00046800010e7983 */ /* 0x000ee80000300800 */
[----:B------:R-:W3:Y:S04]  /*31a80*/  LDL.LU R15, [R1+0x46c] ;  /* 0x00046c00010f7983 */ /* 0x000ee80000300800 */
[----:B------:R-:W4:Y:S04]  /*31a90*/  LDL.LU R4, [R1+0x3b0] ;  /* 0x0003b00001047983 */ /* 0x000f280000300800 */
[----:B------:R-:W-:Y:S04]  /*31aa0*/  STL.64 [R1+0x570], R8 ;  /* 0x0005700801007387 */ /* 0x000fe80000100a00 */
[----:B------:R-:W-:Y:S04]  /*31ab0*/  STL.64 [R1+0x578], R10 ;  /* 0x0005780a01007387 */ /* 0x000fe80000100a00 */
[----:B------:R-:W0:Y:S01]  /*31ac0*/  LDSM.16.MT88.4 R8, [R49+UR5+0x2080] ;  /* 0x002080053108783b */ /* 0x000e220008004200 */
[C---:B------:R-:W-:Y:S03]  /*31ad0*/  HMMA.16816.F32 R24, R16.reuse, R34, R24 ;  /* 0x000000221018723c */ /* 0x040fe60000001818 */
        /* <DEDUP_REMOVED lines=11> */
[----:B0-----:R-:W-:Y:S04]  /*31b90*/  STL.64 [R1+0x3130], R10 ;  /* 0x0031300a01007387 */ /* 0x001fe80000100a00 */
[----:B------:R0:W-:Y:S04]  /*31ba0*/  STL.64 [R1+0x3128], R8 ;  /* 0x0031280801007387 */ /* 0x0001e80000100a00 */
[----:B0-----:R-:W4:Y:S04]  /*31bb0*/  LDL.LU R8, [R1+0x110] ;  /* 0x0001100001087983 */ /* 0x001f280000300800 */
[----:B------:R-:W4:Y:S04]  /*31bc0*/  LDL.LU R9, [R1+0x114] ;  /* 0x0001140001097983 */ /* 0x000f280000300800 */
[----:B------:R-:W4:Y:S04]  /*31bd0*/  LDL.LU R10, [R1+0x118] ;  /* 0x00011800010a7983 */ /* 0x000f280000300800 */
[----:B------:R-:W4:Y:S04]  /*31be0*/  LDL.LU R11, [R1+0x11c] ;  /* 0x00011c00010b7983 */ /* 0x000f280000300800 */
[----:B------:R-:W-:Y:S04]  /*31bf0*/  STL.64 [R1+0x240], R24 ;  /* 0x0002401801007387 */ /* 0x000fe80000100a00 */
[----:B------:R0:W-:Y:S04]  /*31c00*/  STL.64 [R1+0x248], R26 ;  /* 0x0002481a01007387 */ /* 0x0001e80000100a00 */
[----:B0-----:R-:W2:Y:S02]  /*31c10*/  LDL.LU.64 R26, [R1+0x3218] ;  /* 0x00321800011a7983 */ /* 0x001ea40000300a00 */
[----:B--2---:R-:W-:-:S15]  /*31c20*/  HMMA.16816.F32 R36, R16, R26, R36 ;  /* 0x0000001a1024723c */ /* 0x004fde0000001824 */
[----:B------:R-:W-:-:S08]  /*31c30*/  NOP ;  /* 0x0000000000007918 */ /* 0x000fd00000000000 */
[----:B------:R-:W-:Y:S04]  /*31c40*/  STL.64 [R1+0x230], R36 ;  /* 0x0002302401007387 */ /* 0x000fe80000100a00 */
[----:B------:R0:W-:Y:S04]  /*31c50*/  STL.64 [R1+0x238], R38 ;  /* 0x0002382601007387 */ /* 0x0001e80000100a00 */
[----:B0-----:R-:W2:Y:S04]  /*31c60*/  LDL.LU.64 R38, [R1+0x3210] ;  /* 0x0032100001267983 */ /* 0x001ea80000300a00 */
[----:B------:R-:W4:Y:S01]  /*31c70*/  LDL.LU R37, [R1+0x3208] ;  /* 0x0032080001257983 */ /* 0x000f220000300800 */
[----:B--2---:R-:W-:-:S15]  /*31c80*/  HMMA.16816.F32 R40, R16, R38, R40 ;  /* 0x000000261028723c */ /* 0x004fde0000001828 */
[----:B------:R-:W-:-:S08]  /*31c90*/  NOP ;  /* 0x0000000000007918 */ /* 0x000fd00000000000 */
[----:B------:R-:W-:Y:S04]  /*31ca0*/  STL.64 [R1+0x220], R40 ;  /* 0x0002202801007387 */ /* 0x000fe80000100a00 */
[----:B------:R0:W-:Y:S04]  /*31cb0*/  STL.64 [R1+0x228], R42 ;  /* 0x0002282a01007387 */ /* 0x0001e80000100a00 */
[----:B0-----:R-:W2:Y:S04]  /*31cc0*/  LDL.LU.64 R42, [R1+0x3200] ;  /* 0x00320000012a7983 */ /* 0x001ea80000300a00 */
[----:B------:R-:W4:Y:S01]  /*31cd0*/  LDL.LU.64 R40, [R1+0x31f8] ;  /* 0x0031f80001287983 */ /* 0x000f220000300a00 */
[----:B--2---:R-:W-:-:S15]  /*31ce0*/  HMMA.16816.F32 R52, R16, R42, R52 ;  /* 0x0000002a1034723c */ /* 0x004fde0000001834 */
[----:B------:R-:W-:-:S08]  /*31cf0*/  NOP ;  /* 0x0000000000007918 */ /* 0x000fd00000000000 */
[----:B------:R0:W-:Y:S01]  /*31d00*/  STL.64 [R1+0x218], R54 ;  /* 0x0002183601007387 */ /* 0x0001e20000100a00 */
[----:B------:R-:W-:Y:S02]  /*31d10*/  IMAD.MOV.U32 R44, RZ, RZ, R52 ;  /* 0x000000ffff2c7224 */ /* 0x000fe400078e0034 */
[----:B------:R-:W-:Y:S01]  /*31d20*/  IMAD.MOV.U32 R45, RZ, RZ, R53 ;  /* 0x000000ffff2d7224 */ /* 0x000fe200078e0035 */
[----:B0-----:R-:W2:Y:S04]  /*31d30*/  LDL.LU.64 R54, [R1+0x31f0] ;  /* 0x0031f00001367983 */ /* 0x001ea80000300a00 */
[----:B------:R-:W2:Y:S04]  /*31d40*/  LDL.LU.64 R52, [R1+0x31e8] ;  /* 0x0031e80001347983 */ /* 0x000ea80000300a00 */
[----:B------:R-:W-:Y:S04]  /*31d50*/  STL [R1+0x2cfc], R45 ;  /* 0x002cfc2d01007387 */ /* 0x000fe80000100800 */
[----:B------:R-:W-:Y:S01]  /*31d60*/  STL [R1+0x2cf8], R44 ;  /* 0x002cf82c01007387 */ /* 0x000fe20000100800 */
[----:B--2---:R-:W-:-:S15]  /*31d70*/  HMMA.16816.F32 R52, R16, R46, R52 ;  /* 0x0000002e1034723c */ /* 0x004fde0000001834 */
[----:B------:R-:W-:-:S08]  /*31d80*/  NOP ;  /* 0x0000000000007918 */ /* 0x000fd00000000000 */
[----:B------:R-:W-:Y:S04]  /*31d90*/  STL.64 [R1+0x9f0], R52 ;  /* 0x0009f03401007387 */ /* 0x000fe80000100a00 */
[----:B------:R0:W-:Y:S04]  /*31da0*/  STL.64 [R1+0x9f8], R54 ;  /* 0x0009f83601007387 */ /* 0x0001e80000100a00 */
[----:B0-----:R-:W2:Y:S04]  /*31db0*/  LDL.LU.64 R54, [R1+0x31e0] ;  /* 0x0031e00001367983 */ /* 0x001ea80000300a00 */
[----:B------:R-:W2:Y:S02]  /*31dc0*/  LDL.LU.64 R52, [R1+0x31d8] ;  /* 0x0031d80001347983 */ /* 0x000ea40000300a00 */
[----:B--2---:R-:W-:-:S15]  /*31dd0*/  HMMA.16816.F32 R52, R16, R50, R52 ;  /* 0x000000321034723c */ /* 0x004fde0000001834 */
[----:B------:R-:W-:-:S08]  /*31de0*/  NOP ;  /* 0x0000000000007918 */ /* 0x000fd00000000000 */
[----:B------:R-:W-:Y:S04]  /*31df0*/  STL.64 [R1+0x9e0], R52 ;  /* 0x0009e03401007387 */ /* 0x000fe80000100a00 */
[----:B------:R0:W-:Y:S04]  /*31e00*/  STL.64 [R1+0x9e8], R54 ;  /* 0x0009e83601007387 */ /* 0x0001e80000100a00 */
[----:B0-----:R-:W3:Y:S04]  /*31e10*/  LDL.LU.64 R54, [R1+0x31d0] ;  /* 0x0031d00001367983 */ /* 0x001ee80000300a00 */
[----:B------:R-:W2:Y:S01]  /*31e20*/  LDL.LU R53, [R1+0x31c8] ;  /* 0x0031c80001357983 */ /* 0x000ea20000300800 */
[----:B---3--:R-:W-:-:S15]  /*31e30*/  HMMA.16816.F32 R12, R16, R54, R12 ;  /* 0x00000036100c723c */ /* 0x008fde000000180c */
[----:B------:R-:W-:-:S08]  /*31e40*/  NOP ;  /* 0x0000000000007918 */ /* 0x000fd00000000000 */
[----:B------:R-:W-:Y:S04]  /*31e50*/  STL.64 [R1+0x9d0], R12 ;  /* 0x0009d00c01007387 */ /* 0x000fe80000100a00 */
[----:B------:R0:W-:Y:S04]  /*31e60*/  STL.64 [R1+0x9d8], R14 ;  /* 0x0009d80e01007387 */ /* 0x0001e80000100a00 */
[----:B0-----:R-:W3:Y:S04]  /*31e70*/  LDL.LU.64 R14, [R1+0x31c0] ;  /* 0x0031c000010e7983 */ /* 0x001ee80000300a00 */
[----:B------:R-:W3:Y:S01]  /*31e80*/  LDL.LU.64 R12, [R1+0x31b8] ;  /* 0x0031b800010c7983 */ /* 0x000ee20000300a00 */
[----:B----4-:R-:W-:Y:S03]  /*31e90*/  HMMA.16816.F32 R8, R16, R58, R8 ;  /* 0x0000003a1008723c */ /* 0x010fe60000001808 */
[----:B------:R-:W0:Y:S04]  /*31ea0*/  LDSM.16.MT88.4 R16, [R49+UR5+0x2100] ;  /* 0x002100053110783b */ /* 0x000e280008004200 */
[----:B------:R-:W-:Y:S04]  /*31eb0*/  STL.64 [R1+0x3190], R54 ;  /* 0x0031903601007387 */ /* 0x000fe80000100a00 */
[----:B--2---:R-:W-:Y:S04]  /*31ec0*/  STL [R1+0x3188], R53 ;  /* 0x0031883501007387 */ /* 0x004fe80000100800 */
[----:B------:R-:W-:Y:S08]  /*31ed0*/  STL.64 [R1+0x3180], R58 ;  /* 0x0031803a01007387 */ /* 0x000ff00000100a00 */
[----:B------:R-:W-:Y:S04]  /*31ee0*/  STL.64 [R1+0x200], R8 ;  /* 0x0002000801007387 */ /* 0x000fe80000100a00 */
[----:B------:R1:W-:Y:S04]  /*31ef0*/  STL.64 [R1+0x208], R10 ;  /* 0x0002080a01007387 */ /* 0x0003e80000100a00 */
[----:B------:R-:W-:Y:S04]  /*31f00*/  STL.64 [R1+0x31b0], R50 ;  /* 0x0031b03201007387 */ /* 0x000fe80000100a00 */
[----:B------:R-:W-:Y:S04]  /*31f10*/  STL [R1+0x31a8], R49 ;  /* 0x0031a83101007387 */ /* 0x000fe80000100800 */
[----:B0-----:R-:W-:Y:S04]  /*31f20*/  STL.64 [R1+0x30e8], R18 ;  /* 0x0030e81201007387 */ /* 0x001fe80000100a00 */
[----:B------:R-:W-:Y:S01]  /*31f30*/  STL.64 [R1+0x30e0], R16 ;  /* 0x0030e01001007387 */ /* 0x000fe20000100a00 */
[C---:B---3--:R-:W-:Y:S06]  /*31f40*/  HMMA.16816.F32 R4, R12.reuse, R34, R4 ;  /* 0x000000220c04723c */ /* 0x048fec0000001804 */
[----:B-1----:R-:W-:-:S15]  /*31f50*/  HMMA.16816.F32 R8, R12, R26, R20 ;  /* 0x0000001a0c08723c */ /* 0x002fde0000001814 */
[----:B------:R-:W-:-:S02]  /*31f60*/  NOP ;  /* 0x0000000000007918 */ /* 0x000fc40000000000 */
[----:B------:R0:W-:Y:S01]  /*31f70*/  STL.64 [R1+0x2e0], R4 ;  /* 0x0002e00401007387 */ /* 0x0001e20000100a00 */
[----:B------:R-:W-:Y:S02]  /*31f80*/  IMAD.MOV.U32 R45, RZ, RZ, R6 ;  /* 0x000000ffff2d7224 */ /* 0x000fe400078e0006 */
[----:B------:R-:W-:Y:S02]  /*31f90*/  IMAD.MOV.U32 R44, RZ, RZ, R7 ;  /* 0x000000ffff2c7224 */ /* 0x000fe400078e0007 */
[----:B0-----:R-:W-:Y:S01]  /*31fa0*/  HMMA.16816.F32 R4, R12, R38, R28 ;  /* 0x000000260c04723c */ /* 0x001fe2000000181c */
[----:B------:R-:W-:Y:S04]  /*31fb0*/  STL.64 [R1+0x31a0], R34 ;  /* 0x0031a02201007387 */ /* 0x000fe80000100a00 */
[----:B------:R-:W-:Y:S04]  /*31fc0*/  STL.64 [R1+0x3198], R32 ;  /* 0x0031982001007387 */ /* 0x000fe80000100a00 */
[----:B------:R0:W-:Y:S04]  /*31fd0*/  STL [R1+0x2d04], R44 ;  /* 0x002d042c01007387 */ /* 0x0001e80000100800 */
[----:B------:R1:W-:Y:S04]  /*31fe0*/  STL [R1+0x2d00], R45 ;  /* 0x002d002d01007387 */ /* 0x0003e80000100800 */
[----:B------:R-:W-:Y:S04]  /*31ff0*/  STL.64 [R1+0x3168], R26 ;  /* 0x0031681a01007387 */ /* 0x000fe80000100a00 */
[----:B------:R-:W-:Y:S04]  /*32000*/  STL.64 [R1+0x2d0], R8 ;  /* 0x0002d00801007387 */ /* 0x000fe80000100a00 */
[----:B------:R-:W-:Y:S04]  /*32010*/  STL.64 [R1+0x2d8], R10 ;  /* 0x0002d80a01007387 */ /* 0x000fe80000100a00 */
[----:B------:R-:W-:Y:S04]  /*32020*/  STL.64 [R1+0x2c0], R4 ;  /* 0x0002c00401007387 */ /* 0x000fe80000100a00 */
[----:B------:R-:W-:Y:S04]  /*32030*/  STL.64 [R1+0x3160], R38 ;  /* 0x0031602601007387 */ /* 0x000fe80000100a00 */
[----:B------:R-:W-:Y:S04]  /*32040*/  STL [R1+0x3158], R37 ;  /* 0x0031582501007387 */ /* 0x000fe80000100800 */
[----:B------:R-:W2:Y:S04]  /*32050*/  LDL.LU R16, [R1+0x2a0] ;  /* 0x0002a00001107983 */ /* 0x000ea80000300800 */
[----:B------:R-:W2:Y:S04]  /*32060*/  LDL.LU R17, [R1+0x2a4] ;  /* 0x0002a40001117983 */ /* 0x000ea80000300800 */
[----:B------:R-:W3:Y:S04]  /*32070*/  LDL.LU R18, [R1+0x2a8] ;  /* 0x0002a80001127983 */ /* 0x000ee80000300800 */
[----:B------:R-:W3:Y:S01]  /*32080*/  LDL.LU R19, [R1+0x2ac] ;  /* 0x0002ac0001137983 */ /* 0x000ee20000300800 */
[----:B0-----:R-:W-:-:S02]  /*32090*/  IMAD.MOV.U32 R44, RZ, RZ, R6 ;  /* 0x000000ffff2c7224 */ /* 0x001fc400078e0006 */
[----:B-1----:R-:W-:Y:S01]  /*320a0*/  IMAD.MOV.U32 R45, RZ, RZ, R7 ;  /* 0x000000ffff2d7224 */ /* 0x002fe200078e0007 */
[----:B---3--:R-:W-:Y:S04]  /*320b0*/  STL.64 [R1+0x3140], R18 ;  /* 0x0031401201007387 */ /* 0x008fe80000100a00 */
[----:B--2---:R0:W-:Y:S04]  /*320c0*/  STL.64 [R1+0x3138], R16 ;  /* 0x0031381001007387 */ /* 0x0041e80000100a00 */
[----:B0-----:R-:W2:Y:S04]  /*320d0*/  LDL.LU R16, [R1+0x670] ;  /* 0x0006700001107983 */ /* 0x001ea80000300800 */
[----:B------:R-:W2:Y:S04]  /*320e0*/  LDL.LU R17, [R1+0x674] ;  /* 0x0006740001117983 */ /* 0x000ea80000300800 */
[----:B------:R-:W3:Y:S04]  /*320f0*/  LDL.LU R18, [R1+0x678] ;  /* 0x0006780001127983 */ /* 0x000ee80000300800 */
[----:B------:R-:W3:Y:S04]  /*32100*/  LDL.LU R19, [R1+0x67c] ;  /* 0x00067c0001137983 */ /* 0x000ee80000300800 */
        /* <DEDUP_REMOVED lines=20> */
[----:B---3--:R-:W-:Y:S04]  /*32250*/  STL.64 [R1+0x3150], R18 ;  /* 0x0031501201007387 */ /* 0x008fe80000100a00 */
[----:B--2---:R0:W-:Y:S04]  /*32260*/  STL.64 [R1+0x3148], R16 ;  /* 0x0031481001007387 */ /* 0x0041e80000100a00 */
[----:B0-----:R-:W2:Y:S04]  /*32270*/  LDL.LU R16, [R1+0x680] ;  /* 0x0006800001107983 */ /* 0x001ea80000300800 */
[----:B------:R-:W2:Y:S04]  /*32280*/  LDL.LU R17, [R1+0x684] ;  /* 0x0006840001117983 */ /* 0x000ea80000300800 */
[----:B------:R-:W2:Y:S04]  /*32290*/  LDL.LU R18, [R1+0x688] ;  /* 0x0006880001127983 */ /* 0x000ea80000300800 */
[----:B------:R-:W2:Y:S01]  /*322a0*/  LDL.LU R19, [R1+0x68c] ;  /* 0x00068c0001137983 */ /* 0x000ea20000300800 */
[----:B----4-:R-:W-:Y:S03]  /*322b0*/  HMMA.16816.F32 R48, R12, R42, R48 ;  /* 0x0000002a0c30723c */ /* 0x010fe60000001830 */
[----:B------:R-:W3:Y:S04]  /*322c0*/  LDL.LU R24, [R1+0x6a0] ;  /* 0x0006a00001187983 */ /* 0x000ee80000300800 */
[----:B------:R-:W3:Y:S04]  /*322d0*/  LDL.LU R25, [R1+0x6a4] ;  /* 0x0006a40001197983 */ /* 0x000ee80000300800 */
[----:B------:R-:W3:Y:S04]  /*322e0*/  LDL.LU R26, [R1+0x6a8] ;  /* 0x0006a800011a7983 */ /* 0x000ee80000300800 */
[----:B------:R-:W3:Y:S04]  /*322f0*/  LDL.LU R27, [R1+0x6ac] ;  /* 0x0006ac00011b7983 */ /* 0x000ee80000300800 */
[----:B------:R-:W4:Y:S04]  /*32300*/  LDL.LU R36, [R1+0x690] ;  /* 0x0006900001247983 */ /* 0x000f280000300800 */
[----:B------:R-:W4:Y:S04]  /*32310*/  LDL.LU R37, [R1+0x694] ;  /* 0x0006940001257983 */ /* 0x000f280000300800 */
[----:B------:R-:W4:Y:S04]  /*32320*/  LDL.LU R38, [R1+0x698] ;  /* 0x0006980001267983 */ /* 0x000f280000300800 */
[----:B------:R-:W4:Y:S04]  /*32330*/  LDL.LU R39, [R1+0x69c] ;  /* 0x00069c0001277983 */ /* 0x000f280000300800 */
        /* <DEDUP_REMOVED lines=12> */
[----:B------:R-:W-:Y:S04]  /*32400*/  STL [R1+0x2d0c], R44 ;  /* 0x002d0c2c01007387 */ /* 0x000fe80000100800 */
[----:B------:R-:W-:Y:S04]  /*32410*/  STL [R1+0x2d08], R45 ;  /* 0x002d082d01007387 */ /* 0x000fe80000100800 */
[----:B------:R0:W-:Y:S04]  /*32420*/  STL.64 [R1+0x2b0], R48 ;  /* 0x0002b03001007387 */ /* 0x0001e80000100a00 */
[----:B------:R1:W-:Y:S01]  /*32430*/  STL [R1+0x2b8], R50 ;  /* 0x0002b83201007387 */ /* 0x0003e20000100800 */
[----:B0-----:R-:W-:-:S03]  /*32440*/  IMAD.MOV.U32 R48, RZ, RZ, R51 ;  /* 0x000000ffff307224 */ /* 0x001fc600078e0033 */
[----:B-1----:R-:W3:Y:S01]  /*32450*/  LDL.LU.64 R50, [R1+0x31b0] ;  /* 0x0031b00001327983 */ /* 0x002ee20000300a00 */
[----:B------:R-:W-:Y:S03]  /*32460*/  HMMA.16816.F32 R32, R12, R46, R32 ;  /* 0x0000002e0c20723c */ /* 0x000fe60000001820 */
[----:B------:R-:W4:-:S15]  /*32470*/  LDL.LU R49, [R1+0x31a8] ;  /* 0x0031a80001317983 */ /* 0x000f1e0000300800 */
[----:B------:R-:W-:-:S05]  /*32480*/  NOP ;  /* 0x0000000000007918 */ /* 0x000fca0000000000 */
[----:B------:R-:W-:Y:S04]  /*32490*/  STL [R1+0x1f0], R32 ;  /* 0x0001f02001007387 */ /* 0x000fe80000100800 */
[----:B------:R0:W-:Y:S01]  /*324a0*/  STL [R1+0x1fc], R35 ;  /* 0x0001fc2301007387 */ /* 0x0001e20000100800 */
[----:B------:R-:W-:Y:S02]  /*324b0*/  IMAD.MOV.U32 R45, RZ, RZ, R34 ;  /* 0x000000ffff2d7224 */ /* 0x000fe400078e0022 */
[----:B------:R-:W-:Y:S01]  /*324c0*/  IMAD.MOV.U32 R44, RZ, RZ, R33 ;  /* 0x000000ffff2c7224 */ /* 0x000fe200078e0021 */
[----:B0-----:R-:W2:Y:S04]  /*324d0*/  LDL.LU.64 R34, [R1+0x31a0] ;  /* 0x0031a00001227983 */ /* 0x001ea80000300a00 */
[----:B------:R-:W2:Y:S01]  /*324e0*/  LDL.LU.64 R32, [R1+0x3198] ;  /* 0x0031980001207983 */ /* 0x000ea20000300a00 */
[----:B---3--:R-:W-:-:S15]  /*324f0*/  HMMA.16816.F32 R52, R12, R50, R52 ;  /* 0x000000320c34723c */ /* 0x008fde0000001834 */
        /* <DEDUP_REMOVED lines=9> */
[----:B0-----:R-:W3:Y:S02]  /*32590*/  LDL.LU.64 R58, [R1+0x3180] ;  /* 0x00318000013a7983 */ /* 0x001ee40000300a00 */
[----:B---3--:R-:W-:Y:S02]  /*325a0*/  HMMA.16816.F32 R12, R12, R58, R4 ;  /* 0x0000003a0c0c723c */ /* 0x008fe40000001804 */
[----:B------:R-:W2:Y:S04]  /*325b0*/  LDL.LU.64 R6, [R1+0x3178] ;  /* 0x0031780001067983 */ /* 0x000ea80000300a00 */
[----:B------:R-:W2:-:S15]  /*325c0*/  LDL.LU.64 R4, [R1+0x3170] ;  /* 0x0031700001047983 */ /* 0x000e9e0000300a00 */
[----:B------:R-:W-:-:S02]  /*325d0*/  NOP ;  /* 0x0000000000007918 */ /* 0x000fc40000000000 */
[----:B------:R-:W-:Y:S04]  /*325e0*/  STL.64 [R1+0x110], R12 ;  /* 0x0001100c01007387 */ /* 0x000fe80000100a00 */
[----:B------:R-:W-:Y:S04]  /*325f0*/  STL.64 [R1+0x118], R14 ;  /* 0x0001180e01007387 */ /* 0x000fe80000100a00 */
[----:B----4-:R-:W0:Y:S04]  /*32600*/  LDSM.16.MT88.4 R12, [R49+UR5+0x2180] ;  /* 0x00218005310c783b */ /* 0x010e280008004200 */
[----:B0-----:R-:W-:Y:S04]  /*32610*/  STL.64 [R1+0x3080], R14 ;  /* 0x0030800e01007387 */ /* 0x001fe80000100a00 */
[----:B------:R0:W-:Y:S04]  /*32620*/  STL.64 [R1+0x3078], R12 ;  /* 0x0030780c01007387 */ /* 0x0001e80000100a00 */
[----:B0-----:R-:W3:Y:S04]  /*32630*/  LDL.LU R12, [R1+0x640] ;  /* 0x00064000010c7983 */ /* 0x001ee80000300800 */
[----:B------:R-:W3:Y:S04]  /*32640*/  LDL.LU R13, [R1+0x644] ;  /* 0x00064400010d7983 */ /* 0x000ee80000300800 */
[----:B------:R-:W3:Y:S04]  /*32650*/  LDL.LU R14, [R1+0x648] ;  /* 0x00064800010e7983 */ /* 0x000ee80000300800 */
[----:B------:R-:W3:Y:S01]  /*32660*/  LDL.LU R15, [R1+0x64c] ;  /* 0x00064c00010f7983 */ /* 0x000ee20000300800 */
[----:B--2---:R-:W-:-:S15]  /*32670*/  HMMA.16816.F32 R24, R4, R34, R24 ;  /* 0x000000220418723c */ /* 0x004fde0000001818 */
[----:B------:R-:W-:-:S08]  /*32680*/  NOP ;  /* 0x0000000000007918 */ /* 0x000fd00000000000 */
        /* <DEDUP_REMOVED lines=14> */
[----:B------:R-:W2:Y:S01]  /*32770*/  LDL.LU.64 R16, [R1+0x3148] ;  /* 0x0031480001107983 */ /* 0x000ea20000300a00 */
[C---:B------:R-:W-:Y:S06]  /*32780*/  HMMA.16816.F32 R8, R4.reuse, R46, R8 ;  /* 0x0000002e0408723c */ /* 0x040fec0000001808 */
[----:B--2---:R-:W-:-:S15]  /*32790*/  HMMA.16816.F32 R16, R4, R42, R16 ;  /* 0x0000002a0410723c */ /* 0x004fde0000001810 */
[----:B------:R-:W-:-:S08]  /*327a0*/  NOP ;  /* 0x0000000000007918 */ /* 0x000fd00000000000 */
[----:B------:R-:W-:Y:S04]  /*327b0*/  STL.64 [R1+0xb70], R16 ;  /* 0x000b701001007387 */ /* 0x000fe80000100a00 */
[----:B------:R0:W-:Y:S04]  /*327c0*/  STL.64 [R1+0xb78], R18 ;  /* 0x000b781201007387 */ /* 0x0001e80000100a00 */
[----:B0-----:R-:W2:Y:S04]  /*327d0*/  LDL.LU.64 R18, [R1+0x3140] ;  /* 0x0031400001127983 */ /* 0x001ea80000300a00 */
[----:B------:R-:W2:Y:S04]  /*327e0*/  LDL.LU.64 R16, [R1+0x3138] ;  /* 0x0031380001107983 */ /* 0x000ea80000300a00 */
[----:B------:R-:W-:Y:S04]  /*327f0*/  STL.64 [R1+0x3120], R42 ;  /* 0x0031202a01007387 */ /* 0x000fe80000100a00 */
[----:B------:R0:W-:Y:S04]  /*32800*/  STL.64 [R1+0x3118], R40 ;  /* 0x0031182801007387 */ /* 0x0001e80000100a00 */
[----:B0-----:R-:W4:Y:S04]  /*32810*/  LDL.LU R40, [R1+0x650] ;  /* 0x0006500001287983 */ /* 0x001f280000300800 */
[----:B------:R-:W4:Y:S04]  /*32820*/  LDL.LU R41, [R1+0x654] ;  /* 0x0006540001297983 */ /* 0x000f280000300800 */
[----:B------:R-:W4:Y:S04]  /*32830*/  LDL.LU R42, [R1+0x658] ;  /* 0x00065800012a7983 */ /* 0x000f280000300800 */
[----:B------:R-:W4:Y:S04]  /*32840*/  LDL.LU R43, [R1+0x65c] ;  /* 0x00065c00012b7983 */ /* 0x000f280000300800 */
[----:B------:R-:W-:Y:S04]  /*32850*/  STL.64 [R1+0xb60], R8 ;  /* 0x000b600801007387 */ /* 0x000fe80000100a00 */
[----:B------:R0:W-:Y:S04]  /*32860*/  STL.64 [R1+0xb68], R10 ;  /* 0x000b680a01007387 */ /* 0x0001e80000100a00 */
[----:B0-----:R-:W2:Y:S04]  /*32870*/  LDL.LU.64 R10, [R1+0x3130] ;  /* 0x00313000010a7983 */ /* 0x001ea80000300a00 */
[----:B------:R-:W2:Y:S01]  /*32880*/  LDL.LU.64 R8, [R1+0x3128] ;  /* 0x0031280001087983 */ /* 0x000ea20000300a00 */
[C---:B---3--:R-:W-:Y:S03]  /*32890*/  HMMA.16816.F32 R12, R4.reuse, R54, R12 ;  /* 0x00000036040c723c */ /* 0x048fe6000000180c */
[----:B------:R-:W-:Y:S04]  /*328a0*/  STL.64 [R1+0x3110], R50 ;  /* 0x0031103201007387 */ /* 0x000fe80000100a00 */
[----:B------:R-:W-:Y:S01]  /*328b0*/  STL.64 [R1+0x3108], R48 ;  /* 0x0031083001007387 */ /* 0x000fe20000100a00 */
[C---:B----4-:R-:W-:Y:S06]  /*328c0*/  HMMA.16816.F32 R40, R4.reuse, R50, R40 ;  /* 0x000000320428723c */ /* 0x050fec0000001828 */
[----:B--2---:R-:W-:-:S15]  /*328d0*/  HMMA.16816.F32 R4, R4, R58, R16 ;  /* 0x0000003a0404723c */ /* 0x004fde0000001810 */
[----:B------:R-:W-:-:S02]  /*328e0*/  NOP ;  /* 0x0000000000007918 */ /* 0x000fc40000000000 */
[----:B------:R-:W-:Y:S04]  /*328f0*/  STL.64 [R1+0xb50], R40 ;  /* 0x000b502801007387 */ /* 0x000fe80000100a00 */
[----:B------:R-:W-:Y:S04]  /*32900*/  STL.64 [R1+0xb58], R42 ;  /* 0x000b582a01007387 */ /* 0x000fe80000100a00 */
[----:B------:R-:W-:Y:S04]  /*32910*/  STL.64 [R1+0xb40], R12 ;  /* 0x000b400c01007387 */ /* 0x000fe80000100a00 */
[----:B------:R-:W-:Y:S04]  /*32920*/  STL.64 [R1+0xb48], R14 ;  /* 0x000b480e01007387 */ /* 0x000fe80000100a00 */
[----:B------:R-:W-:Y:S04]  /*32930*/  STL.64 [R1+0x30f0], R58 ;  /* 0x0030f03a01007387 */ /* 0x000fe80000100a00 */
[----:B------:R-:W-:Y:S04]  /*32940*/  STL.64 [R1+0x4a0], R4 ;  /* 0x0004a00401007387 */ /* 0x000fe80000100a00 */
[----:B------:R0:W-:Y:S02]  /*32950*/  STL.64 [R1+0x4a8], R6 ;  /* 0x0004a80601007387 */ /* 0x0001e40000100a00 */
[----:B0-----:R-:W-:Y:S06]  /*32960*/  HMMA.16816.F32 R4, R8, R34, R20 ;  /* 0x000000220804723c */ /* 0x001fec0000001814 */
[----:B------:R-:W-:-:S15]  /*32970*/  STL.64 [R1+0x3100], R34 ;  /* 0x0031002201007387 */ /* 0x000fde0000100a00 */
[----:B------:R-:W-:-:S02]  /*32980*/  NOP ;  /* 0x0000000000007918 */ /* 0x000fc40000000000 */
[----:B------:R-:W-:Y:S04]  /*32990*/  STL.64 [R1+0xa80], R4 ;  /* 0x000a800401007387 */ /* 0x000fe80000100a00 */
[----:B------:R0:W-:Y:S02]  /*329a0*/  STL.64 [R1+0xa88], R6 ;  /* 0x000a880601007387 */ /* 0x0001e40000100a00 */
[----:B0-----:R-:W-:Y:S02]  /*329b0*/  HMMA.16816.F32 R4, R8, R26, R28 ;  /* 0x0000001a0804723c */ /* 0x001fe4000000181c */
[----:B------:R-:W-:Y:S04]  /*329c0*/  STL.64 [R1+0x30f8], R32 ;  /* 0x0030f82001007387 */ /* 0x000fe80000100a00 */
[----:B------:R-:W-:Y:S04]  /*329d0*/  STL.64 [R1+0x30d8], R26 ;  /* 0x0030d81a01007387 */ /* 0x000fe80000100a00 */
[----:B------:R-:W2:-:S13]  /*329e0*/  LDL.LU R20, [R1+0x60] ;  /* 0x0000600001147983 */ /* 0x000e9a0000300800 */
[----:B------:R-:W-:Y:S04]  /*329f0*/  STL.64 [R1+0xa70], R4 ;  /* 0x000a700401007387 */ /* 0x000fe80000100a00 */
[----:B------:R-:W-:Y:S04]  /*32a00*/  STL.64 [R1+0xa78], R6 ;  /* 0x000a780601007387 */ /* 0x000fe80000100a00 */
[----:B------:R-:W2:Y:S04]  /*32a10*/  LDL.LU R21, [R1+0x64] ;  /* 0x0000640001157983 */ /* 0x000ea80000300800 */
[----:B------:R-:W3:Y:S04]  /*32a20*/  LDL.LU R22, [R1+0x68] ;  /* 0x0000680001167983 */ /* 0x000ee80000300800 */
[----:B------:R-:W3:Y:S04]  /*32a30*/  LDL.LU R23, [R1+0x6c] ;  /* 0x00006c0001177983 */ /* 0x000ee80000300800 */
[----:B---3--:R-:W-:Y:S04]  /*32a40*/  STL.64 [R1+0x3090], R22 ;  /* 0x0030901601007387 */ /* 0x008fe80000100a00 */
[----:B--2---:R-:W-:Y:S04]  /*32a50*/  STL.64 [R1+0x3088], R20 ;  /* 0x0030881401007387 */ /* 0x004fe80000100a00 */
[----:B------:R-:W2:Y:S04]  /*32a60*/  LDL.LU R12, [R1+0xc0] ;  /* 0x0000c000010c7983 */ /* 0x000ea80000300800 */
[----:B------:R-:W2:Y:S04]  /*32a70*/  LDL.LU R13, [R1+0xc4] ;  /* 0x0000c400010d7983 */ /* 0x000ea80000300800 */
[----:B------:R-:W3:Y:S04]  /*32a80*/  LDL.LU R14, [R1+0xc8] ;  /* 0x0000c800010e7983 */ /* 0x000ee80000300800 */
[----:B------:R-:W3:Y:S04]  /*32a90*/  LDL.LU R15, [R1+0xcc] ;  /* 0x0000cc00010f7983 */ /* 0x000ee80000300800 */
[----:B---3--:R-:W-:Y:S04]  /*32aa0*/  STL.64 [R1+0x30a0], R14 ;  /* 0x0030a00e01007387 */ /* 0x008fe80000100a00 */
[----:B--2---:R0:W-:Y:S04]  /*32ab0*/  STL.64 [R1+0x3098], R12 ;  /* 0x0030980c01007387 */ /* 0x0041e80000100a00 */
[----:B0-----:R-:W2:Y:S04]  /*32ac0*/  LDL.LU R12, [R1+0x440] ;  /* 0x00044000010c7983 */ /* 0x001ea80000300800 */
        /* <DEDUP_REMOVED lines=8> */
[----:B------:R-:W3:Y:S01]  /*32b50*/  LDL.LU R15, [R1+0x45c] ;  /* 0x00045c00010f7983 */ /* 0x000ee20000300800 */
[----:B------:R-:W0:Y:S03]  /*32b60*/  S2R R52, SR_TID.X ;  /* 0x0000000000347919 */ /* 0x000e260000002100 */
[----:B---3--:R-:W-:Y:S04]  /*32b70*/  STL.64 [R1+0x30c0], R14 ;  /* 0x0030c00e01007387 */ /* 0x008fe80000100a00 */
[----:B--2---:R1:W-:Y:S04]  /*32b80*/  STL.64 [R1+0x30b8], R12 ;  /* 0x0030b80c01007387 */ /* 0x0043e80000100a00 */
[----:B-1----:R-:W2:Y:S04]  /*32b90*/  LDL.LU R12, [R1+0xe0] ;  /* 0x0000e000010c7983 */ /* 0x002ea80000300800 */
        /* <DEDUP_REMOVED lines=15> */
[----:B0-----:R-:W-:-:S03]  /*32c90*/  LOP3.LUT R24, R52, 0x7, RZ, 0xc0, !PT ;  /* 0x0000000734187812 */ /* 0x001fc600078ec0ff */
[----:B------:R-:W4:Y:S04]  /*32ca0*/  LDL.LU R32, [R1+0x550] ;  /* 0x0005500001207983 */ /* 0x000f280000300800 */
[----:B------:R-:W4:Y:S01]  /*32cb0*/  LDL.LU R33, [R1+0x554] ;  /* 0x0005540001217983 */ /* 0x000f220000300800 */
[----:B------:R-:W-:-:S03]  /*32cc0*/  IMAD.SHL.U32 R25, R52, 0x100, RZ ;  /* 0x0000010034197824 */ /* 0x000fc600078e00ff */
[----:B------:R-:W4:Y:S01]  /*32cd0*/  LDL.LU R34, [R1+0x558] ;  /* 0x0005580001227983 */ /* 0x000f220000300800 */
[----:B------:R-:W-:Y:S02]  /*32ce0*/  IMAD R24, R24, 0x210, RZ ;  /* 0x0000021018187824 */ /* 0x000fe400078e02ff */
[----:B------:R-:W-:Y:S01]  /*32cf0*/  IMAD.SHL.U32 R52, R52, 0x2, RZ ;  /* 0x0000000234347824 */ /* 0x000fe200078e00ff */
[----:B------:R-:W4:Y:S04]  /*32d00*/  LDL.LU R35, [R1+0x55c] ;  /* 0x00055c0001237983 */ /* 0x000f280000300800 */
[----:B------:R-:W4:Y:S04]  /*32d10*/  LDL.LU R48, [R1+0x560] ;  /* 0x0005600001307983 */ /* 0x000f280000300800 */
[----:B------:R-:W4:Y:S04]  /*32d20*/  LDL.LU R49, [R1+0x564] ;  /* 0x0005640001317983 */ /* 0x000f280000300800 */
[----:B------:R-:W4:Y:S04]  /*32d30*/  LDL.LU R50, [R1+0x568] ;  /* 0x0005680001327983 */ /* 0x000f280000300800 */
[----:B------:R-:W4:Y:S01]  /*32d40*/  LDL.LU R51, [R1+0x56c] ;  /* 0x00056c0001337983 */ /* 0x000f220000300800 */
[----:B------:R-:W-:-:S03]  /*32d50*/  LOP3.LUT R52, R24, 0x10, R52, 0x78, !PT ;  /* 0x0000001018347812 */ /* 0x000fc600078e7834 */
        /* <DEDUP_REMOVED lines=8> */
[----:B------:R-:W4:Y:S04]  /*32de0*/  LDL.LU R27, [R1+0x10c] ;  /* 0x00010c00011b7983 */ /* 0x000f280000300800 */
[----:B---3--:R-:W-:Y:S04]  /*32df0*/  STL.64 [R1+0x30d0], R14 ;  /* 0x0030d00e01007387 */ /* 0x008fe80000100a00 */
[----:B--2---:R0:W-:Y:S01]  /*32e00*/  STL.64 [R1+0x30c8], R12 ;  /* 0x0030c80c01007387 */ /* 0x0041e20000100a00 */
[----:B----4-:R-:W-:Y:S03]  /*32e10*/  HMMA.16816.F32 R40, R8, R38, R40 ;  /* 0x000000260828723c */ /* 0x010fe60000001828 */
        /* <DEDUP_REMOVED lines=12> */
[----:B------:R-:W-:Y:S04]  /*32ee0*/  STL.64 [R1+0xa60], R40 ;  /* 0x000a602801007387 */ /* 0x000fe80000100a00 */
[----:B------:R0:W-:Y:S04]  /*32ef0*/  STL.64 [R1+0xa68], R42 ;  /* 0x000a682a01007387 */ /* 0x0001e80000100a00 */
[----:B0-----:R-:W2:Y:S01]  /*32f00*/  LDL.LU.64 R42, [R1+0x3120] ;  /* 0x00312000012a7983 */ /* 0x001ea20000300a00 */
[----:B------:R-:W-:-:S03]  /*32f10*/  LOP3.LUT R52, R52, 0x40, RZ, 0x3c, !PT ;  /* 0x0000004034347812 */ /* 0x000fc600078e3cff */
[----:B------:R-:W4:Y:S01]  /*32f20*/  LDL.LU.64 R40, [R1+0x3118] ;  /* 0x0031180001287983 */ /* 0x000f220000300a00 */
[C---:B------:R-:W-:Y:S06]  /*32f30*/  HMMA.16816.F32 R48, R8.reuse, R46, R48 ;  /* 0x0000002e0830723c */ /* 0x040fec0000001830 */
[----:B--2---:R-:W-:-:S15]  /*32f40*/  HMMA.16816.F32 R4, R8, R42, R4 ;  /* 0x0000002a0804723c */ /* 0x004fde0000001804 */
[----:B------:R-:W-:-:S08]  /*32f50*/  NOP ;  /* 0x0000000000007918 */ /* 0x000fd00000000000 */
[----:B------:R-:W-:Y:S04]  /*32f60*/  STL.64 [R1+0xa50], R4 ;  /* 0x000a500401007387 */ /* 0x000fe80000100a00 */
[----:B------:R-:W-:Y:S04]  /*32f70*/  STL.64 [R1+0xa58], R6 ;  /* 0x000a580601007387 */ /* 0x000fe80000100a00 */
[----:B------:R-:W0:Y:S04]  /*32f80*/  LDSM.16.MT88.4 R4, [R52+UR5+0x2000] ;  /* 0x002000053404783b */ /* 0x000e280008004200 */
[----:B0-----:R-:W-:Y:S04]  /*32f90*/  STL.64 [R1+0x3068], R6 ;  /* 0x0030680601007387 */ /* 0x001fe80000100a00 */
[----:B------:R0:W-:Y:S04]  /*32fa0*/  STL.64 [R1+0x3060], R4 ;  /* 0x0030600401007387 */ /* 0x0001e80000100a00 */
[----:B0-----:R-:W2:Y:S04]  /*32fb0*/  LDL.LU R4, [R1+0x70] ;  /* 0x0000700001047983 */ /* 0x001ea80000300800 */
[----:B------:R-:W2:Y:S04]  /*32fc0*/  LDL.LU R5, [R1+0x74] ;  /* 0x0000740001057983 */ /* 0x000ea80000300800 */
[----:B------:R-:W2:Y:S04]  /*32fd0*/  LDL.LU R6, [R1+0x78] ;  /* 0x0000780001067983 */ /* 0x000ea80000300800 */
[----:B------:R-:W2:Y:S04]  /*32fe0*/  LDL.LU R7, [R1+0x7c] ;  /* 0x00007c0001077983 */ /* 0x000ea80000300800 */
[----:B------:R-:W-:Y:S04]  /*32ff0*/  STL.64 [R1+0xa40], R48 ;  /* 0x000a403001007387 */ /* 0x000fe80000100a00 */
[----:B------:R0:W-:Y:S04]  /*33000*/  STL.64 [R1+0xa48], R50 ;  /* 0x000a483201007387 */ /* 0x0001e80000100a00 */
[----:B0-----:R-:W3:Y:S01]  /*33010*/  LDL.LU.64 R50, [R1+0x3110] ;  /* 0x0031100001327983 */ /* 0x001ee20000300a00 */
[C---:B------:R-:W-:Y:S03]  /*33020*/  HMMA.16816.F32 R56, R8.reuse, R54, R56 ;  /* 0x000000360838723c */ /* 0x040fe60000001838 */
[----:B------:R-:W4:Y:S03]  /*33030*/  LDL.LU.64 R48, [R1+0x3108] ;  /* 0x0031080001307983 */ /* 0x000f260000300a00 */
[----:B---3--:R-:W-:-:S15]  /*33040*/  HMMA.16816.F32 R32, R8, R50, R32 ;  /* 0x000000320820723c */ /* 0x008fde0000001820 */
[----:B------:R-:W-:-:S08]  /*33050*/  NOP ;  /* 0x0000000000007918 */ /* 0x000fd00000000000 */
[----:B------:R-:W-:Y:S04]  /*33060*/  STL.64 [R1+0xa30], R32 ;  /* 0x000a302001007387 */ /* 0x000fe80000100a00 */
[----:B------:R0:W-:Y:S04]  /*33070*/  STL.64 [R1+0xa38], R34 ;  /* 0x000a382201007387 */ /* 0x0001e80000100a00 */
[----:B0-----:R-:W3:Y:S04]  /*33080*/  LDL.LU.64 R34, [R1+0x3100] ;  /* 0x0031000001227983 */ /* 0x001ee80000300a00 */
[----:B------:R-:W4:Y:S04]  /*33090*/  LDL.LU.64 R32, [R1+0x30f8] ;  /* 0x0030f80001207983 */ /* 0x000f280000300a00 */
[----:B------:R-:W-:Y:S04]  /*330a0*/  STL.64 [R1+0x550], R56 ;  /* 0x0005503801007387 */ /* 0x000fe80000100a00 */
[----:B------:R0:W-:Y:S04]  /*330b0*/  STL.64 [R1+0x558], R58 ;  /* 0x0005583a01007387 */ /* 0x0001e80000100a00 */
[----:B0-----:R-:W2:Y:S02]  /*330c0*/  LDL.LU.64 R58, [R1+0x30f0] ;  /* 0x0030f000013a7983 */ /* 0x001ea40000300a00 */
[----:B--2---:R-:W-:Y:S02]  /*330d0*/  HMMA.16816.F32 R8, R8, R58, R16 ;  /* 0x0000003a0808723c */ /* 0x004fe40000001810 */
[----:B------:R-:W3:Y:S04]  /*330e0*/  LDL.LU.64 R18, [R1+0x30e8] ;  /* 0x0030e80001127983 */ /* 0x000ee80000300a00 */
[----:B------:R-:W3:-:S15]  /*330f0*/  LDL.LU.64 R16, [R1+0x30e0] ;  /* 0x0030e00001107983 */ /* 0x000ede0000300a00 */
[----:B------:R-:W-:-:S02]  /*33100*/  NOP ;  /* 0x0000000000007918 */ /* 0x000fc40000000000 */
[----:B------:R0:W-:Y:S04]  /*33110*/  STL.64 [R1+0x370], R8 ;  /* 0x0003700801007387 */ /* 0x0001e80000100a00 */
[----:B------:R1:W-:Y:S04]  /*33120*/  STL.64 [R1+0x378], R10 ;  /* 0x0003780a01007387 */ /* 0x0003e80000100a00 */
[----:B0-----:R-:W2:Y:S04]  /*33130*/  LDL.LU R8, [R1+0xd0] ;  /* 0x0000d00001087983 */ /* 0x001ea80000300800 */
[----:B------:R-:W2:Y:S04]  /*33140*/  LDL.LU R9, [R1+0xd4] ;  /* 0x0000d40001097983 */ /* 0x000ea80000300800 */
[----:B-1----:R-:W2:Y:S04]  /*33150*/  LDL.LU R10, [R1+0xd8] ;  /* 0x0000d800010a7983 */ /* 0x002ea80000300800 */
[----:B------:R-:W2:Y:S01]  /*33160*/  LDL.LU R11, [R1+0xdc] ;  /* 0x0000dc00010b7983 */ /* 0x000ea20000300800 */
        /* <DEDUP_REMOVED lines=9> */
[----:B0-----:R-:W3:Y:S04]  /*33200*/  LDL.LU.64 R14, [R1+0x30d0] ;  /* 0x0030d000010e7983 */ /* 0x001ee80000300a00 */
[----:B------:R-:W3:Y:S01]  /*33210*/  LDL.LU.64 R12, [R1+0x30c8] ;  /* 0x0030c800010c7983 */ /* 0x000ee20000300a00 */
[C---:B--2---:R-:W-:Y:S06]  /*33220*/  HMMA.16816.F32 R8, R16.reuse, R42, R8 ;  /* 0x0000002a1008723c */ /* 0x044fec0000001808 */
[----:B---3--:R-:W-:-:S15]  /*33230*/  HMMA.16816.F32 R12, R16, R38, R12 ;  /* 0x00000026100c723c */ /* 0x008fde000000180c */
[----:B------:R-:W-:-:S08]  /*33240*/  NOP ;  /* 0x0000000000007918 */ /* 0x000fd00000000000 */
[----:B------:R-:W-:Y:S04]  /*33250*/  STL.64 [R1+0x9a0], R12 ;  /* 0x0009a00c01007387 */ /* 0x000fe80000100a00 */
[----:B------:R0:W-:Y:S04]  /*33260*/  STL.64 [R1+0x9a8], R14 ;  /* 0x0009a80e01007387 */ /* 0x0001e80000100a00 */
[----:B0-----:R-:W2:Y:S04]  /*33270*/  LDL.LU.64 R14, [R1+0x30c0] ;  /* 0x0030c000010e7983 */ /* 0x001ea80000300a00 */
[----:B------:R-:W2:Y:S04]  /*33280*/  LDL.LU.64 R12, [R1+0x30b8] ;  /* 0x0030b800010c7983 */ /* 0x000ea80000300a00 */
[----:B------:R-:W-:Y:S04]  /*33290*/  STL.64 [R1+0x990], R8 ;  /* 0x0009900801007387 */ /* 0x000fe80000100a00 */
[----:B------:R-:W-:Y:S04]  /*332a0*/  STL.64 [R1+0x998], R10 ;  /* 0x0009980a01007387 */ /* 0x000fe80000100a00 */
[----:B------:R-:W0:Y:S04]  /*332b0*/  LDSM.16.MT88.4 R8, [R52+UR5+0x2080] ;  /* 0x002080053408783b */ /* 0x000e280008004200 */
        /* <DEDUP_REMOVED lines=16> */
[----:B0-----:R-:W2:Y:S04]  /*333c0*/  LDL.LU.64 R14, [R1+0x30a0] ;  /* 0x0030a000010e7983 */ /* 0x001ea80000300a00 */
[----:B------:R-:W2:Y:S01]  /*333d0*/  LDL.LU.64 R12, [R1+0x3098] ;  /* 0x00309800010c7983 */ /* 0x000ea20000300a00 */
[----:B------:R-:W-:-:S15]  /*333e0*/  HMMA.16816.F32 R20, R16, R54, R20 ;  /* 0x000000361014723c */ /* 0x000fde0000001814 */
[----:B------:R-:W-:-:S08]  /*333f0*/  NOP ;  /* 0x0000000000007918 */ /* 0x000fd00000000000 */
[----:B------:R-:W-:Y:S04]  /*33400*/  STL.64 [R1+0x980], R20 ;  /* 0x0009801401007387 */ /* 0x000fe80000100a00 */
[----:B------:R0:W-:Y:S04]  /*33410*/  STL.64 [R1+0x988], R22 ;  /* 0x0009881601007387 */ /* 0x0001e80000100a00 */
[----:B0-----:R-:W4:Y:S04]  /*33420*/  LDL.LU.64 R22, [R1+0x3090] ;  /* 0x0030900001167983 */ /* 0x001f280000300a00 */
[----:B------:R-:W4:Y:S01]  /*33430*/  LDL.LU.64 R20, [R1+0x3088] ;  /* 0x0030880001147983 */ /* 0x000f220000300a00 */
[----:B--2---:R-:W-:Y:S03]  /*33440*/  HMMA.16816.F32 R16, R16, R58, R12 ;  /* 0x0000003a1010723c */ /* 0x004fe6000000180c */
[----:B------:R-:W3:Y:S04]  /*33450*/  LDL.LU.64 R14, [R1+0x3080] ;  /* 0x00308000010e7983 */ /* 0x000ee80000300a00 */
[----:B------:R-:W3:-:S15]  /*33460*/  LDL.LU.64 R12, [R1+0x3078] ;  /* 0x00307800010c7983 */ /* 0x000ede0000300a00 */
[----:B------:R-:W-:-:S01]  /*33470*/  NOP ;  /* 0x0000000000007918 */ /* 0x000fc20000000000 */
[----:B------:R0:W-:Y:S04]  /*33480*/  STL.64 [R1+0x100], R16 ;  /* 0x0001001001007387 */ /* 0x0001e80000100a00 */
[----:B------:R1:W-:Y:S04]  /*33490*/  STL.64 [R1+0x108], R18 ;  /* 0x0001081201007387 */ /* 0x0003e80000100a00 */
[----:B0-----:R-:W2:Y:S04]  /*334a0*/  LDL.LU R16, [R1+0x90] ;  /* 0x0000900001107983 */ /* 0x001ea80000300800 */
[----:B------:R-:W2:Y:S04]  /*334b0*/  LDL.LU R17, [R1+0x94] ;  /* 0x0000940001117983 */ /* 0x000ea80000300800 */
[----:B-1----:R-:W2:Y:S04]  /*334c0*/  LDL.LU R18, [R1+0x98] ;  /* 0x0000980001127983 */ /* 0x002ea80000300800 */
[----:B------:R-:W2:Y:S04]  /*334d0*/  LDL.LU R19, [R1+0x9c] ;  /* 0x00009c0001137983 */ /* 0x000ea80000300800 */
[----:B------:R-:W-:Y:S04]  /*334e0*/  STL.64 [R1+0x3070], R58 ;  /* 0x0030703a01007387 */ /* 0x000fe80000100a00 */
[----:B------:R-:W-:Y:S01]  /*334f0*/  STL.64 [R1+0x3058], R26 ;  /* 0x0030581a01007387 */ /* 0x000fe20000100a00 */
[C---:B---3--:R-:W-:Y:S06]  /*33500*/  HMMA.16816.F32 R8, R12.reuse, R26, R8 ;  /* 0x0000001a0c08723c */ /* 0x048fec0000001808 */
[C---:B------:R-:W-:Y:S06]  /*33510*/  HMMA.16816.F32 R4, R12.reuse, R38, R4 ;  /* 0x000000260c04723c */ /* 0x040fec0000001804 */
[----:B--2---:R-:W-:-:S15]  /*33520*/  HMMA.16816.F32 R16, R12, R34, R16 ;  /* 0x000000220c10723c */ /* 0x004fde0000001810 */
[----:B------:R-:W-:-:S08]  /*33530*/  NOP ;  /* 0x0000000000007918 */ /* 0x000fd00000000000 */
[----:B------:R-:W-:Y:S04]  /*33540*/  STL.64 [R1+0xe0], R16 ;  /* 0x0000e01001007387 */ /* 0x000fe80000100a00 */
[----:B------:R-:W-:Y:S04]  /*33550*/  STL.64 [R1+0xe8], R18 ;  /* 0x0000e81201007387 */ /* 0x000fe80000100a00 */
[----:B------:R-:W-:Y:S04]  /*33560*/  STL.64 [R1+0xd0], R8 ;  /* 0x0000d00801007387 */ /* 0x000fe80000100a00 */
[----:B------:R-:W-:Y:S04]  /*33570*/  STL.64 [R1+0xd8], R10 ;  /* 0x0000d80a01007387 */ /* 0x000fe80000100a00 */
[----:B------:R-:W-:Y:S04]  /*33580*/  STL.64 [R1+0x3050], R38 ;  /* 0x0030502601007387 */ /* 0x000fe80000100a00 */
[----:B------:R-:W-:Y:S04]  /*33590*/  STL [R1+0x3048], R37 ;  /* 0x0030482501007387 */ /* 0x000fe80000100800 */
[----:B------:R-:W-:Y:S04]  /*335a0*/  STL.64 [R1+0xc0], R4 ;  /* 0x0000c00401007387 */ /* 0x000fe80000100a00 */
[----:B------:R4:W-:Y:S04]  /*335b0*/  STL.64 [R1+0xc8], R6 ;  /* 0x0000c80601007387 */ /* 0x0009e80000100a00 */
[----:B------:R-:W0:Y:S01]  /*335c0*/  LDSM.16.MT88.4 R16, [R52+UR5+0x2100] ;  /* 0x002100053410783b */ /* 0x000e220008004200 */
[----:B----4-:R-:W-:Y:S06]  /*335d0*/  HMMA.16816.F32 R4, R12, R42, R20 ;  /* 0x0000002a0c04723c */ /* 0x010fec0000001814 */
[----:B------:R-:W-:Y:S04]  /*335e0*/  STL.64 [R1+0x3040], R42 ;  /* 0x0030402a01007387 */ /* 0x000fe80000100a00 */
[----:B------:R-:W-:-:S13]  /*335f0*/  STL.64 [R1+0x3038], R40 ;  /* 0x0030382801007387 */ /* 0x000fda0000100a00 */
[----:B------:R-:W-:Y:S04]  /*33600*/  STL.64 [R1+0xa0], R4 ;  /* 0x0000a00401007387 */ /* 0x000fe80000100a00 */
[----:B------:R1:W-:Y:S02]  /*33610*/  STL.64 [R1+0xa8], R6 ;  /* 0x0000a80601007387 */ /* 0x0003e40000100a00 */
[----:B-1----:R-:W-:Y:S06]  /*33620*/  HMMA.16816.F32 R4, R12, R46, R28 ;  /* 0x0000002e0c04723c */ /* 0x002fec000000181c */
[----:B------:R-:W-:Y:S04]  /*33630*/  STL.64 [R1+0x3030], R46 ;  /* 0x0030302e01007387 */ /* 0x000fe80000100a00 */
[----:B------:R1:W-:-:S13]  /*33640*/  STL.64 [R1+0x3028], R44 ;  /* 0x0030282c01007387 */ /* 0x0003da0000100a00 */
[----:B------:R2:W-:Y:S04]  /*33650*/  STL.64 [R1+0x8a0], R4 ;  /* 0x0008a00401007387 */ /* 0x0005e80000100a00 */
[----:B------:R3:W-:Y:S04]  /*33660*/  STL.64 [R1+0x8a8], R6 ;  /* 0x0008a80601007387 */ /* 0x0007e80000100a00 */
[----:B------:R-:W4:Y:S04]  /*33670*/  LDL.LU R20, [R1+0x520] ;  /* 0x0005200001147983 */ /* 0x000f280000300800 */
[----:B------:R-:W4:Y:S04]  /*33680*/  LDL.LU R21, [R1+0x524] ;  /* 0x0005240001157983 */ /* 0x000f280000300800 */
[----:B------:R-:W2:Y:S04]  /*33690*/  LDL.LU R22, [R1+0x528] ;  /* 0x0005280001167983 */ /* 0x000ea80000300800 */
[----:B------:R-:W2:Y:S04]  /*336a0*/  LDL.LU R23, [R1+0x52c] ;  /* 0x00052c0001177983 */ /* 0x000ea80000300800 */
[----:B--2---:R-:W-:Y:S04]  /*336b0*/  STL.64 [R1+0x3010], R22 ;  /* 0x0030101601007387 */ /* 0x004fe80000100a00 */
[----:B----4-:R-:W-:Y:S04]  /*336c0*/  STL.64 [R1+0x3008], R20 ;  /* 0x0030081401007387 */ /* 0x010fe80000100a00 */
[----:B------:R-:W2:Y:S04]  /*336d0*/  LDL.LU R8, [R1+0x5d0] ;  /* 0x0005d00001087983 */ /* 0x000ea80000300800 */
[----:B------:R-:W2:Y:S04]  /*336e0*/  LDL.LU R9, [R1+0x5d4] ;  /* 0x0005d40001097983 */ /* 0x000ea80000300800 */
[----:B------:R-:W4:Y:S04]  /*336f0*/  LDL.LU R10, [R1+0x5d8] ;  /* 0x0005d800010a7983 */ /* 0x000f280000300800 */
[----:B------:R-:W4:Y:S04]  /*33700*/  LDL.LU R11, [R1+0x5dc] ;  /* 0x0005dc00010b7983 */ /* 0x000f280000300800 */
[----:B-1----:R-:W2:Y:S04]  /*33710*/  LDL.LU R44, [R1+0x600] ;  /* 0x00060000012c7983 */ /* 0x002ea80000300800 */
        /* <DEDUP_REMOVED lines=17> */
[----:B---3--:R-:W3:Y:S04]  /*33830*/  LDL.LU R6, [R1+0x48] ;  /* 0x0000480001067983 */ /* 0x008ee80000300800 */
        /* <DEDUP_REMOVED lines=9> */
[----:B----4-:R-:W-:Y:S04]  /*338d0*/  STL.64 [R1+0x3020], R10 ;  /* 0x0030200a01007387 */ /* 0x010fe80000100a00 */
[----:B--2---:R1:W-:Y:S01]  /*338e0*/  STL.64 [R1+0x3018], R8 ;  /* 0x0030180801007387 */ /* 0x0043e20000100a00 */
[C---:B------:R-:W-:Y:S03]  /*338f0*/  HMMA.16816.F32 R56, R12.reuse, R50, R56 ;  /* 0x000000320c38723c */ /* 0x040fe60000001838 */
[----:B-1----:R-:W2:Y:S04]  /*33900*/  LDL.LU R8, [R1+0x5f0] ;  /* 0x0005f00001087983 */ /* 0x002ea80000300800 */
[----:B------:R-:W2:Y:S04]  /*33910*/  LDL.LU R9, [R1+0x5f4] ;  /* 0x0005f40001097983 */ /* 0x000ea80000300800 */
[----:B------:R-:W2:Y:S04]  /*33920*/  LDL.LU R10, [R1+0x5f8] ;  /* 0x0005f800010a7983 */ /* 0x000ea80000300800 */
[----:B------:R-:W2:Y:S04]  /*33930*/  LDL.LU R11, [R1+0x5fc] ;  /* 0x0005fc00010b7983 */ /* 0x000ea80000300800 */
        /* <DEDUP_REMOVED lines=12> */
[----:B0-----:R-:W3:Y:S01]  /*33a00*/  LDL.LU.64 R58, [R1+0x3070] ;  /* 0x00307000013a7983 */ /* 0x001ee20000300a00 */
[----:B------:R-:W-:-:S15]  /*33a10*/  HMMA.16816.F32 R28, R12, R54, R28 ;  /* 0x000000360c1c723c */ /* 0x000fde000000181c */
[----:B------:R-:W-:-:S08]  /*33a20*/  NOP ;  /* 0x0000000000007918 */ /* 0x000fd00000000000 */
[----:B------:R0:W-:Y:S04]  /*33a30*/  STL.64 [R1+0x440], R28 ;  /* 0x0004401c01007387 */ /* 0x0001e80000100a00 */
[----:B------:R1:W-:Y:S04]  /*33a40*/  STL.64 [R1+0x448], R30 ;  /* 0x0004481e01007387 */ /* 0x0003e80000100a00 */
[----:B0-----:R-:W4:Y:S04]  /*33a50*/  LDL.LU R28, [R1+0x510] ;  /* 0x00051000011c7983 */ /* 0x001f280000300800 */
[----:B------:R-:W4:Y:S04]  /*33a60*/  LDL.LU R29, [R1+0x514] ;  /* 0x00051400011d7983 */ /* 0x000f280000300800 */
[----:B-1----:R-:W4:Y:S04]  /*33a70*/  LDL.LU R30, [R1+0x518] ;  /* 0x00051800011e7983 */ /* 0x002f280000300800 */
[----:B------:R-:W4:Y:S01]  /*33a80*/  LDL.LU R31, [R1+0x51c] ;  /* 0x00051c00011f7983 */ /* 0x000f220000300800 */
[----:B---3--:R-:W-:Y:S03]  /*33a90*/  HMMA.16816.F32 R12, R12, R58, R4 ;  /* 0x0000003a0c0c723c */ /* 0x008fe60000001804 */
[----:B------:R-:W3:Y:S04]  /*33aa0*/  LDL.LU.64 R6, [R1+0x3068] ;  /* 0x0030680001067983 */ /* 0x000ee80000300a00 */
[----:B------:R-:W3:-:S15]  /*33ab0*/  LDL.LU.64 R4, [R1+0x3060] ;  /* 0x0030600001047983 */ /* 0x000ede0000300a00 */
[----:B------:R-:W-:-:S01]  /*33ac0*/  NOP ;  /* 0x0000000000007918 */ /* 0x000fc20000000000 */
[----:B------:R-:W-:Y:S04]  /*33ad0*/  STL.64 [R1+0x90], R12 ;  /* 0x0000900c01007387 */ /* 0x000fe80000100a00 */
[----:B------:R-:W-:Y:S04]  /*33ae0*/  STL.64 [R1+0x98], R14 ;  /* 0x0000980e01007387 */ /* 0x000fe80000100a00 */
[----:B------:R-:W0:Y:S04]  /*33af0*/  LDSM.16.MT88.4 R12, [R52+UR5+0x2180] ;  /* 0x00218005340c783b */ /* 0x000e280008004200 */
[----:B0-----:R-:W-:Y:S04]  /*33b00*/  STL.64 [R1+0x2f70], R14 ;  /* 0x002f700e01007387 */ /* 0x001fe80000100a00 */
[----:B------:R0:W-:Y:S04]  /*33b10*/  STL.64 [R1+0x2f68], R12 ;  /* 0x002f680c01007387 */ /* 0x0001e80000100a00 */
[----:B0-----:R-:W4:Y:S04]  /*33b20*/  LDL.LU R12, [R1+0x290] ;  /* 0x00029000010c7983 */ /* 0x001f280000300800 */
[----:B------:R-:W4:Y:S04]  /*33b30*/  LDL.LU R13, [R1+0x294] ;  /* 0x00029400010d7983 */ /* 0x000f280000300800 */
[----:B------:R-:W4:Y:S04]  /*33b40*/  LDL.LU R14, [R1+0x298] ;  /* 0x00029800010e7983 */ /* 0x000f280000300800 */
[----:B------:R-:W4:Y:S01]  /*33b50*/  LDL.LU R15, [R1+0x29c] ;  /* 0x00029c00010f7983 */ /* 0x000f220000300800 */
        /* <DEDUP_REMOVED lines=10> */
[----:B------:R-:W4:Y:S01]  /*33c00*/  LDL.LU R37, [R1+0x3048] ;  /* 0x0030480001257983 */ /* 0x000f220000300800 */
[----:B---3--:R-:W-:-:S15]  /*33c10*/  HMMA.16816.F32 R40, R4, R38, R40 ;  /* 0x000000260428723c */ /* 0x008fde0000001828 */
[----:B------:R-:W-:-:S08]  /*33c20*/  NOP ;  /* 0x0000000000007918 */ /* 0x000fd00000000000 */
[----:B------:R-:W-:Y:S04]  /*33c30*/  STL.64 [R1+0x390], R40 ;  /* 0x0003902801007387 */ /* 0x000fe80000100a00 */
[----:B------:R0:W-:Y:S04]  /*33c40*/  STL.64 [R1+0x398], R42 ;  /* 0x0003982a01007387 */ /* 0x0001e80000100a00 */
[----:B0-----:R-:W3:Y:S04]  /*33c50*/  LDL.LU.64 R42, [R1+0x3040] ;  /* 0x00304000012a7983 */ /* 0x001ee80000300a00 */
[----:B------:R-:W4:Y:S01]  /*33c60*/  LDL.LU.64 R40, [R1+0x3038] ;  /* 0x0030380001287983 */ /* 0x000f220000300a00 */
[----:B---3--:R-:W-:-:S15]  /*33c70*/  HMMA.16816.F32 R44, R4, R42, R44 ;  /* 0x0000002a042c723c */ /* 0x008fde000000182c */
[----:B------:R-:W-:-:S08]  /*33c80*/  NOP ;  /* 0x0000000000007918 */ /* 0x000fd00000000000 */
[----:B------:R-:W-:Y:S04]  /*33c90*/  STL.64 [R1+0x380], R44 ;  /* 0x0003802c01007387 */ /* 0x000fe80000100a00 */
[----:B------:R0:W-:Y:S04]  /*33ca0*/  STL.64 [R1+0x388], R46 ;  /* 0x0003882e01007387 */ /* 0x0001e80000100a00 */
[----:B0-----:R-:W2:Y:S04]  /*33cb0*/  LDL.LU.64 R46, [R1+0x3030] ;  /* 0x00303000012e7983 */ /* 0x001ea80000300a00 */
[----:B------:R-:W3:Y:S01]  /*33cc0*/  LDL.LU.64 R44, [R1+0x3028] ;  /* 0x00302800012c7983 */ /* 0x000ee20000300a00 */
[----:B--2---:R-:W-:-:S15]  /*33cd0*/  HMMA.16816.F32 R8, R4, R46, R8 ;  /* 0x0000002e0408723c */ /* 0x004fde0000001808 */
[----:B------:R-:W-:-:S08]  /*33ce0*/  NOP ;  /* 0x0000000000007918 */ /* 0x000fd00000000000 */
        /* <DEDUP_REMOVED lines=15> */
[----:B------:R-:W2:Y:S01]  /*33de0*/  LDL.LU.64 R8, [R1+0x2ff8] ;  /* 0x002ff80001087983 */ /* 0x000ea20000300a00 */
[----:B------:R-:W-:-:S05]  /*33df0*/  IMAD.SHL.U32 R52, R32, 0x2, RZ ;  /* 0x0000000220347824 */ /* 0x000fca00078e00ff */
[----:B------:R-:W-:-:S04]  /*33e00*/  LOP3.LUT R52, R33, 0x10, R52, 0x78, !PT ;  /* 0x0000001021347812 */ /* 0x000fc800078e7834 */
[----:B------:R-:W-:-:S04]  /*33e10*/  LOP3.LUT R52, R52, 0x1000, R61, 0xf8, !PT ;  /* 0x0000100034347812 */ /* 0x000fc800078ef83d */
[----:B------:R-:W-:Y:S01]  /*33e20*/  LOP3.LUT R52, R52, 0x60, RZ, 0x3c, !PT ;  /* 0x0000006034347812 */ /* 0x000fe200078e3cff */
[----:B------:R-:W-:Y:S04]  /*33e30*/  HMMA.16816.F32 R12, R4, R58, R12 ;  /* 0x0000003a040c723c */ /* 0x000fe8000000180c */
[----:B------:R-:W0:Y:S04]  /*33e40*/  LDSM.16.MT88.4 R4, [R52+UR5+0x2000] ;  /* 0x002000053404783b */ /* 0x000e280008004200 */
[----:B0-----:R-:W-:-:S15]  /*33e50*/  STL.64 [R1+0x2f20], R6 ;  /* 0x002f200601007387 */ /* 0x001fde0000100a00 */
[----:B------:R-:W-:Y:S04]  /*33e60*/  STL.64 [R1+0x5d0], R12 ;  /* 0x0005d00c01007387 */ /* 0x000fe80000100a00 */
[----:B------:R2:W-:Y:S04]  /*33e70*/  STL.64 [R1+0x5d8], R14 ;  /* 0x0005d80e01007387 */ /* 0x0005e80000100a00 */
[----:B------:R4:W-:Y:S01]  /*33e80*/  STL.64 [R1+0x2f18], R4 ;  /* 0x002f180401007387 */ /* 0x0009e20000100a00 */
[----:B------:R-:W-:Y:S02]  /*33e90*/  IMAD.MOV.U32 R33, RZ, RZ, R26 ;  /* 0x000000ffff217224 */ /* 0x000fe400078e001a */
[----:B------:R-:W-:Y:S01]  /*33ea0*/  IMAD.MOV.U32 R32, RZ, RZ, R27 ;  /* 0x000000ffff207224 */ /* 0x000fe200078e001b */
[C---:B--2---:R-:W-:Y:S06]  /*33eb0*/  HMMA.16816.F32 R12, R8.reuse, R34, R16 ;  /* 0x00000022080c723c */ /* 0x044fec0000001810 */
[----:B----4-:R-:W-:-:S15]  /*33ec0*/  HMMA.16816.F32 R4, R8, R26, R20 ;  /* 0x0000001a0804723c */ /* 0x010fde0000001814 */
[----:B------:R-:W-:-:S03]  /*33ed0*/  NOP ;  /* 0x0000000000007918 */ /* 0x000fc60000000000 */
[----:B------:R-:W-:Y:S01]  /*33ee0*/  IMAD.MOV.U32 R61, RZ, RZ, R15 ;  /* 0x000000ffff3d7224 */ /* 0x000fe200078e000f */
[----:B------:R-:W-:Y:S04]  /*33ef0*/  STL.64 [R1+0x540], R12 ;  /* 0x0005400c01007387 */ /* 0x000fe80000100a00 */
[----:B------:R-:W-:Y:S01]  /*33f00*/  STL [R1+0x548], R14 ;  /* 0x0005480e01007387 */ /* 0x000fe20000100800 */
[----:B------:R-:W-:Y:S02]  /*33f10*/  IMAD.MOV.U32 R56, RZ, RZ, R4 ;  /* 0x000000ffff387224 */ /* 0x000fe400078e0004 */
[----:B------:R-:W-:Y:S01]  /*33f20*/  IMAD.MOV.U32 R57, RZ, RZ, R5 ;  /* 0x000000ffff397224 */ /* 0x000fe200078e0005 */
[----:B------:R-:W-:Y:S04]  /*33f30*/  STL [R1+0x2ad8], R61 ;  /* 0x002ad83d01007387 */ /* 0x000fe80000100800 */
[----:B------:R0:W-:Y:S02]  /*33f40*/  STL.64 [R1+0x538], R6 ;  /* 0x0005380601007387 */ /* 0x0001e40000100a00 */
[C---:B0-----:R-:W-:Y:S02]  /*33f50*/  HMMA.16816.F32 R4, R8.reuse, R38, R28 ;  /* 0x000000260804723c */ /* 0x041fe4000000181c */
[----:B------:R-:W-:Y:S04]  /*33f60*/  STL.64 [R1+0x2ff0], R34 ;  /* 0x002ff02201007387 */ /* 0x000fe80000100a00 */
[----:B------:R-:W-:Y:S04]  /*33f70*/  STL.64 [R1+0x2fe8], R32 ;  /* 0x002fe82001007387 */ /* 0x000fe80000100a00 */
[----:B------:R-:W-:Y:S04]  /*33f80*/  STL [R1+0x2bc0], R56 ;  /* 0x002bc03801007387 */ /* 0x000fe80000100800 */
[----:B------:R-:W-:Y:S04]  /*33f90*/  STL.64 [R1+0x2fc0], R38 ;  /* 0x002fc02601007387 */ /* 0x000fe80000100a00 */
[----:B------:R-:W-:Y:S05]  /*33fa0*/  STL [R1+0x2fb8], R37 ;  /* 0x002fb82501007387 */ /* 0x000fea0000100800 */
[----:B------:R-:W-:Y:S04]  /*33fb0*/  STL.64 [R1+0x490], R4 ;  /* 0x0004900401007387 */ /* 0x000fe80000100a00 */
[----:B------:R-:W-:Y:S04]  /*33fc0*/  STL.64 [R1+0x498], R6 ;  /* 0x0004980601007387 */ /* 0x000fe80000100a00 */
[----:B------:R-:W2:Y:S04]  /*33fd0*/  LDL.LU R28, [R1+0xb0] ;  /* 0x0000b000011c7983 */ /* 0x000ea80000300800 */
[----:B------:R-:W2:Y:S04]  /*33fe0*/  LDL.LU R29, [R1+0xb4] ;  /* 0x0000b400011d7983 */ /* 0x000ea80000300800 */
[----:B------:R-:W4:Y:S04]  /*33ff0*/  LDL.LU R30, [R1+0xb8] ;  /* 0x0000b800011e7983 */ /* 0x000f280000300800 */
[----:B------:R-:W4:Y:S04]  /*34000*/  LDL.LU R31, [R1+0xbc] ;  /* 0x0000bc00011f7983 */ /* 0x000f280000300800 */
[----:B----4-:R-:W-:Y:S04]  /*34010*/  STL.64 [R1+0x2f80], R30 ;  /* 0x002f801e01007387 */ /* 0x010fe80000100a00 */
[----:B--2---:R0:W-:Y:S04]  /*34020*/  STL.64 [R1+0x2f78], R28 ;  /* 0x002f781c01007387 */ /* 0x0041e80000100a00 */
[----:B0-----:R-:W2:Y:S04]  /*34030*/  LDL.LU R28, [R1+0x3d0] ;  /* 0x0003d000011c7983 */ /* 0x001ea80000300800 */
        /* <DEDUP_REMOVED lines=15> */
[----:B------:R-:W3:Y:S04]  /*34130*/  LDL.LU R36, [R1+0x410] ;  /* 0x0004100001247983 */ /* 0x000ee80000300800 */
[----:B------:R-:W3:Y:S04]  /*34140*/  LDL.LU R37, [R1+0x414] ;  /* 0x0004140001257983 */ /* 0x000ee80000300800 */
[----:B------:R-:W2:Y:S04]  /*34150*/  LDL.LU R38, [R1+0x418] ;  /* 0x0004180001267983 */ /* 0x000ea80000300800 */
[----:B------:R-:W2:Y:S04]  /*34160*/  LDL.LU R39, [R1+0x41c] ;  /* 0x00041c0001277983 */ /* 0x000ea80000300800 */
[----:B------:R-:W4:Y:S04]  /*34170*/  LDL.LU R4, [R1+0x500] ;  /* 0x0005000001047983 */ /* 0x000f280000300800 */
[----:B------:R-:W4:Y:S04]  /*34180*/  LDL.LU R5, [R1+0x504] ;  /* 0x0005040001057983 */ /* 0x000f280000300800 */
        /* <DEDUP_REMOVED lines=18> */
[C---:B----4-:R-:W-:Y:S03]  /*342b0*/  HMMA.16816.F32 R4, R8.reuse, R42, R4 ;  /* 0x0000002a0804723c */ /* 0x050fe60000001804 */
[----:B--2---:R-:W-:Y:S04]  /*342c0*/  STL.64 [R1+0x2fd0], R38 ;  /* 0x002fd02601007387 */ /* 0x004fe80000100a00 */
[----:B---3--:R0:W-:Y:S01]  /*342d0*/  STL.64 [R1+0x2fc8], R36 ;  /* 0x002fc82401007387 */ /* 0x0081e20000100a00 */
[C---:B------:R-:W-:Y:S06]  /*342e0*/  HMMA.16816.F32 R24, R8.reuse, R50, R24 ;  /* 0x000000320818723c */ /* 0x040fec0000001818 */
[C---:B------:R-:W-:Y:S01]  /*342f0*/  HMMA.16816.F32 R20, R8.reuse, R46, R20 ;  /* 0x0000002e0814723c */ /* 0x040fe20000001814 */
[----:B0-----:R-:W2:Y:S04]  /*34300*/  LDL.LU R36, [R1+0x420] ;  /* 0x0004200001247983 */ /* 0x001ea80000300800 */
[----:B------:R-:W2:Y:S04]  /*34310*/  LDL.LU R37, [R1+0x424] ;  /* 0x0004240001257983 */ /* 0x000ea80000300800 */
[----:B------:R-:W2:Y:S04]  /*34320*/  LDL.LU R38, [R1+0x428] ;  /* 0x0004280001267983 */ /* 0x000ea80000300800 */
[----:B------:R-:W2:Y:S04]  /*34330*/  LDL.LU R39, [R1+0x42c] ;  /* 0x00042c0001277983 */ /* 0x000ea80000300800 */
[----:B------:R-:W-:Y:S04]  /*34340*/  STL.64 [R1+0x2fb0], R30 ;  /* 0x002fb01e01007387 */ /* 0x000fe80000100a00 */
[----:B------:R0:W-:Y:S01]  /*34350*/  STL.64 [R1+0x2fa8], R28 ;  /* 0x002fa81c01007387 */ /* 0x0001e20000100a00 */
[----:B------:R-:W-:Y:S03]  /*34360*/  HMMA.16816.F32 R32, R8, R54, R32 ;  /* 0x000000360820723c */ /* 0x000fe60000001820 */
[----:B0-----:R-:W3:Y:S04]  /*34370*/  LDL.LU R28, [R1+0x400] ;  /* 0x00040000011c7983 */ /* 0x001ee80000300800 */
[----:B------:R-:W3:Y:S04]  /*34380*/  LDL.LU R29, [R1+0x404] ;  /* 0x00040400011d7983 */ /* 0x000ee80000300800 */
[----:B------:R-:W3:Y:S04]  /*34390*/  LDL.LU R30, [R1+0x408] ;  /* 0x00040800011e7983 */ /* 0x000ee80000300800 */
[----:B------:R-:W3:Y:S04]  /*343a0*/  LDL.LU R31, [R1+0x40c] ;  /* 0x00040c00011f7983 */ /* 0x000ee80000300800 */
[----:B------:R-:W4:Y:S04]  /*343b0*/  LDL.LU R12, [R1+0x3c0] ;  /* 0x0003c000010c7983 */ /* 0x000f280000300800 */
[----:B------:R-:W4:Y:S04]  /*343c0*/  LDL.LU R13, [R1+0x3c4] ;  /* 0x0003c400010d7983 */ /* 0x000f280000300800 */
[----:B------:R-:W4:Y:S04]  /*343d0*/  LDL.LU R14, [R1+0x3c8] ;  /* 0x0003c800010e7983 */ /* 0x000f280000300800 */
[----:B------:R-:W4:Y:S04]  /*343e0*/  LDL.LU R15, [R1+0x3cc] ;  /* 0x0003cc00010f7983 */ /* 0x000f280000300800 */
[----:B------:R0:W-:Y:S04]  /*343f0*/  STL.64 [R1+0x480], R4 ;  /* 0x0004800401007387 */ /* 0x0001e80000100a00 */
[----:B------:R1:W-:Y:S01]  /*34400*/  STL [R1+0x488], R6 ;  /* 0x0004880601007387 */ /* 0x0003e20000100800 */
[----:B------:R-:W-:-:S03]  /*34410*/  IMAD.MOV.U32 R61, RZ, RZ, R7 ;  /* 0x000000ffff3d7224 */ /* 0x000fc600078e0007 */
[----:B0-----:R-:W4:Y:S04]  /*34420*/  LDL.LU R4, [R1+0x30] ;  /* 0x0000300001047983 */ /* 0x001f280000300800 */
[----:B------:R-:W4:Y:S04]  /*34430*/  LDL.LU R5, [R1+0x34] ;  /* 0x0000340001057983 */ /* 0x000f280000300800 */
[----:B-1----:R-:W4:Y:S04]  /*34440*/  LDL.LU R6, [R1+0x38] ;  /* 0x0000380001067983 */ /* 0x002f280000300800 */
[----:B------:R-:W4:Y:S04]  /*34450*/  LDL.LU R7, [R1+0x3c] ;  /* 0x00003c0001077983 */ /* 0x000f280000300800 */
[----:B------:R-:W-:Y:S04]  /*34460*/  STL [R1+0x2d10], R61 ;  /* 0x002d103d01007387 */ /* 0x000fe80000100800 */
[----:B------:R0:W-:Y:S04]  /*34470*/  STL.64 [R1+0x430], R20 ;  /* 0x0004301401007387 */ /* 0x0001e80000100a00 */
[----:B------:R1:W-:Y:S04]  /*34480*/  STL.64 [R1+0x438], R22 ;  /* 0x0004381601007387 */ /* 0x0003e80000100a00 */
[----:B0-----:R-:W4:Y:S04]  /*34490*/  LDL.LU R20, [R1+0x320] ;  /* 0x0003200001147983 */ /* 0x001f280000300800 */
[----:B------:R0:W-:Y:S04]  /*344a0*/  STL.64 [R1+0xa20], R24 ;  /* 0x000a201801007387 */ /* 0x0001e80000100a00 */
[----:B------:R0:W-:Y:S04]  /*344b0*/  STL.64 [R1+0xa28], R26 ;  /* 0x000a281a01007387 */ /* 0x0001e80000100a00 */
[----:B------:R-:W4:Y:S04]  /*344c0*/  LDL.LU R21, [R1+0x324] ;  /* 0x0003240001157983 */ /* 0x000f280000300800 */
[----:B-1----:R-:W4:Y:S04]  /*344d0*/  LDL.LU R22, [R1+0x328] ;  /* 0x0003280001167983 */ /* 0x002f280000300800 */
[----:B------:R-:W4:Y:S01]  /*344e0*/  LDL.LU R23, [R1+0x32c] ;  /* 0x00032c0001177983 */ /* 0x000f220000300800 */
[----:B------:R-:W-:Y:S03]  /*344f0*/  HMMA.16816.F32 R8, R8, R58, R16 ;  /* 0x0000003a0808723c */ /* 0x000fe60000001810 */
[----:B0-----:R-:W4:Y:S04]  /*34500*/  LDL.LU R24, [R1+0x310] ;  /* 0x0003100001187983 */ /* 0x001f280000300800 */
[----:B------:R-:W4:Y:S04]  /*34510*/  LDL.LU R25, [R1+0x314] ;  /* 0x0003140001197983 */ /* 0x000f280000300800 */
[----:B------:R-:W4:Y:S04]  /*34520*/  LDL.LU R26, [R1+0x318] ;  /* 0x00031800011a7983 */ /* 0x000f280000300800 */
[----:B------:R-:W4:Y:S04]  /*34530*/  LDL.LU R27, [R1+0x31c] ;  /* 0x00031c00011b7983 */ /* 0x000f280000300800 */
[----:B------:R-:W-:Y:S04]  /*34540*/  STL.64 [R1+0xa10], R32 ;  /* 0x000a102001007387 */ /* 0x000fe80000100a00 */
[----:B------:R0:W-:Y:S04]  /*34550*/  STL.64 [R1+0xa18], R34 ;  /* 0x000a182201007387 */ /* 0x0001e80000100a00 */
[----:B0-----:R-:W2:Y:S04]  /*34560*/  LDL.LU.64 R34, [R1+0x2ff0] ;  /* 0x002ff00001227983 */ /* 0x001ea80000300a00 */
[----:B------:R-:W3:Y:S04]  /*34570*/  LDL.LU.64 R32, [R1+0x2fe8] ;  /* 0x002fe80001207983 */ /* 0x000ee80000300a00 */
[----:B------:R-:W2:Y:S04]  /*34580*/  LDL.LU.64 R18, [R1+0x2fe0] ;  /* 0x002fe00001127983 */ /* 0x000ea80000300a00 */
[----:B------:R-:W2:Y:S04]  /*34590*/  LDL.LU.64 R16, [R1+0x2fd8] ;  /* 0x002fd80001107983 */ /* 0x000ea80000300a00 */
[----:B------:R-:W-:Y:S04]  /*345a0*/  STL.64 [R1+0x360], R8 ;  /* 0x0003600801007387 */ /* 0x000fe80000100a00 */
[----:B------:R-:W-:Y:S04]  /*345b0*/  STL.64 [R1+0x368], R10 ;  /* 0x0003680a01007387 */ /* 0x000fe80000100a00 */
[----:B------:R-:W0:Y:S04]  /*345c0*/  LDSM.16.MT88.4 R8, [R52+UR5+0x2080] ;  /* 0x002080053408783b */ /* 0x000e280008004200 */
[----:B0-----:R-:W-:Y:S04]  /*345d0*/  STL.64 [R1+0x2ea0], R10 ;  /* 0x002ea00a01007387 */ /* 0x001fe80000100a00 */
[----:B------:R-:W-:Y:S01]  /*345e0*/  STL.64 [R1+0x2e98], R8 ;  /* 0x002e980801007387 */ /* 0x000fe20000100a00 */
[----:B--2---:R-:W-:-:S15]  /*345f0*/  HMMA.16816.F32 R36, R16, R34, R36 ;  /* 0x000000221024723c */ /* 0x004fde0000001824 */
[----:B------:R-:W-:-:S08]  /*34600*/  NOP ;  /* 0x0000000000007918 */ /* 0x000fd00000000000 */
[----:B------:R-:W-:Y:S04]  /*34610*/  STL.64 [R1+0x970], R36 ;  /* 0x0009702401007387 */ /* 0x000fe80000100a00 */
[----:B------:R0:W-:Y:S04]  /*34620*/  STL.64 [R1+0x978], R38 ;  /* 0x0009782601007387 */ /* 0x0001e80000100a00 */
[----:B0-----:R-:W2:Y:S04]  /*34630*/  LDL.LU.64 R38, [R1+0x2fd0] ;  /* 0x002fd00001267983 */ /* 0x001ea80000300a00 */
[----:B------:R-:W2:Y:S01]  /*34640*/  LDL.LU.64 R36, [R1+0x2fc8] ;  /* 0x002fc80001247983 */ /* 0x000ea20000300a00 */
[----:B---3--:R-:W-:-:S02]  /*34650*/  IMAD.MOV.U32 R10, RZ, RZ, R33 ;  /* 0x000000ffff0a7224 */ /* 0x008fc400078e0021 */
[----:B------:R-:W-:-:S07]  /*34660*/  IMAD.MOV.U32 R11, RZ, RZ, R32 ;  /* 0x000000ffff0b7224 */ /* 0x000fce00078e0020 */
[----:B--2---:R-:W-:-:S15]  /*34670*/  HMMA.16816.F32 R36, R16, R10, R36 ;  /* 0x0000000a1024723c */ /* 0x004fde0000001824 */
[----:B------:R-:W-:-:S08]  /*34680*/  NOP ;  /* 0x0000000000007918 */ /* 0x000fd00000000000 */
[----:B------:R-:W-:Y:S04]  /*34690*/  STL.64 [R1+0x960], R36 ;  /* 0x0009602401007387 */ /* 0x000fe80000100a00 */
[----:B------:R0:W-:Y:S04]  /*346a0*/  STL.64 [R1+0x968], R38 ;  /* 0x0009682601007387 */ /* 0x0001e80000100a00 */
[----:B0-----:R-:W2:Y:S04]  /*346b0*/  LDL.LU.64 R38, [R1+0x2fc0] ;  /* 0x002fc00001267983 */ /* 0x001ea80000300a00 */
        /* <DEDUP_REMOVED lines=19> */
[C---:B----4-:R-:W-:Y:S06]  /*347f0*/  HMMA.16816.F32 R12, R16.reuse, R54, R12 ;  /* 0x00000036100c723c */ /* 0x050fec000000180c */
        /* <DEDUP_REMOVED lines=8> */
[----:B0-----:R-:W4:Y:S04]  /*34880*/  LDL.LU.64 R14, [R1+0x2f70] ;  /* 0x002f7000010e7983 */ /* 0x001f280000300a00 */
[----:B------:R-:W4:Y:S01]  /*34890*/  LDL.LU.64 R12, [R1+0x2f68] ;  /* 0x002f6800010c7983 */ /* 0x000f220000300a00 */
[----:B--2---:R-:W-:Y:S03]  /*348a0*/  HMMA.16816.F32 R16, R16, R58, R28 ;  /* 0x0000003a1010723c */ /* 0x004fe6000000181c */
[----:B------:R-:W2:Y:S04]  /*348b0*/  LDL.LU.64 R30, [R1+0x2f60] ;  /* 0x002f6000011e7983 */ /* 0x000ea80000300a00 */
[----:B------:R-:W2:Y:S01]  /*348c0*/  LDL.LU.64 R28, [R1+0x2f58] ;  /* 0x002f5800011c7983 */ /* 0x000ea20000300a00 */
[----:B----4-:R-:W-:-:S15]  /*348d0*/  HMMA.16816.F32 R4, R12, R34, R4 ;  /* 0x000000220c04723c */ /* 0x010fde0000001804 */
[----:B------:R0:W-:Y:S04]  /*348e0*/  STL.64 [R1+0xf0], R16 ;  /* 0x0000f01001007387 */ /* 0x0001e80000100a00 */
[----:B------:R1:W-:Y:S04]  /*348f0*/  STL.64 [R1+0xf8], R18 ;  /* 0x0000f81201007387 */ /* 0x0003e80000100a00 */
[----:B0-----:R-:W4:Y:S04]  /*34900*/  LDL.LU R16, [R1+0x20] ;  /* 0x0000200001107983 */ /* 0x001f280000300800 */
[----:B------:R-:W4:Y:S04]  /*34910*/  LDL.LU R17, [R1+0x24] ;  /* 0x0000240001117983 */ /* 0x000f280000300800 */
[----:B-1----:R-:W4:Y:S04]  /*34920*/  LDL.LU R18, [R1+0x28] ;  /* 0x0000280001127983 */ /* 0x002f280000300800 */
[----:B------:R-:W4:Y:S04]  /*34930*/  LDL.LU R19, [R1+0x2c] ;  /* 0x00002c0001137983 */ /* 0x000f280000300800 */
[----:B------:R0:W-:Y:S04]  /*34940*/  STL.64 [R1+0x890], R4 ;  /* 0x0008900401007387 */ /* 0x0001e80000100a00 */
[----:B------:R-:W-:Y:S01]  /*34950*/  STL.64 [R1+0x898], R6 ;  /* 0x0008980601007387 */ /* 0x000fe20000100a00 */
[----:B0-----:R-:W-:-:S02]  /*34960*/  IMAD.MOV.U32 R5, RZ, RZ, R34 ;  /* 0x000000ffff057224 */ /* 0x001fc400078e0022 */
[----:B------:R-:W-:Y:S02]  /*34970*/  IMAD.MOV.U32 R4, RZ, RZ, R35 ;  /* 0x000000ffff047224 */ /* 0x000fe400078e0023 */
[----:B------:R-:W3:Y:S04]  /*34980*/  LDL.LU.64 R34, [R1+0x2f50] ;  /* 0x002f500001227983 */ /* 0x000ee80000300a00 */
[----:B------:R-:W3:Y:S04]  /*34990*/  LDL.LU.64 R32, [R1+0x2f48] ;  /* 0x002f480001207983 */ /* 0x000ee80000300a00 */
[----:B------:R-:W-:Y:S01]  /*349a0*/  STL.64 [R1+0x2f00], R38 ;  /* 0x002f002601007387 */ /* 0x000fe20000100a00 */
[C---:B----4-:R-:W-:Y:S06]  /*349b0*/  HMMA.16816.F32 R16, R12.reuse, R10, R16 ;  /* 0x0000000a0c10723c */ /* 0x050fec0000001810 */
[----:B---3--:R-:W-:-:S15]  /*349c0*/  HMMA.16816.F32 R8, R12, R38, R32 ;  /* 0x000000260c08723c */ /* 0x008fde0000001820 */
[----:B------:R-:W-:-:S02]  /*349d0*/  NOP ;  /* 0x0000000000007918 */ /* 0x000fc40000000000 */
[----:B------:R-:W-:Y:S04]  /*349e0*/  STL.64 [R1+0x880], R16 ;  /* 0x0008801001007387 */ /* 0x000fe80000100a00 */
[----:B------:R-:W-:Y:S04]  /*349f0*/  STL.64 [R1+0x888], R18 ;  /* 0x0008881201007387 */ /* 0x000fe80000100a00 */
[----:B------:R-:W-:Y:S04]  /*34a00*/  STL [R1+0x2ef8], R37 ;  /* 0x002ef82501007387 */ /* 0x000fe80000100800 */
[----:B------:R-:W-:Y:S04]  /*34a10*/  STL.64 [R1+0x870], R8 ;  /* 0x0008700801007387 */ /* 0x000fe80000100a00 */
[----:B------:R-:W-:Y:S04]  /*34a20*/  STL.64 [R1+0x878], R10 ;  /* 0x0008780a01007387 */ /* 0x000fe80000100a00 */
[----:B------:R-:W0:Y:S02]  /*34a30*/  LDSM.16.MT88.4 R8, [R52+UR5+0x2100] ;  /* 0x002100053408783b */ /* 0x000e240008004200 */
[----:B0-----:R-:W-:-:S02]  /*34a40*/  IMAD.MOV.U32 R19, RZ, RZ, R8 ;  /* 0x000000ffff137224 */ /* 0x001fc400078e0008 */
[----:B------:R-:W-:Y:S02]  /*34a50*/  IMAD.MOV.U32 R18, RZ, RZ, R9 ;  /* 0x000000ffff127224 */ /* 0x000fe400078e0009 */
[----:B------:R-:W-:Y:S02]  /*34a60*/  IMAD.MOV.U32 R17, RZ, RZ, R10 ;  /* 0x000000ffff117224 */ /* 0x000fe400078e000a */
[----:B------:R-:W-:Y:S02]  /*34a70*/  IMAD.MOV.U32 R16, RZ, RZ, R11 ;  /* 0x000000ffff107224 */ /* 0x000fe400078e000b */
[C---:B------:R-:W-:Y:S01]  /*34a80*/  HMMA.16816.F32 R8, R12.reuse, R42, R20 ;  /* 0x0000002a0c08723c */ /* 0x040fe20000001814 */
[----:B------:R-:W-:Y:S04]  /*34a90*/  STL.64 [R1+0x2e60], R18 ;  /* 0x002e601201007387 */ /* 0x000fe80000100a00 */
[----:B------:R-:W-:Y:S04]  /*34aa0*/  STL.64 [R1+0x2e58], R16 ;  /* 0x002e581001007387 */ /* 0x000fe80000100a00 */
[----:B------:R-:W-:Y:S04]  /*34ab0*/  STL.64 [R1+0x2ef0], R42 ;  /* 0x002ef02a01007387 */ /* 0x000fe80000100a00 */
[----:B------:R-:W-:Y:S10]  /*34ac0*/  STL.64 [R1+0x2ee8], R40 ;  /* 0x002ee82801007387 */ /* 0x000ff40000100a00 */
[----:B------:R-:W-:Y:S04]  /*34ad0*/  STL.64 [R1+0x610], R8 ;  /* 0x0006100801007387 */ /* 0x000fe80000100a00 */
[----:B------:R0:W-:Y:S02]  /*34ae0*/  STL.64 [R1+0x618], R10 ;  /* 0x0006180a01007387 */ /* 0x0001e40000100a00 */
[----:B0-----:R-:W-:Y:S06]  /*34af0*/  HMMA.16816.F32 R8, R12, R46, R24 ;  /* 0x0000002e0c08723c */ /* 0x001fec0000001818 */
[----:B------:R-:W-:Y:S04]  /*34b00*/  STL.64 [R1+0x2ee0], R46 ;  /* 0x002ee02e01007387 */ /* 0x000fe80000100a00 */
[----:B------:R-:W-:-:S13]  /*34b10*/  STL.64 [R1+0x2ed8], R44 ;  /* 0x002ed82c01007387 */ /* 0x000fda0000100a00 */
[----:B------:R-:W-:Y:S04]  /*34b20*/  STL.64 [R1+0x600], R8 ;  /* 0x0006000801007387 */ /* 0x000fe80000100a00 */
[----:B------:R-:W-:Y:S04]  /*34b30*/  STL.64 [R1+0x608], R10 ;  /* 0x0006080a01007387 */ /* 0x000fe80000100a00 */
[----:B------:R-:W3:Y:S04]  /*34b40*/  LDL.LU R24, [R1+0x150] ;  /* 0x0001500001187983 */ /* 0x000ee80000300800 */
[----:B------:R-:W3:Y:S04]  /*34b50*/  LDL.LU R25, [R1+0x154] ;  /* 0x0001540001197983 */ /* 0x000ee80000300800 */
[----:B------:R-:W4:Y:S04]  /*34b60*/  LDL.LU R26, [R1+0x158] ;  /* 0x00015800011a7983 */ /* 0x000f280000300800 */
[----:B------:R-:W4:Y:S01]  /*34b70*/  LDL.LU R27, [R1+0x15c] ;  /* 0x00015c00011b7983 */ /* 0x000f220000300800 */
[----:B--2---:R-:W-:-:S02]  /*34b80*/  IMAD.MOV.U32 R16, RZ, RZ, R28 ;  /* 0x000000ffff107224 */ /* 0x004fc400078e001c */
[----:B------:R-:W-:Y:S02]  /*34b90*/  IMAD.MOV.U32 R17, RZ, RZ, R29 ;  /* 0x000000ffff117224 */ /* 0x000fe400078e001d */
[----:B------:R-:W-:Y:S02]  /*34ba0*/  IMAD.MOV.U32 R18, RZ, RZ, R30 ;  /* 0x000000ffff127224 */ /* 0x000fe400078e001e */
[----:B------:R-:W-:Y:S01]  /*34bb0*/  IMAD.MOV.U32 R19, RZ, RZ, R31 ;  /* 0x000000ffff137224 */ /* 0x000fe200078e001f */
[----:B----4-:R0:W-:Y:S04]  /*34bc0*/  STL.64 [R1+0x2e70], R26 ;  /* 0x002e701a01007387 */ /* 0x0101e80000100a00 */
[----:B---3--:R-:W-:Y:S04]  /*34bd0*/  STL.64 [R1+0x2e68], R24 ;  /* 0x002e681801007387 */ /* 0x008fe80000100a00 */
[----:B0-----:R-:W2:Y:S04]  /*34be0*/  LDL.LU.64 R26, [R1+0x8] ;  /* 0x00000800011a7983 */ /* 0x001ea80000300a00 */
[----:B------:R-:W3:Y:S04]  /*34bf0*/  LDL.LU R28, [R1+0x2f44] ;  /* 0x002f4400011c7983 */ /* 0x000ee80000300800 */
[----:B------:R-:W4:Y:S04]  /*34c00*/  LDL.LU R29, [R1+0x2f40] ;  /* 0x002f4000011d7983 */ /* 0x000f280000300800 */
[----:B------:R-:W2:Y:S04]  /*34c10*/  LDL.LU R30, [R1+0x2f3c] ;  /* 0x002f3c00011e7983 */ /* 0x000ea80000300800 */
[----:B------:R-:W2:Y:S04]  /*34c20*/  LDL.LU R31, [R1+0x2f38] ;  /* 0x002f3800011f7983 */ /* 0x000ea80000300800 */
[----:B------:R-:W-:Y:S04]  /*34c30*/  STL.64 [R1+0x2e80], R18 ;  /* 0x002e801201007387 */ /* 0x000fe80000100a00 */
[----:B------:R-:W-:Y:S01]  /*34c40*/  STL.64 [R1+0x2e78], R16 ;  /* 0x002e781001007387 */ /* 0x000fe20000100a00 */
[----:B---3--:R-:W-:-:S02]  /*34c50*/  IMAD.MOV.U32 R8, RZ, RZ, R28 ;  /* 0x000000ffff087224 */ /* 0x008fc400078e001c */
[----:B----4-:R-:W-:Y:S02]  /*34c60*/  IMAD.MOV.U32 R9, RZ, RZ, R29 ;  /* 0x000000ffff097224 */ /* 0x010fe400078e001d */
[----:B--2---:R-:W-:Y:S02]  /*34c70*/  IMAD.MOV.U32 R10, RZ, RZ, R30 ;  /* 0x000000ffff0a7224 */ /* 0x004fe400078e001e */
[----:B------:R-:W-:Y:S01]  /*34c80*/  IMAD.MOV.U32 R11, RZ, RZ, R31 ;  /* 0x000000ffff0b7224 */ /* 0x000fe200078e001f */
[----:B------:R-:W2:Y:S04]  /*34c90*/  LDL.LU R28, [R1+0x2f34] ;  /* 0x002f3400011c7983 */ /* 0x000ea80000300800 */
[----:B------:R-:W3:Y:S04]  /*34ca0*/  LDL.LU R29, [R1+0x2f30] ;  /* 0x002f3000011d7983 */ /* 0x000ee80000300800 */
[----:B------:R-:W4:Y:S04]  /*34cb0*/  LDL.LU R30, [R1+0x2f2c] ;  /* 0x002f2c00011e7983 */ /* 0x000f280000300800 */
[----:B------:R-:W4:Y:S04]  /*34cc0*/  LDL.LU R31, [R1+0x2f28] ;  /* 0x002f2800011f7983 */ /* 0x000f280000300800 */
[----:B------:R-:W-:Y:S04]  /*34cd0*/  STL.64 [R1+0x2eb0], R10 ;  /* 0x002eb00a01007387 */ /* 0x000fe80000100a00 */
[----:B------:R0:W-:Y:S04]  /*34ce0*/  STL.64 [R1+0x2ea8], R8 ;  /* 0x002ea80801007387 */ /* 0x0001e80000100a00 */
[----:B0-----:R-:W2:Y:S04]  /*34cf0*/  LDL.LU R8, [R1+0x590] ;  /* 0x0005900001087983 */ /* 0x001ea80000300800 */
[----:B------:R-:W2:Y:S04]  /*34d00*/  LDL.LU R9, [R1+0x594] ;  /* 0x0005940001097983 */ /* 0x000ea80000300800 */
[----:B------:R-:W3:Y:S04]  /*34d10*/  LDL.LU R10, [R1+0x598] ;  /* 0x00059800010a7983 */ /* 0x000ee80000300800 */
[----:B------:R-:W3:Y:S01]  /*34d20*/  LDL.LU R11, [R1+0x59c] ;  /* 0x00059c00010b7983 */ /* 0x000ee20000300800 */
[----:B------:R-:W-:-:S02]  /*34d30*/  IMAD.MOV.U32 R19, RZ, RZ, R4 ;  /* 0x000000ffff137224 */ /* 0x000fc400078e0004 */
[----:B------:R-:W-:Y:S01]  /*34d40*/  IMAD.MOV.U32 R18, RZ, RZ, R5 ;  /* 0x000000ffff127224 */ /* 0x000fe200078e0005 */
[----:B---3--:R0:W-:Y:S04]  /*34d50*/  STL.64 [R1+0x2ec0], R10 ;  /* 0x002ec00a01007387 */ /* 0x0081e80000100a00 */
[----:B--2---:R4:W-:Y:S01]  /*34d60*/  STL.64 [R1+0x2eb8], R8 ;  /* 0x002eb80801007387 */ /* 0x0049e20000100a00 */
[----:B0-----:R-:W-:Y:S02]  /*34d70*/  IMAD.MOV.U32 R11, RZ, RZ, R28 ;  /* 0x000000ffff0b7224 */ /* 0x001fe400078e001c */
[----:B------:R-:W-:Y:S01]  /*34d80*/  IMAD.MOV.U32 R10, RZ, RZ, R29 ;  /* 0x000000ffff0a7224 */ /* 0x000fe200078e001d */
[----:B------:R-:W2:Y:S01]  /*34d90*/  LDL.LU R28, [R1+0x2f0] ;  /* 0x0002f000011c7983 */ /* 0x000ea20000300800 */
[----:B----4-:R-:W-:-:S03]  /*34da0*/  IMAD.MOV.U32 R9, RZ, RZ, R30 ;  /* 0x000000ffff097224 */ /* 0x010fc600078e001e */
[----:B------:R-:W2:Y:S01]  /*34db0*/  LDL.LU R29, [R1+0x2f4] ;  /* 0x0002f400011d7983 */ /* 0x000ea20000300800 */
[----:B------:R-:W-:-:S03]  /*34dc0*/  IMAD.MOV.U32 R8, RZ, RZ, R31 ;  /* 0x000000ffff087224 */ /* 0x000fc600078e001f */
        /* <DEDUP_REMOVED lines=18> */
[----:B------:R-:W-:Y:S04]  /*34ef0*/  STL.64 [R1+0x2ed0], R10 ;  /* 0x002ed00a01007387 */ /* 0x000fe80000100a00 */
[----:B------:R0:W-:Y:S04]  /*34f00*/  STL.64 [R1+0x2ec8], R8 ;  /* 0x002ec80801007387 */ /* 0x0001e80000100a00 */
[----:B0-----:R-:W4:Y:S04]  /*34f10*/  LDL.LU R8, [R1+0x5b0] ;  /* 0x0005b00001087983 */ /* 0x001f280000300800 */
[----:B------:R-:W4:Y:S04]  /*34f20*/  LDL.LU R9, [R1+0x5b4] ;  /* 0x0005b40001097983 */ /* 0x000f280000300800 */
[----:B------:R-:W4:Y:S04]  /*34f30*/  LDL.LU R10, [R1+0x5b8] ;  /* 0x0005b800010a7983 */ /* 0x000f280000300800 */
[----:B------:R-:W4:Y:S04]  /*34f40*/  LDL.LU R11, [R1+0x5bc] ;  /* 0x0005bc00010b7983 */ /* 0x000f280000300800 */
[----:B------:R-:W4:Y:S04]  /*34f50*/  LDL.LU R32, [R1+0x130] ;  /* 0x0001300001207983 */ /* 0x000f280000300800 */
[----:B------:R-:W4:Y:S04]  /*34f60*/  LDL.LU R33, [R1+0x134] ;  /* 0x0001340001217983 */ /* 0x000f280000300800 */
[----:B------:R-:W4:Y:S04]  /*34f70*/  LDL.LU R34, [R1+0x138] ;  /* 0x0001380001227983 */ /* 0x000f280000300800 */
[----:B------:R-:W4:Y:S01]  /*34f80*/  LDL.LU R35, [R1+0x13c] ;  /* 0x00013c0001237983 */ /* 0x000f220000300800 */
[C---:B--2---:R-:W-:Y:S06]  /*34f90*/  HMMA.16816.F32 R28, R12.reuse, R54, R28 ;  /* 0x000000360c1c723c */ /* 0x044fec000000181c */
[C---:B---3--:R-:W-:Y:S01]  /*34fa0*/  HMMA.16816.F32 R4, R12.reuse, R50, R4 ;  /* 0x000000320c04723c */ /* 0x048fe20000001804 */
[----:B----4-:R-:W-:Y:S04]  /*34fb0*/  STL.64 [R1+0x2e90], R34 ;  /* 0x002e902201007387 */ /* 0x010fe80000100a00 */
[----:B------:R0:W-:Y:S04]  /*34fc0*/  STL.64 [R1+0x2e88], R32 ;  /* 0x002e882001007387 */ /* 0x0001e80000100a00 */
        /* <DEDUP_REMOVED lines=8> */
[----:B------:R-:W-:Y:S04]  /*35050*/  STL.64 [R1+0x5f0], R4 ;  /* 0x0005f00401007387 */ /* 0x000fe80000100a00 */
[----:B------:R0:W-:Y:S04]  /*35060*/  STL.64 [R1+0x5f8], R6 ;  /* 0x0005f80601007387 */ /* 0x0001e80000100a00 */
[----:B0-----:R-:W4:Y:S04]  /*35070*/  LDL.LU.64 R6, [R1+0x2f20] ;  /* 0x002f200001067983 */ /* 0x001f280000300a00 */
[----:B------:R-:W4:Y:S04]  /*35080*/  LDL.LU.64 R4, [R1+0x2f18] ;  /* 0x002f180001047983 */ /* 0x000f280000300a00 */
[----:B------:R-:W-:Y:S04]  /*35090*/  STL.64 [R1+0x5e0], R28 ;  /* 0x0005e01c01007387 */ /* 0x000fe80000100a00 */
[----:B------:R0:W-:Y:S04]  /*350a0*/  STL.64 [R1+0x5e8], R30 ;  /* 0x0005e81e01007387 */ /* 0x0001e80000100a00 */
[----:B0-----:R-:W2:Y:S04]  /*350b0*/  LDL.LU.64 R30, [R1+0x2f10] ;  /* 0x002f1000011e7983 */ /* 0x001ea80000300a00 */
[----:B------:R-:W2:Y:S02]  /*350c0*/  LDL.LU.64 R28, [R1+0x2f08] ;  /* 0x002f0800011c7983 */ /* 0x000ea40000300a00 */
[----:B--2---:R-:W-:Y:S02]  /*350d0*/  HMMA.16816.F32 R28, R12, R58, R28 ;  /* 0x0000003a0c1c723c */ /* 0x004fe4000000181c */
[----:B------:R-:W2:Y:S04]  /*350e0*/  LDL.LU R12, [R1+0x270] ;  /* 0x00027000010c7983 */ /* 0x000ea80000300800 */
[----:B----4-:R-:W-:-:S15]  /*350f0*/  HMMA.16816.F32 R36, R4, R18, R36 ;  /* 0x000000120424723c */ /* 0x010fde0000001824 */
[----:B------:R-:W-:-:S02]  /*35100*/  NOP ;  /* 0x0000000000007918 */ /* 0x000fc40000000000 */
[----:B------:R0:W-:Y:S04]  /*35110*/  STL.64 [R1+0x80], R28 ;  /* 0x0000801c01007387 */ /* 0x0001e80000100a00 */
[----:B------:R1:W-:Y:S04]  /*35120*/  STL.64 [R1+0x88], R30 ;  /* 0x0000881e01007387 */ /* 0x0003e80000100a00 */
[----:B------:R-:W2:Y:S04]  /*35130*/  LDL.LU R13, [R1+0x274] ;  /* 0x00027400010d7983 */ /* 0x000ea80000300800 */
[----:B------:R-:W2:Y:S04]  /*35140*/  LDL.LU R14, [R1+0x278] ;  /* 0x00027800010e7983 */ /* 0x000ea80000300800 */
[----:B------:R-:W2:Y:S04]  /*35150*/  LDL.LU R15, [R1+0x27c] ;  /* 0x00027c00010f7983 */ /* 0x000ea80000300800 */
[----:B0-----:R-:W4:Y:S04]  /*35160*/  LDL.LU R28, [R1+0x170] ;  /* 0x00017000011c7983 */ /* 0x001f280000300800 */
[----:B------:R-:W4:Y:S04]  /*35170*/  LDL.LU R29, [R1+0x174] ;  /* 0x00017400011d7983 */ /* 0x000f280000300800 */
[----:B-1----:R-:W4:Y:S04]  /*35180*/  LDL.LU R30, [R1+0x178] ;  /* 0x00017800011e7983 */ /* 0x002f280000300800 */
[----:B------:R-:W4:Y:S04]  /*35190*/  LDL.LU R31, [R1+0x17c] ;  /* 0x00017c00011f7983 */ /* 0x000f280000300800 */
[----:B------:R-:W-:Y:S04]  /*351a0*/  STL.64 [R1+0xb00], R36 ;  /* 0x000b002401007387 */ /* 0x000fe80000100a00 */
[----:B------:R0:W-:Y:S04]  /*351b0*/  STL.64 [R1+0xb08], R38 ;  /* 0x000b082601007387 */ /* 0x0001e80000100a00 */
[----:B0-----:R-:W3:Y:S04]  /*351c0*/  LDL.LU.64 R38, [R1+0x2f00] ;  /* 0x002f000001267983 */ /* 0x001ee80000300a00 */
[----:B------:R-:W4:Y:S01]  /*351d0*/  LDL.LU R37, [R1+0x2ef8] ;  /* 0x002ef80001257983 */ /* 0x000f220000300800 */
[----:B--2---:R-:W-:-:S15]  /*351e0*/  HMMA.16816.F32 R12, R4, R26, R12 ;  /* 0x0000001a040c723c */ /* 0x004fde000000180c */
[----:B------:R-:W-:-:S08]  /*351f0*/  NOP ;  /* 0x0000000000007918 */ /* 0x000fd00000000000 */
[----:B------:R-:W-:Y:S04]  /*35200*/  STL.64 [R1+0xaf0], R12 ;  /* 0x000af00c01007387 */ /* 0x000fe80000100a00 */
[----:B------:R3:W-:Y:S02]  /*35210*/  STL.64 [R1+0xaf8], R14 ;  /* 0x000af80e01007387 */ /* 0x0007e40000100a00 */
[----:B---3--:R-:W-:Y:S02]  /*35220*/  HMMA.16816.F32 R12, R4, R38, R40 ;  /* 0x00000026040c723c */ /* 0x008fe40000001828 */
[----:B------:R-:W0:-:S15]  /*35230*/  LDSM.16.MT88.4 R40, [R52+UR5+0x2180] ;  /* 0x002180053428783b */ /* 0x000e1e0008004200 */
[----:B------:R-:W-:-:S06]  /*35240*/  NOP ;  /* 0x0000000000007918 */ /* 0x000fcc0000000000 */
[----:B------:R0:W-:Y:S04]  /*35250*/  STL.64 [R1+0xae0], R12 ;  /* 0x000ae00c01007387 */ /* 0x0001e80000100a00 */
[----:B------:R1:W-:Y:S01]  /*35260*/  STL.64 [R1+0xae8], R14 ;  /* 0x000ae80e01007387 */ /* 0x0003e20000100a00 */
[----:B0-----:R-:W-:Y:S02]  /*35270*/  IMAD.MOV.U32 R13, RZ, RZ, R42 ;  /* 0x000000ffff0d7224 */ /* 0x001fe400078e002a */
[----:B------:R-:W-:Y:S02]  /*35280*/  IMAD.MOV.U32 R12, RZ, RZ, R43 ;  /* 0x000000ffff0c7224 */ /* 0x000fe400078e002b */
[----:B------:R-:W2:Y:S01]  /*35290*/  LDL.LU.64 R42, [R1+0x2ef0] ;  /* 0x002ef000012a7983 */ /* 0x000ea20000300a00 */
[----:B-1----:R-:W-:-:S02]  /*352a0*/  IMAD.MOV.U32 R15, RZ, RZ, R40 ;  /* 0x000000ffff0f7224 */ /* 0x002fc400078e0028 */
[----:B------:R-:W-:Y:S02]  /*352b0*/  IMAD.MOV.U32 R14, RZ, RZ, R41 ;  /* 0x000000ffff0e7224 */ /* 0x000fe400078e0029 */
[----:B------:R-:W3:Y:S01]  /*352c0*/  LDL.LU.64 R40, [R1+0x2ee8] ;  /* 0x002ee80001287983 */ /* 0x000ee20000300a00 */
[----:B--2---:R-:W-:-:S15]  /*352d0*/  HMMA.16816.F32 R44, R4, R42, R44 ;  /* 0x0000002a042c723c */ /* 0x004fde000000182c */
        /* <DEDUP_REMOVED lines=23> */
[----:B--2---:R-:W-:Y:S02]  /*35450*/  HMMA.16816.F32 R4, R4, R58, R8 ;  /* 0x0000003a0404723c */ /* 0x004fe40000001808 */
[----:B------:R-:W2:Y:S04]  /*35460*/  LDL.LU.64 R10, [R1+0x2ea0] ;  /* 0x002ea000010a7983 */ /* 0x000ea80000300a00 */
[----:B------:R-:W2:-:S15]  /*35470*/  LDL.LU.64 R8, [R1+0x2e98] ;  /* 0x002e980001087983 */ /* 0x000e9e0000300a00 */
[----:B------:R-:W-:-:S02]  /*35480*/  NOP ;  /* 0x0000000000007918 */ /* 0x000fc40000000000 */
[----:B------:R0:W-:Y:S04]  /*35490*/  STL.64 [R1+0x850], R4 ;  /* 0x0008500401007387 */ /* 0x0001e80000100a00 */
[----:B------:R1:W-:Y:S04]  /*354a0*/  STL.64 [R1+0x858], R6 ;  /* 0x0008580601007387 */ /* 0x0003e80000100a00 */
[----:B0-----:R-:W3:Y:S04]  /*354b0*/  LDL.LU R4, [R1+0x140] ;  /* 0x0001400001047983 */ /* 0x001ee80000300800 */
[----:B------:R-:W3:Y:S04]  /*354c0*/  LDL.LU R5, [R1+0x144] ;  /* 0x0001440001057983 */ /* 0x000ee80000300800 */
[----:B-1----:R-:W3:Y:S04]  /*354d0*/  LDL.LU R6, [R1+0x148] ;  /* 0x0001480001067983 */ /* 0x002ee80000300800 */
[----:B------:R-:W3:Y:S01]  /*354e0*/  LDL.LU R7, [R1+0x14c] ;  /* 0x00014c0001077983 */ /* 0x000ee20000300800 */
[C---:B--2---:R-:W-:Y:S06]  /*354f0*/  HMMA.16816.F32 R16, R8.reuse, R18, R32 ;  /* 0x000000120810723c */ /* 0x044fec0000001820 */
[----:B----4-:R-:W-:Y:S01]  /*35500*/  HMMA.16816.F32 R28, R8, R26, R28 ;  /* 0x0000001a081c723c */ /* 0x010fe2000000181c */
[----:B------:R-:W2:Y:S04]  /*35510*/  LDL.LU.64 R34, [R1+0x2e90] ;  /* 0x002e900001227983 */ /* 0x000ea80000300a00 */
[----:B------:R-:W2:-:S12]  /*35520*/  LDL.LU.64 R32, [R1+0x2e88] ;  /* 0x002e880001207983 */ /* 0x000e980000300a00 */
[----:B------:R-:W-:Y:S04]  /*35530*/  STL.64 [R1+0x840], R16 ;  /* 0x0008401001007387 */ /* 0x000fe80000100a00 */
[----:B------:R0:W-:Y:S04]  /*35540*/  STL.64 [R1+0x848], R18 ;  /* 0x0008481201007387 */ /* 0x0001e80000100a00 */
[----:B0-----:R-:W4:Y:S04]  /*35550*/  LDL.LU.64 R18, [R1+0x2e80] ;  /* 0x002e800001127983 */ /* 0x001f280000300a00 */
[----:B------:R-:W4:Y:S04]  /*35560*/  LDL.LU.64 R16, [R1+0x2e78] ;  /* 0x002e780001107983 */ /* 0x000f280000300a00 */
[----:B------:R0:W-:Y:S04]  /*35570*/  STL.64 [R1+0x2a0], R28 ;  /* 0x0002a01c01007387 */ /* 0x0001e80000100a00 */
[----:B------:R-:W-:Y:S01]  /*35580*/  STL.64 [R1+0x2a8], R30 ;  /* 0x0002a81e01007387 */ /* 0x000fe20000100a00 */
[----:B0-----:R-:W-:-:S02]  /*35590*/  IMAD.MOV.U32 R29, RZ, RZ, R26 ;  /* 0x000000ffff1d7224 */ /* 0x001fc400078e001a */
[----:B------:R-:W-:Y:S02]  /*355a0*/  IMAD.MOV.U32 R28, RZ, RZ, R27 ;  /* 0x000000ffff1c7224 */ /* 0x000fe400078e001b */
[----:B------:R-:W2:Y:S04]  /*355b0*/  LDL.LU.64 R26, [R1+0x2e70] ;  /* 0x002e7000011a7983 */ /* 0x000ea80000300a00 */
[----:B------:R-:W2:Y:S01]  /*355c0*/  LDL.LU.64 R24, [R1+0x2e68] ;  /* 0x002e680001187983 */ /* 0x000ea20000300a00 */
[C---:B---3--:R-:W-:Y:S06]  /*355d0*/  HMMA.16816.F32 R4, R8.reuse, R46, R4 ;  /* 0x0000002e0804723c */ /* 0x048fec0000001804 */
[C---:B----4-:R-:W-:Y:S06]  /*355e0*/  HMMA.16816.F32 R16, R8.reuse, R38, R16 ;  /* 0x000000260810723c */ /* 0x050fec0000001810 */
[----:B--2---:R-:W-:-:S15]  /*355f0*/  HMMA.16816.F32 R24, R8, R42, R24 ;  /* 0x0000002a0818723c */ /* 0x004fde0000001818 */
[----:B------:R-:W-:-:S02]  /*35600*/  NOP ;  /* 0x0000000000007918 */ /* 0x000fc40000000000 */
[----:B------:R-:W-:Y:S04]  /*35610*/  STL.64 [R1+0x290], R16 ;  /* 0x0002901001007387 */ /* 0x000fe80000100a00 */
[----:B------:R0:W-:Y:S04]  /*35620*/  STL.64 [R1+0x298], R18 ;  /* 0x0002981201007387 */ /* 0x0001e80000100a00 */
[----:B0-----:R-:W2:Y:S04]  /*35630*/  LDL.LU.64 R18, [R1+0x2e60] ;  /* 0x002e600001127983 */ /* 0x001ea80000300a00 */
[----:B------:R-:W3:Y:S04]  /*35640*/  LDL.LU.64 R16, [R1+0x2e58] ;  /* 0x002e580001107983 */ /* 0x000ee80000300a00 */
[----:B------:R-:W-:Y:S04]  /*35650*/  STL.64 [R1+0x280], R24 ;  /* 0x0002801801007387 */ /* 0x000fe80000100a00 */
[----:B------:R0:W-:Y:S04]  /*35660*/  STL.64 [R1+0x288], R26 ;  /* 0x0002881a01007387 */ /* 0x0001e80000100a00 */
[----:B0-----:R-:W4:Y:S04]  /*35670*/  LDL.LU.64 R26, [R1+0x2e50] ;  /* 0x002e5000011a7983 */ /* 0x001f280000300a00 */
[----:B------:R-:W4:Y:S04]  /*35680*/  LDL.LU.64 R24, [R1+0x2e48] ;  /* 0x002e480001187983 */ /* 0x000f280000300a00 */
[----:B------:R-:W-:Y:S04]  /*35690*/  STL.64 [R1+0x2e20], R42 ;  /* 0x002e202a01007387 */ /* 0x000fe80000100a00 */
[----:B------:R-:W-:Y:S04]  /*356a0*/  STL.64 [R1+0x2e18], R40 ;  /* 0x002e182801007387 */ /* 0x000fe80000100a00 */
[----:B------:R-:W-:Y:S04]  /*356b0*/  STL.64 [R1+0x2e30], R46 ;  /* 0x002e302e01007387 */ /* 0x000fe80000100a00 */
[----:B------:R-:W-:Y:S04]  /*356c0*/  STL.64 [R1+0x2e28], R44 ;  /* 0x002e282c01007387 */ /* 0x000fe80000100a00 */
[----:B------:R-:W-:Y:S04]  /*356d0*/  STL.64 [R1+0x270], R4 ;  /* 0x0002700401007387 */ /* 0x000fe80000100a00 */
[----:B------:R0:W-:Y:S02]  /*356e0*/  STL.64 [R1+0x278], R6 ;  /* 0x0002780601007387 */ /* 0x0001e40000100a00 */
[C---:B0-----:R-:W-:Y:S06]  /*356f0*/  HMMA.16816.F32 R4, R8.reuse, R50, R32 ;  /* 0x000000320804723c */ /* 0x041fec0000001820 */
[----:B------:R-:W-:Y:S04]  /*35700*/  STL.64 [R1+0x2e10], R50 ;  /* 0x002e103201007387 */ /* 0x000fe80000100a00 */
[----:B------:R-:W-:Y:S01]  /*35710*/  STL.64 [R1+0x2e08], R48 ;  /* 0x002e083001007387 */ /* 0x000fe20000100a00 */
[----:B------:R-:W-:-:S12]  /*35720*/  HMMA.16816.F32 R20, R8, R54, R20 ;  /* 0x000000360814723c */ /* 0x000fd80000001814 */
[----:B------:R-:W-:Y:S04]  /*35730*/  STL.64 [R1+0x260], R4 ;  /* 0x0002600401007387 */ /* 0x000fe80000100a00 */
[----:B------:R4:W-:Y:S04]  /*35740*/  STL.64 [R1+0x268], R6 ;  /* 0x0002680601007387 */ /* 0x0009e80000100a00 */
[----:B------:R-:W-:Y:S04]  /*35750*/  STL.64 [R1+0x2e00], R58 ;  /* 0x002e003a01007387 */ /* 0x000fe80000100a00 */
[----:B------:R-:W-:Y:S04]  /*35760*/  STL.64 [R1+0xa00], R20 ;  /* 0x000a001401007387 */ /* 0x000fe80000100a00 */
[----:B------:R-:W-:Y:S04]  /*35770*/  STL.64 [R1+0xa08], R22 ;  /* 0x000a081601007387 */ /* 0x000fe80000100a00 */
[----:B------:R-:W-:Y:S01]  /*35780*/  STL [R1+0x2df8], R57 ;  /* 0x002df83901007387 */ /* 0x000fe20000100800 */
[C---:B------:R-:W-:Y:S01]  /*35790*/  LOP3.LUT R32, R53.reuse, 0x7, RZ, 0xc0, !PT ;  /* 0x0000000735207812 */ /* 0x040fe200078ec0ff */
[----:B------:R-:W-:-:S04]  /*357a0*/  IMAD.SHL.U32 R33, R53, 0x2, RZ ;  /* 0x0000000235217824 */ /* 0x000fc800078e00ff */
[----:B------:R-:W-:-:S05]  /*357b0*/  IMAD R32, R32, 0x90, RZ ;  /* 0x0000009020207824 */ /* 0x000fca00078e02ff */
[----:B------:R-:W-:-:S04]  /*357c0*/  LOP3.LUT R32, R32, 0x30, R33, 0x78, !PT ;  /* 0x0000003020207812 */ /* 0x000fc800078e7821 */
[----:B------:R-:W-:-:S05]  /*357d0*/  LOP3.LUT R32, R32, 0x40, RZ, 0x3c, !PT ;  /* 0x0000004020207812 */ /* 0x000fca00078e3cff */
[----:B------:R-:W-:Y:S01]  /*357e0*/  LDSM.16.M88.4 R20, [R32+UR5+0x9000] ;  /* 0x009000052014783b */ /* 0x000fe20008000200 */
[----:B----4-:R-:W-:Y:S03]  /*357f0*/  HMMA.16816.F32 R4, R8, R58, R24 ;  /* 0x0000003a0804723c */ /* 0x010fe60000001818 */
[----:B------:R-:W-:Y:S04]  /*35800*/  LDSM.16.M88.4 R8, [R32+UR5+0x8400] ;  /* 0x008400052008783b */ /* 0x000fe80008000200 */
[----:B------:R-:W-:-:S15]  /*35810*/  LDSM.16.M88.4 R24, [R32+UR5+0x9400] ;  /* 0x009400052018783b */ /* 0x000fde0008000200 */
[----:B------:R-:W-:-:S01]  /*35820*/  NOP ;  /* 0x0000000000007918 */ /* 0x000fc20000000000 */
[----:B------:R-:W-:Y:S04]  /*35830*/  STL.64 [R1+0x830], R4 ;  /* 0x0008300401007387 */ /* 0x000fe80000100a00 */
[----:B------:R-:W-:Y:S04]  /*35840*/  STL.64 [R1+0x838], R6 ;  /* 0x0008380601007387 */ /* 0x000fe80000100a00 */
[----:B------:R-:W0:Y:S04]  /*35850*/  LDSM.16.MT88.4 R4, [R37+UR5+0x4000] ;  /* 0x004000052504783b */ /* 0x000e280008004200 */
[----:B------:R-:W-:Y:S01]  /*35860*/  STL.64 [R1+0x2e40], R38 ;  /* 0x002e402601007387 */ /* 0x000fe20000100a00 */
[----:B0-----:R-:W-:-:S02]  /*35870*/  IMAD.MOV.U32 R60, RZ, RZ, R4 ;  /* 0x000000ffff3c7224 */ /* 0x001fc400078e0004 */
[----:B------:R-:W-:Y:S02]  /*35880*/  IMAD.MOV.U32 R36, RZ, RZ, R5 ;  /* 0x000000ffff247224 */ /* 0x000fe400078e0005 */
[----:B------:R-:W-:Y:S02]  /*35890*/  IMAD.MOV.U32 R53, RZ, RZ, R6 ;  /* 0x000000ffff357224 */ /* 0x000fe400078e0006 */
[----:B------:R-:W-:Y:S02]  /*358a0*/  IMAD.MOV.U32 R52, RZ, RZ, R7 ;  /* 0x000000ffff347224 */ /* 0x000fe400078e0007 */
[----:B------:R-:W0:Y:S04]  /*358b0*/  LDSM.16.M88.4 R4, [R32+UR5+0x8000] ;  /* 0x008000052004783b */ /* 0x000e280008000200 */
[----:B------:R-:W-:Y:S04]  /*358c0*/  STL.64 [R1+0x2e38], R36 ;  /* 0x002e382401007387 */ /* 0x000fe80000100a00 */
[----:B0-----:R-:W-:Y:S04]  /*358d0*/  STL [R1+0x27dc], R6 ;  /* 0x0027dc0601007387 */ /* 0x001fe80000100800 */
[----:B------:R-:W-:Y:S04]  /*358e0*/  STL [R1+0x27d8], R7 ;  /* 0x0027d80701007387 */ /* 0x000fe80000100800 */
[----:B------:R-:W-:Y:S04]  /*358f0*/  STL.64 [R1+0x2d98], R4 ;  /* 0x002d980401007387 */ /* 0x000fe80000100a00 */
[----:B------:R0:W-:Y:S04]  /*35900*/  STL [R1+0x27d0], R10 ;  /* 0x0027d00a01007387 */ /* 0x0001e80000100800 */
[----:B------:R1:W-:Y:S04]  /*35910*/  STL [R1+0x27cc], R11 ;  /* 0x0027cc0b01007387 */ /* 0x0003e80000100800 */
[----:B------:R4:W-:Y:S01]  /*35920*/  STL.64 [R1+0x2d88], R8 ;  /* 0x002d880801007387 */ /* 0x0009e20000100a00 */
[----:B0-----:R-:W-:-:S02]  /*35930*/  IMAD.MOV.U32 R10, RZ, RZ, R13 ;  /* 0x000000ffff0a7224 */ /* 0x001fc400078e000d */
[----:B-1----:R-:W-:Y:S02]  /*35940*/  IMAD.MOV.U32 R11, RZ, RZ, R12 ;  /* 0x000000ffff0b7224 */ /* 0x002fe400078e000c */
[----:B----4-:R-:W-:Y:S02]  /*35950*/  IMAD.MOV.U32 R8, RZ, RZ, R15 ;  /* 0x000000ffff087224 */ /* 0x010fe400078e000f */
[----:B------:R-:W-:Y:S01]  /*35960*/  IMAD.MOV.U32 R9, RZ, RZ, R14 ;  /* 0x000000ffff097224 */ /* 0x000fe200078e000e */
[----:B------:R3:W-:Y:S04]  /*35970*/  STL.64 [R1+0x2de8], R10 ;  /* 0x002de80a01007387 */ /* 0x0007e80000100a00 */
[----:B------:R-:W0:Y:S04]  /*35980*/  LDSM.16.M88.4 R12, [R32+UR5+0x8800] ;  /* 0x00880005200c783b */ /* 0x000e280008000200 */
[----:B------:R2:W-:Y:S01]  /*35990*/  STL.64 [R1+0x2de0], R8 ;  /* 0x002de00801007387 */ /* 0x0005e20000100a00 */
[----:B---3--:R-:W-:-:S02]  /*359a0*/  IMAD.MOV.U32 R10, RZ, RZ, R17 ;  /* 0x000000ffff0a7224 */ /* 0x008fc400078e0011 */
[----:B------:R-:W-:Y:S02]  /*359b0*/  IMAD.MOV.U32 R11, RZ, RZ, R16 ;  /* 0x000000ffff0b7224 */ /* 0x000fe400078e0010 */
[----:B--2---:R-:W-:Y:S02]  /*359c0*/  IMAD.MOV.U32 R8, RZ, RZ, R19 ;  /* 0x000000ffff087224 */ /* 0x004fe400078e0013 */
[----:B------:R-:W-:Y:S02]  /*359d0*/  IMAD.MOV.U32 R9, RZ, RZ, R18 ;  /* 0x000000ffff097224 */ /* 0x000fe400078e0012 */
[----:B------:R-:W1:Y:S04]  /*359e0*/  LDSM.16.M88.4 R16, [R32+UR5+0x8c00] ;  /* 0x008c00052010783b */ /* 0x000e680008000200 */
[----:B0-----:R-:W-:Y:S04]  /*359f0*/  STL [R1+0x27d4], R14 ;  /* 0x0027d40e01007387 */ /* 0x001fe80000100800 */
[----:B------:R-:W-:Y:S04]  /*35a00*/  STL [R1+0x27c8], R15 ;  /* 0x0027c80f01007387 */ /* 0x000fe80000100800 */
[----:B------:R-:W-:Y:S04]  /*35a10*/  STL.64 [R1+0x2d80], R12 ;  /* 0x002d800c01007387 */ /* 0x000fe80000100a00 */
[----:B-1----:R-:W-:Y:S04]  /*35a20*/  STL [R1+0x282c], R18 ;  /* 0x00282c1201007387 */ /* 0x002fe80000100800 */
[----:B------:R-:W-:Y:S04]  /*35a30*/  STL [R1+0x2828], R19 ;  /* 0x0028281301007387 */ /* 0x000fe80000100800 */
[----:B------:R-:W-:Y:S04]  /*35a40*/  STL.64 [R1+0x2da0], R16 ;  /* 0x002da01001007387 */ /* 0x000fe80000100a00 */
[----:B------:R0:W-:Y:S04]  /*35a50*/  STL [R1+0x2834], R22 ;  /* 0x0028341601007387 */ /* 0x0001e80000100800 */
[----:B------:R1:W-:Y:S01]  /*35a60*/  STL [R1+0x2830], R23 ;  /* 0x0028301701007387 */ /* 0x0003e20000100800 */
[----:B0-----:R-:W-:-:S02]  /*35a70*/  IMAD.MOV.U32 R22, RZ, RZ, R29 ;  /* 0x000000ffff167224 */ /* 0x001fc400078e001d */
[----:B-1----:R-:W-:Y:S02]  /*35a80*/  IMAD.MOV.U32 R23, RZ, RZ, R28 ;  /* 0x000000ffff177224 */ /* 0x002fe400078e001c */
[----:B------:R-:W0:Y:S04]  /*35a90*/  LDSM.16.M88.4 R28, [R32+UR5+0x9800] ;  /* 0x00980005201c783b */ /* 0x000e280008000200 */
[----:B------:R-:W-:Y:S04]  /*35aa0*/  STL.64 [R1+0x2db8], R20 ;  /* 0x002db81401007387 */ /* 0x000fe80000100a00 */
[----:B------:R-:W-:Y:S04]  /*35ab0*/  STL [R1+0x283c], R26 ;  /* 0x00283c1a01007387 */ /* 0x000fe80000100800 */
[----:B------:R-:W-:Y:S04]  /*35ac0*/  STL [R1+0x2838], R27 ;  /* 0x0028381b01007387 */ /* 0x000fe80000100800 */
[----:B------:R1:W-:Y:S04]  /*35ad0*/  STL.64 [R1+0x2dd8], R24 ;  /* 0x002dd81801007387 */ /* 0x0003e80000100a00 */
[----:B------:R-:W2:Y:S04]  /*35ae0*/  LDSM.16.M88.4 R32, [R32+UR5+0x9c00] ;  /* 0x009c00052020783b */ /* 0x000ea80008000200 */
[----:B0-----:R-:W-:Y:S04]  /*35af0*/  STL [R1+0x2840], R30 ;  /* 0x0028401e01007387 */ /* 0x001fe80000100800 */
[----:B------:R-:W-:Y:S04]  /*35b00*/  STL [R1+0x27f0], R31 ;  /* 0x0027f01f01007387 */ /* 0x000fe80000100800 */
[----:B------:R0:W-:Y:S04]  /*35b10*/  STL.64 [R1+0x2df0], R28 ;  /* 0x002df01c01007387 */ /* 0x0001e80000100a00 */
        /* <DEDUP_REMOVED lines=8> */
[----:B------:R-:W4:Y:S04]  /*35ba0*/  LDL.LU.64 R46, [R1+0x18] ;  /* 0x00001800012e7983 */ /* 0x000f280000300a00 */
[----:B------:R-:W3:Y:S04]  /*35bb0*/  LDL.LU R40, [R1+0x780] ;  /* 0x0007800001287983 */ /* 0x000ee80000300800 */
[----:B------:R-:W3:Y:S04]  /*35bc0*/  LDL.LU R41, [R1+0x784] ;  /* 0x0007840001297983 */ /* 0x000ee80000300800 */
[----:B------:R-:W3:Y:S04]  /*35bd0*/  LDL.LU R42, [R1+0x788] ;  /* 0x00078800012a7983 */ /* 0x000ee80000300800 */
[----:B------:R-:W3:Y:S04]  /*35be0*/  LDL.LU R43, [R1+0x78c] ;  /* 0x00078c00012b7983 */ /* 0x000ee80000300800 */
[----:B-1----:R-:W3:Y:S04]  /*35bf0*/  LDL.LU R24, [R1+0x6e0] ;  /* 0x0006e00001187983 */ /* 0x002ee80000300800 */
        /* <DEDUP_REMOVED lines=16> */
[----:B------:R-:W3:Y:S04]  /*35d00*/  LDL.LU R29, [R1+0x6f4] ;  /* 0x0006f400011d7983 */ /* 0x000ee80000300800 */
[----:B------:R-:W3:Y:S04]  /*35d10*/  LDL.LU R30, [R1+0x6f8] ;  /* 0x0006f800011e7983 */ /* 0x000ee80000300800 */
[----:B------:R-:W3:Y:S04]  /*35d20*/  LDL.LU R31, [R1+0x6fc] ;  /* 0x0006fc00011f7983 */ /* 0x000ee80000300800 */
[----:B------:R-:W3:Y:S04]  /*35d30*/  LDL.LU R56, [R1+0x730] ;  /* 0x0007300001387983 */ /* 0x000ee80000300800 */
[----:B------:R-:W3:Y:S04]  /*35d40*/  LDL.LU R57, [R1+0x734] ;  /* 0x0007340001397983 */ /* 0x000ee80000300800 */
[----:B------:R-:W3:Y:S04]  /*35d50*/  LDL.LU R58, [R1+0x738] ;  /* 0x00073800013a7983 */ /* 0x000ee80000300800 */
[----:B------:R-:W3:Y:S04]  /*35d60*/  LDL.LU R59, [R1+0x73c] ;  /* 0x00073c00013b7983 */ /* 0x000ee80000300800 */
[----:B--2---:R-:W-:Y:S04]  /*35d70*/  STL [R1+0x28b8], R34 ;  /* 0x0028b82201007387 */ /* 0x004fe80000100800 */
[----:B------:R-:W-:Y:S01]  /*35d80*/  STL [R1+0x2844], R35 ;  /* 0x0028442301007387 */ /* 0x000fe20000100800 */
[----:B----4-:R-:W-:-:S15]  /*35d90*/  HMMA.16816.F32 R36, R8, R46, R36 ;  /* 0x0000002e0824723c */ /* 0x010fde0000001824 */
[----:B------:R-:W-:-:S08]  /*35da0*/  NOP ;  /* 0x0000000000007918 */ /* 0x000fd00000000000 */
[----:B------:R-:W-:Y:S04]  /*35db0*/  STL.64 [R1+0xb0], R36 ;  /* 0x0000b02401007387 */ /* 0x000fe80000100a00 */
[----:B------:R0:W-:Y:S04]  /*35dc0*/  STL.64 [R1+0xb8], R38 ;  /* 0x0000b82601007387 */ /* 0x0001e80000100a00 */
[----:B0-----:R-:W2:Y:S04]  /*35dd0*/  LDL.LU.64 R38, [R1+0x2e40] ;  /* 0x002e400001267983 */ /* 0x001ea80000300a00 */
[----:B------:R-:W4:Y:S01]  /*35de0*/  LDL.LU.64 R36, [R1+0x2e38] ;  /* 0x002e380001247983 */ /* 0x000f220000300a00 */
[----:B------:R-:W-:-:S02]  /*35df0*/  IMAD.MOV.U32 R21, RZ, RZ, R46 ;  /* 0x000000ffff157224 */ /* 0x000fc400078e002e */
[----:B------:R-:W-:Y:S01]  /*35e00*/  IMAD.MOV.U32 R20, RZ, RZ, R47 ;  /* 0x000000ffff147224 */ /* 0x000fe200078e002f */
[C---:B---3--:R-:W-:Y:S01]  /*35e10*/  HMMA.16816.F32 R40, R8.reuse, R22, R40 ;  /* 0x000000160828723c */ /* 0x048fe20000001828 */
[----:B----4-:R-:W0:Y:S05]  /*35e20*/  LDSM.16.MT88.4 R44, [R37+UR5+0x4080] ;  /* 0x00408005252c783b */ /* 0x010e2a0008004200 */
[C---:B--2---:R-:W-:Y:S01]  /*35e30*/  HMMA.16816.F32 R12, R8.reuse, R38, R12 ;  /* 0x00000026080c723c */ /* 0x044fe2000000180c */
[----:B0-----:R-:W-:Y:S04]  /*35e40*/  STL.64 [R1+0x40], R44 ;  /* 0x0000402c01007387 */ /* 0x001fe80000100a00 */
[----:B------:R0:W-:Y:S04]  /*35e50*/  STL.64 [R1+0x48], R46 ;  /* 0x0000482e01007387 */ /* 0x0001e80000100a00 */
[----:B0-----:R-:W2:Y:S04]  /*35e60*/  LDL.LU.64 R46, [R1+0x2e30] ;  /* 0x002e3000012e7983 */ /* 0x001ea80000300a00 */
[----:B------:R-:W3:Y:S04]  /*35e70*/  LDL.LU.64 R44, [R1+0x2e28] ;  /* 0x002e2800012c7983 */ /* 0x000ee80000300a00 */
[----:B------:R-:W-:Y:S04]  /*35e80*/  STL.64 [R1+0x900], R40 ;  /* 0x0009002801007387 */ /* 0x000fe80000100a00 */
[----:B------:R0:W-:Y:S04]  /*35e90*/  STL.64 [R1+0x908], R42 ;  /* 0x0009082a01007387 */ /* 0x0001e80000100a00 */
[----:B0-----:R-:W4:Y:S04]  /*35ea0*/  LDL.LU.64 R42, [R1+0x2e20] ;  /* 0x002e2000012a7983 */ /* 0x001f280000300a00 */
[----:B------:R-:W3:Y:S04]  /*35eb0*/  LDL.LU.64 R40, [R1+0x2e18] ;  /* 0x002e180001287983 */ /* 0x000ee80000300a00 */
[----:B------:R-:W-:Y:S04]  /*35ec0*/  STL.64 [R1+0x2dd0], R22 ;  /* 0x002dd01601007387 */ /* 0x000fe80000100a00 */
[----:B------:R0:W-:Y:S04]  /*35ed0*/  STL.64 [R1+0x8f0], R12 ;  /* 0x0008f00c01007387 */ /* 0x0001e80000100a00 */
[----:B------:R1:W-:Y:S04]  /*35ee0*/  STL.64 [R1+0x8f8], R14 ;  /* 0x0008f80e01007387 */ /* 0x0003e80000100a00 */
[----:B0-----:R-:W3:Y:S04]  /*35ef0*/  LDL.LU R12, [R1+0x710] ;  /* 0x00071000010c7983 */ /* 0x001ee80000300800 */
[----:B------:R-:W3:Y:S04]  /*35f00*/  LDL.LU R13, [R1+0x714] ;  /* 0x00071400010d7983 */ /* 0x000ee80000300800 */
[----:B-1----:R-:W3:Y:S04]  /*35f10*/  LDL.LU R14, [R1+0x718] ;  /* 0x00071800010e7983 */ /* 0x002ee80000300800 */
[----:B------:R-:W3:Y:S01]  /*35f20*/  LDL.LU R15, [R1+0x71c] ;  /* 0x00071c00010f7983 */ /* 0x000ee20000300800 */
[C---:B--2---:R-:W-:Y:S06]  /*35f30*/  HMMA.16816.F32 R48, R8.reuse, R46, R48 ;  /* 0x0000002e0830723c */ /* 0x044fec0000001830 */
[C---:B----4-:R-:W-:Y:S01]  /*35f40*/  HMMA.16816.F32 R16, R8.reuse, R42, R16 ;  /* 0x0000002a0810723c */ /* 0x050fe20000001810 */
[----:B---3--:R-:W-:Y:S04]  /*35f50*/  STL.64 [R1+0x2dc8], R14 ;  /* 0x002dc80e01007387 */ /* 0x008fe80000100a00 */
[----:B------:R0:W-:Y:S04]  /*35f60*/  STL.64 [R1+0x2dc0], R12 ;  /* 0x002dc00c01007387 */ /* 0x0001e80000100a00 */
[----:B0-----:R-:W2:Y:S04]  /*35f70*/  LDL.LU R12, [R1+0x720] ;  /* 0x00072000010c7983 */ /* 0x001ea80000300800 */
[----:B------:R-:W2:Y:S04]  /*35f80*/  LDL.LU R13, [R1+0x724] ;  /* 0x00072400010d7983 */ /* 0x000ea80000300800 */
[----:B------:R-:W2:Y:S04]  /*35f90*/  LDL.LU R14, [R1+0x728] ;  /* 0x00072800010e7983 */ /* 0x000ea80000300800 */
[----:B------:R-:W2:Y:S04]  /*35fa0*/  LDL.LU R15, [R1+0x72c] ;  /* 0x00072c00010f7983 */ /* 0x000ea80000300800 */
[----:B------:R0:W-:Y:S04]  /*35fb0*/  STL.64 [R1+0x8e0], R16 ;  /* 0x0008e01001007387 */ /* 0x0001e80000100a00 */
[----:B------:R1:W-:Y:S04]  /*35fc0*/  STL.64 [R1+0x8e8], R18 ;  /* 0x0008e81201007387 */ /* 0x0003e80000100a00 */
[----:B0-----:R-:W3:Y:S04]  /*35fd0*/  LDL.LU R16, [R1+0x790] ;  /* 0x0007900001107983 */ /* 0x001ee80000300800 */
[----:B------:R-:W3:Y:S04]  /*35fe0*/  LDL.LU R17, [R1+0x794] ;  /* 0x0007940001117983 */ /* 0x000ee80000300800 */
[----:B-1----:R-:W3:Y:S04]  /*35ff0*/  LDL.LU R18, [R1+0x798] ;  /* 0x0007980001127983 */ /* 0x002ee80000300800 */
[----:B------:R-:W3:Y:S04]  /*36000*/  LDL.LU R19, [R1+0x79c] ;  /* 0x00079c0001137983 */ /* 0x000ee80000300800 */
[----:B------:R-:W-:Y:S04]  /*36010*/  STL.64 [R1+0x8d0], R48 ;  /* 0x0008d03001007387 */ /* 0x000fe80000100a00 */
[----:B------:R0:W-:Y:S04]  /*36020*/  STL.64 [R1+0x8d8], R50 ;  /* 0x0008d83201007387 */ /* 0x0001e80000100a00 */
[----:B0-----:R-:W4:Y:S01]  /*36030*/  LDL.LU.64 R50, [R1+0x2e10] ;  /* 0x002e100001327983 */ /* 0x001f220000300a00 */
[C---:B------:R-:W-:Y:S03]  /*36040*/  HMMA.16816.F32 R56, R8.reuse, R54, R56 ;  /* 0x000000360838723c */ /* 0x040fe60000001838 */
[----:B------:R-:W3:Y:S03]  /*36050*/  LDL.LU.64 R48, [R1+0x2e08] ;  /* 0x002e080001307983 */ /* 0x000ee60000300a00 */
[----:B----4-:R-:W-:-:S15]  /*36060*/  HMMA.16816.F32 R4, R8, R50, R4 ;  /* 0x000000320804723c */ /* 0x010fde0000001804 */
[----:B------:R-:W-:-:S08]  /*36070*/  NOP ;  /* 0x0000000000007918 */ /* 0x000fd00000000000 */
[----:B------:R0:W-:Y:S04]  /*36080*/  STL.64 [R1+0x8c0], R4 ;  /* 0x0008c00401007387 */ /* 0x0001e80000100a00 */
[----:B------:R1:W-:Y:S04]  /*36090*/  STL.64 [R1+0x8c8], R6 ;  /* 0x0008c80601007387 */ /* 0x0003e80000100a00 */
[----:B0-----:R-:W4:Y:S04]  /*360a0*/  LDL.LU R4, [R1+0x7a0] ;  /* 0x0007a00001047983 */ /* 0x001f280000300800 */
[----:B------:R-:W4:Y:S04]  /*360b0*/  LDL.LU R5, [R1+0x7a4] ;  /* 0x0007a40001057983 */ /* 0x000f280000300800 */
[----:B-1----:R-:W4:Y:S04]  /*360c0*/  LDL.LU R6, [R1+0x7a8] ;  /* 0x0007a80001067983 */ /* 0x002f280000300800 */
[----:B------:R-:W4:Y:S04]  /*360d0*/  LDL.LU R7, [R1+0x7ac] ;  /* 0x0007ac0001077983 */ /* 0x000f280000300800 */
[----:B------:R-:W-:Y:S04]  /*360e0*/  STL.64 [R1+0x8b0], R56 ;  /* 0x0008b03801007387 */ /* 0x000fe80000100a00 */
[----:B------:R0:W-:Y:S04]  /*360f0*/  STL.64 [R1+0x8b8], R58 ;  /* 0x0008b83a01007387 */ /* 0x0001e80000100a00 */
[----:B0-----:R-:W2:Y:S04]  /*36100*/  LDL.LU.64 R58, [R1+0x2e00] ;  /* 0x002e0000013a7983 */ /* 0x001ea80000300a00 */
[----:B------:R-:W4:Y:S01]  /*36110*/  LDL.LU R57, [R1+0x2df8] ;  /* 0x002df80001397983 */ /* 0x000f220000300800 */
[----:B--2---:R-:W-:Y:S03]  /*36120*/  HMMA.16816.F32 R8, R8, R58, R28 ;  /* 0x0000003a0808723c */ /* 0x004fe6000000181c */
[----:B------:R-:W2:-:S15]  /*36130*/  LDL.LU.64 R28, [R1+0x2df0] ;  /* 0x002df000011c7983 */ /* 0x000e9e0000300a00 */
[----:B------:R-:W-:-:S05]  /*36140*/  NOP ;  /* 0x0000000000007918 */ /* 0x000fca0000000000 */
[----:B------:R-:W-:Y:S04]  /*36150*/  STL.64 [R1+0x820], R8 ;  /* 0x0008200801007387 */ /* 0x000fe80000100a00 */
[----:B------:R0:W-:Y:S04]  /*36160*/  STL.64 [R1+0x828], R10 ;  /* 0x0008280a01007387 */ /* 0x0001e80000100a00 */
[----:B0-----:R-:W3:Y:S04]  /*36170*/  LDL.LU.64 R10, [R1+0x2de8] ;  /* 0x002de800010a7983 */ /* 0x001ee80000300a00 */
[----:B------:R-:W3:Y:S01]  /*36180*/  LDL.LU.64 R8, [R1+0x2de0] ;  /* 0x002de00001087983 */ /* 0x000ee20000300a00 */
[----:B------:R-:W-:-:S02]  /*36190*/  IMAD.MOV.U32 R22, RZ, RZ, R21 ;  /* 0x000000ffff167224 */ /* 0x000fc400078e0015 */
[----:B------:R-:W-:-:S07]  /*361a0*/  IMAD.MOV.U32 R23, RZ, RZ, R20 ;  /* 0x000000ffff177224 */ /* 0x000fce00078e0014 */
[----:B---3--:R-:W-:Y:S01]  /*361b0*/  HMMA.16816.F32 R20, R8, R22, R24 ;  /* 0x000000160814723c */ /* 0x008fe20000001818 */
[----:B------:R-:W3:-:S15]  /*361c0*/  LDL.LU.64 R24, [R1+0x2dd8] ;  /* 0x002dd80001187983 */ /* 0x000ede0000300a00 */
[----:B------:R-:W-:-:S08]  /*361d0*/  NOP ;  /* 0x0000000000007918 */ /* 0x000fd00000000000 */
[----:B------:R-:W-:Y:S02]  /*361e0*/  IMAD.MOV.U32 R35, RZ, RZ, R20 ;  /* 0x000000ffff237224 */ /* 0x000fe400078e0014 */
[----:B------:R-:W-:Y:S02]  /*361f0*/  IMAD.MOV.U32 R30, RZ, RZ, R21 ;  /* 0x000000ffff1e7224 */ /* 0x000fe400078e0015 */
[----:B------:R-:W-:Y:S02]  /*36200*/  IMAD.MOV.U32 R26, RZ, RZ, R22 ;  /* 0x000000ffff1a7224 */ /* 0x000fe400078e0016 */
[----:B------:R-:W-:Y:S02]  /*36210*/  IMAD.MOV.U32 R27, RZ, RZ, R23 ;  /* 0x000000ffff1b7224 */ /* 0x000fe400078e0017 */
[----:B------:R-:W0:Y:S04]  /*36220*/  LDSM.16.MT88.4 R20, [R37+UR5+0x4100] ;  /* 0x004100052514783b */ /* 0x000e280008004200 */
[----:B------:R-:W-:Y:S01]  /*36230*/  STL.64 [R1+0x2d60], R26 ;  /* 0x002d601a01007387 */ /* 0x000fe20000100a00 */
[----:B0-----:R-:W-:-:S02]  /*36240*/  IMAD.MOV.U32 R61, RZ, RZ, R22 ;  /* 0x000000ffff3d7224 */ /* 0x001fc400078e0016 */
[----:B------:R-:W-:Y:S01]  /*36250*/  IMAD.MOV.U32 R56, RZ, RZ, R23 ;  /* 0x000000ffff387224 */ /* 0x000fe200078e0017 */
[----:B---3--:R0:W-:Y:S04]  /*36260*/  STL.64 [R1+0x2d58], R24 ;  /* 0x002d581801007387 */ /* 0x0081e80000100a00 */
[----:B0-----:R-:W3:Y:S04]  /*36270*/  LDL.LU R24, [R1+0x860] ;  /* 0x0008600001187983 */ /* 0x001ee80000300800 */
[----:B------:R-:W3:Y:S04]  /*36280*/  LDL.LU R25, [R1+0x864] ;  /* 0x0008640001197983 */ /* 0x000ee80000300800 */
[----:B------:R-:W3:Y:S04]  /*36290*/  LDL.LU R26, [R1+0x868] ;  /* 0x00086800011a7983 */ /* 0x000ee80000300800 */
[----:B------:R-:W3:Y:S04]  /*362a0*/  LDL.LU R27, [R1+0x86c] ;  /* 0x00086c00011b7983 */ /* 0x000ee80000300800 */
[----:B------:R-:W-:Y:S04]  /*362b0*/  STL [R1+0x28c0], R30 ;  /* 0x0028c01e01007387 */ /* 0x000fe80000100800 */
[----:B------:R-:W-:Y:S04]  /*362c0*/  STL [R1+0x28bc], R35 ;  /* 0x0028bc2301007387 */ /* 0x000fe80000100800 */
[----:B------:R0:W-:Y:S04]  /*362d0*/  STL.64 [R1+0x10], R20 ;  /* 0x0000101401007387 */ /* 0x0001e80000100a00 */
[----:B------:R-:W0:Y:S02]  /*362e0*/  LDL.LU.64 R22, [R1+0x2dd0] ;  /* 0x002dd00001167983 */ /* 0x000e240000300a00 */
[C---:B0-----:R-:W-:Y:S02]  /*362f0*/  HMMA.16816.F32 R20, R8.reuse, R22, R12 ;  /* 0x000000160814723c */ /* 0x041fe4000000180c */
[----:B------:R-:W4:Y:S04]  /*36300*/  LDL.LU.64 R14, [R1+0x2dc8] ;  /* 0x002dc800010e7983 */ /* 0x000f280000300a00 */
[----:B------:R-:W4:Y:S01]  /*36310*/  LDL.LU.64 R12, [R1+0x2dc0] ;  /* 0x002dc000010c7983 */ /* 0x000f220000300a00 */
[----:B------:R-:W-:-:S15]  /*36320*/  HMMA.16816.F32 R16, R8, R42, R16 ;  /* 0x0000002a0810723c */ /* 0x000fde0000001810 */
[----:B------:R-:W-:-:S01]  /*36330*/  NOP ;  /* 0x0000000000007918 */ /* 0x000fc20000000000 */
[----:B------:R0:W-:Y:S04]  /*36340*/  STL.64 [R1+0x60], R20 ;  /* 0x0000601401007387 */ /* 0x0001e80000100a00 */
[----:B------:R-:W-:Y:S04]  /*36350*/  STL.64 [R1+0x68], R22 ;  /* 0x0000681601007387 */ /* 0x000fe80000100a00 */
[----:B0-----:R-:W2:Y:S01]  /*36360*/  LDL.LU.64 R20, [R1+0x2db8] ;  /* 0x002db80001147983 */ /* 0x001ea20000300a00 */
[----:B----4-:R-:W-:-:S15]  /*36370*/  HMMA.16816.F32 R12, R8, R38, R12 ;  /* 0x00000026080c723c */ /* 0x010fde000000180c */
[----:B------:R-:W-:-:S08]  /*36380*/  NOP ;  /* 0x0000000000007918 */ /* 0x000fd00000000000 */
[----:B------:R0:W-:Y:S04]  /*36390*/  STL.64 [R1+0x420], R12 ;  /* 0x0004200c01007387 */ /* 0x0001e80000100a00 */
[----:B------:R1:W-:Y:S01]  /*363a0*/  STL.64 [R1+0x428], R14 ;  /* 0x0004280e01007387 */ /* 0x0003e20000100a00 */
[----:B0-----:R-:W-:Y:S02]  /*363b0*/  IMAD.MOV.U32 R12, RZ, RZ, R0 ;  /* 0x000000ffff0c7224 */ /* 0x001fe400078e0000 */
[----:B------:R-:W-:Y:S01]  /*363c0*/  IMAD.MOV.U32 R13, RZ, RZ, R3 ;  /* 0x000000ffff0d7224 */ /* 0x000fe200078e0003 */
[----:B------:R-:W4:Y:S04]  /*363d0*/  LDL.LU R0, [R1+0x2db0] ;  /* 0x002db00001007983 */ /* 0x000f280000300800 */
[----:B------:R-:W3:Y:S01]  /*363e0*/  LDL.LU R3, [R1+0x2dac] ;  /* 0x002dac0001037983 */ /* 0x000ee20000300800 */
[----:B-1----:R-:W-:-:S03]  /*363f0*/  IMAD.MOV.U32 R14, RZ, RZ, R2 ;  /* 0x000000ffff0e7224 */ /* 0x002fc600078e0002 */
[----:B------:R-:W2:Y:S04]  /*36400*/  LDL.LU R2, [R1+0x2da8] ;  /* 0x002da80001027983 */ /* 0x000ea80000300800 */
[----:B------:R-:W2:Y:S04]  /*36410*/  LDL.LU R15, [R1+0x81c] ;  /* 0x00081c00010f7983 */ /* 0x000ea80000300800 */
[----:B------:R0:W-:Y:S04]  /*36420*/  STL.64 [R1+0x410], R16 ;  /* 0x0004101001007387 */ /* 0x0001e80000100a00 */
[----:B------:R-:W-:Y:S04]  /*36430*/  STL.64 [R1+0x418], R18 ;  /* 0x0004181201007387 */ /* 0x000fe80000100a00 */
[----:B0-----:R-:W2:Y:S04]  /*36440*/  LDL.LU.64 R16, [R1+0x2da0] ;  /* 0x002da00001107983 */ /* 0x001ea80000300a00 */
[----:B------:R0:W-:Y:S04]  /*36450*/  STL.64 [R1+0x2d78], R40 ;  /* 0x002d782801007387 */ /* 0x0001e80000100a00 */
[----:B0-----:R-:W2:Y:S01]  /*36460*/  LDL.LU R40, [R1+0x7b0] ;  /* 0x0007b00001287983 */ /* 0x001ea20000300800 */
[----:B------:R-:W-:-:S15]  /*36470*/  HMMA.16816.F32 R4, R8, R46, R4 ;  /* 0x0000002e0804723c */ /* 0x000fde0000001804 */
[----:B------:R-:W-:-:S09]  /*36480*/  NOP ;  /* 0x0000000000007918 */ /* 0x000fd20000000000 */
[----:B------:R-:W-:Y:S02]  /*36490*/  IMAD.MOV.U32 R31, RZ, RZ, R4 ;  /* 0x000000ffff1f7224 */ /* 0x000fe400078e0004 */
[----:B----4-:R-:W-:Y:S02]  /*364a0*/  IMAD.MOV.U32 R43, RZ, RZ, R0 ;  /* 0x000000ffff2b7224 */ /* 0x010fe400078e0000 */
[----:B---3--:R-:W-:Y:S02]  /*364b0*/  IMAD.MOV.U32 R41, RZ, RZ, R3 ;  /* 0x000000ffff297224 */ /* 0x008fe400078e0003 */
[----:B--2---:R-:W-:Y:S02]  /*364c0*/  IMAD.MOV.U32 R42, RZ, RZ, R2 ;  /* 0x000000ffff2a7224 */ /* 0x004fe400078e0002 */
[----:B------:R-:W-:Y:S02]  /*364d0*/  IMAD.MOV.U32 R3, RZ, RZ, R5 ;  /* 0x000000ffff037224 */ /* 0x000fe400078e0005 */
[----:B------:R-:W2:Y:S03]  /*364e0*/  LDL.LU.64 R4, [R1+0x2d98] ;  /* 0x002d980001047983 */ /* 0x000ea60000300a00 */
[----:B------:R-:W-:Y:S01]  /*364f0*/  HMMA.16816.F32 R40, R8, R50, R40 ;  /* 0x000000320828723c */ /* 0x000fe20000001828 */
[----:B------:R-:W-:Y:S04]  /*36500*/  STL.64 [R1+0x2d18], R44 ;  /* 0x002d182c01007387 */ /* 0x000fe80000100a00 */
[----:B------:R-:W-:-:S15]  /*36510*/  STL [R1+0x28c4], R31 ;  /* 0x0028c41f01007387 */ /* 0x000fde0000100800 */
[----:B------:R-:W-:-:S04]  /*36520*/  NOP ;  /* 0x0000000000007918 */ /* 0x000fc80000000000 */
[----:B------:R-:W-:Y:S02]  /*36530*/  IMAD.MOV.U32 R22, RZ, RZ, R40 ;  /* 0x000000ffff167224 */ /* 0x000fe400078e0028 */
[----:B------:R-:W-:-:S05]  /*36540*/  IMAD.MOV.U32 R23, RZ, RZ, R41 ;  /* 0x000000ffff177224 */ /* 0x000fca00078e0029 */
[----:B------:R-:W-:Y:S04]  /*36550*/  STL.64 [R1+0x2d70], R22 ;  /* 0x002d701601007387 */ /* 0x000fe80000100a00 */
[----:B------:R0:W-:Y:S02]  /*36560*/  STL.64 [R1+0x2d68], R20 ;  /* 0x002d681401007387 */ /* 0x0001e40000100a00 */
[----:B0-----:R-:W-:Y:S02]  /*36570*/  HMMA.16816.F32 R20, R8, R54, R24 ;  /* 0x000000360814723c */ /* 0x001fe40000001818 */
[----:B------:R0:W-:Y:S02]  /*36580*/  STL.64 [R1+0x2d20], R48 ;  /* 0x002d203001007387 */ /* 0x0001e40000100a00 */
[----:B0-----:R-:W-:-:S02]  /*36590*/  IMAD.MOV.U32 R48, RZ, RZ, R60 ;  /* 0x000000ffff307224 */ /* 0x001fc400078e003c */
[----:B------:R-:W-:Y:S01]  /*365a0*/  IMAD.MOV.U32 R49, RZ, RZ, R36 ;  /* 0x000000ffff317224 */ /* 0x000fe200078e0024 */
[----:B------:R-:W3:Y:S04]  /*365b0*/  LDL.LU R60, [R1+0x2d94] ;  /* 0x002d9400013c7983 */ /* 0x000ee80000300800 */
[----:B------:R-:W4:-:S13]  /*365c0*/  LDL.LU R36, [R1+0x2d90] ;  /* 0x002d900001247983 */ /* 0x000f1a0000300800 */
[----:B------:R-:W-:Y:S02]  /*365d0*/  IMAD.MOV.U32 R31, RZ, RZ, R20 ;  /* 0x000000ffff1f7224 */ /* 0x000fe400078e0014 */
[----:B------:R-:W-:Y:S02]  /*365e0*/  IMAD.MOV.U32 R30, RZ, RZ, R21 ;  /* 0x000000ffff1e7224 */ /* 0x000fe400078e0015 */
[----:B------:R-:W-:Y:S02]  /*365f0*/  IMAD.MOV.U32 R35, RZ, RZ, R22 ;  /* 0x000000ffff237224 */ /* 0x000fe400078e0016 */
[----:B------:R-:W-:Y:S01]  /*36600*/  IMAD.MOV.U32 R34, RZ, RZ, R23 ;  /* 0x000000ffff227224 */ /* 0x000fe200078e0017 */
[----:B------:R-:W-:Y:S04]  /*36610*/  STL.64 [R1+0x2d50], R30 ;  /* 0x002d501e01007387 */ /* 0x000fe80000100a00 */
[----:B------:R-:W-:Y:S04]  /*36620*/  STL.64 [R1+0x2d48], R28 ;  /* 0x002d481c01007387 */ /* 0x000fe80000100a00 */
[----:B------:R-:W-:Y:S04]  /*36630*/  STL.64 [R1+0x2d40], R34 ;  /* 0x002d402201007387 */ /* 0x000fe80000100a00 */
[----:B------:R0:W-:Y:S01]  /*36640*/  STL.64 [R1+0x2d38], R32 ;  /* 0x002d382001007387 */ /* 0x0001e20000100a00 */
[----:B------:R-:W-:-:S02]  /*36650*/  IMAD.MOV.U32 R18, RZ, RZ, R42 ;  /* 0x000000ffff127224 */ /* 0x000fc400078e002a */
[----:B------:R-:W-:Y:S01]  /*36660*/  IMAD.MOV.U32 R19, RZ, RZ, R43 ;  /* 0x000000ffff137224 */ /* 0x000fe200078e002b */
        /* <DEDUP_REMOVED lines=10> */
[----:B------:R-:W-:-:S02]  /*36710*/  IMAD.MOV.U32 R50, RZ, RZ, R53 ;  /* 0x000000ffff327224 */ /* 0x000fc400078e0035 */
[----:B------:R-:W-:Y:S01]  /*36720*/  IMAD.MOV.U32 R51, RZ, RZ, R52 ;  /* 0x000000ffff337224 */ /* 0x000fe200078e0034 */
[----:B------:R-:W3:Y:S01]  /*36730*/  LDL.LU R42, [R1+0xbf8] ;  /* 0x000bf800012a7983 */ /* 0x000ee20000300800 */
[----:B------:R-:W-:Y:S03]  /*36740*/  HMMA.16816.F32 R52, R8, R58, R12 ;  /* 0x0000003a0834723c */ /* 0x000fe6000000180c */
[----:B------:R-:W3:Y:S04]  /*36750*/  LDL.LU R43, [R1+0xbfc] ;  /* 0x000bfc00012b7983 */ /* 0x000ee80000300800 */
[----:B------:R-:W3:Y:S04]  /*36760*/  LDL.LU R12, [R1+0xc00] ;  /* 0x000c0000010c7983 */ /* 0x000ee80000300800 */
[----:B------:R-:W3:Y:S04]  /*36770*/  LDL.LU R13, [R1+0xc04] ;  /* 0x000c0400010d7983 */ /* 0x000ee80000300800 */
[----:B------:R-:W3:Y:S04]  /*36780*/  LDL.LU R14, [R1+0xc08] ;  /* 0x000c0800010e7983 */ /* 0x000ee80000300800 */
[----:B------:R-:W3:Y:S04]  /*36790*/  LDL.LU R15, [R1+0xc0c] ;  /* 0x000c0c00010f7983 */ /* 0x000ee80000300800 */
[----:B------:R-:W2:Y:S04]  /*367a0*/  LDL.LU R8, [R1+0xc10] ;  /* 0x000c100001087983 */ /* 0x000ea80000300800 */
[----:B------:R-:W2:Y:S04]  /*367b0*/  LDL.LU R9, [R1+0xc14] ;  /* 0x000c140001097983 */ /* 0x000ea80000300800 */
[----:B------:R-:W2:Y:S04]  /*367c0*/  LDL.LU R10, [R1+0xc18] ;  /* 0x000c1800010a7983 */ /* 0x000ea80000300800 */
[----:B------:R-:W2:Y:S04]  /*367d0*/  LDL.LU R11, [R1+0xc1c] ;  /* 0x000c1c00010b7983 */ /* 0x000ea80000300800 */
        /* <DEDUP_REMOVED lines=8> */
[----:B------:R-:W4:Y:S04]  /*36860*/  LDL.LU R44, [R1+0x7e0] ;  /* 0x0007e000012c7983 */ /* 0x000f280000300800 */
[----:B------:R-:W4:Y:S04]  /*36870*/  LDL.LU R45, [R1+0x7e4] ;  /* 0x0007e400012d7983 */ /* 0x000f280000300800 */
[----:B------:R-:W2:Y:S04]  /*36880*/  LDL.LU R46, [R1+0x7e8] ;  /* 0x0007e800012e7983 */ /* 0x000ea80000300800 */
[----:B------:R-:W2:Y:S04]  /*36890*/  LDL.LU R47, [R1+0x7ec] ;  /* 0x0007ec00012f7983 */ /* 0x000ea80000300800 */
[----:B--2---:R-:W-:Y:S04]  /*368a0*/  STL.64 [R1+0x2d30], R46 ;  /* 0x002d302e01007387 */ /* 0x004fe80000100a00 */
[----:B----4-:R0:W-:Y:S04]  /*368b0*/  STL.64 [R1+0x2d28], R44 ;  /* 0x002d282c01007387 */ /* 0x0101e80000100a00 */
[----:B0-----:R-:W2:Y:S04]  /*368c0*/  LDL.LU R44, [R1+0x800] ;  /* 0x00080000012c7983 */ /* 0x001ea80000300800 */
[----:B------:R-:W2:Y:S04]  /*368d0*/  LDL.LU R45, [R1+0x804] ;  /* 0x00080400012d7983 */ /* 0x000ea80000300800 */
[----:B------:R-:W2:Y:S04]  /*368e0*/  LDL.LU R46, [R1+0x808] ;  /* 0x00080800012e7983 */ /* 0x000ea80000300800 */
[----:B------:R-:W2:Y:S04]  /*368f0*/  LDL.LU R47, [R1+0x80c] ;  /* 0x00080c00012f7983 */ /* 0x000ea80000300800 */
[----:B------:R-:W-:Y:S04]  /*36900*/  STL [R1+0x2c08], R57 ;  /* 0x002c083901007387 */ /* 0x000fe80000100800 */
[----:B------:R0:W-:Y:S02]  /*36910*/  STL.64 [R1+0x2800], R54 ;  /* 0x0028003601007387 */ /* 0x0001e40000100a00 */
[----:B0-----:R-:W-:-:S02]  /*36920*/  IMAD.MOV.U32 R55, RZ, RZ, R36 ;  /* 0x000000ffff377224 */ /* 0x001fc400078e0024 */
[----:B------:R-:W0:Y:S01]  /*36930*/  LDSM.16.MT88.4 R36, [R37+UR5+0x4180] ;  /* 0x004180052524783b */ /* 0x000e220008004200 */
[C---:B------:R-:W-:Y:S03]  /*36940*/  HMMA.16816.F32 R8, R48.reuse, R4, R8 ;  /* 0x000000043008723c */ /* 0x040fe60000001808 */
[----:B------:R1:W-:Y:S04]  /*36950*/  STL.64 [R1+0x27f8], R52 ;  /* 0x0027f83401007387 */ /* 0x0003e80000100a00 */
[----:B-1----:R-:W4:Y:S04]  /*36960*/  LDL.LU R52, [R1+0x7f0] ;  /* 0x0007f00001347983 */ /* 0x002f280000300800 */
[----:B------:R-:W4:Y:S04]  /*36970*/  LDL.LU R53, [R1+0x7f4] ;  /* 0x0007f40001357983 */ /* 0x000f280000300800 */
[----:B------:R-:W4:Y:S04]  /*36980*/  LDL.LU R54, [R1+0x7f8] ;  /* 0x0007f80001367983 */ /* 0x000f280000300800 */
[----:B0-----:R-:W-:Y:S04]  /*36990*/  STL.64 [R1+0x2c58], R38 ;  /* 0x002c582601007387 */ /* 0x001fe80000100a00 */
[----:B------:R0:W-:Y:S04]  /*369a0*/  STL.64 [R1+0x2c50], R36 ;  /* 0x002c502401007387 */ /* 0x0001e80000100a00 */
[----:B0-----:R-:W4:Y:S04]  /*369b0*/  LDL.LU.64 R36, [R1+0x40] ;  /* 0x0000400001247983 */ /* 0x001f280000300a00 */
[----:B------:R-:W4:Y:S04]  /*369c0*/  LDL.LU.64 R38, [R1+0x48] ;  /* 0x0000480001267983 */ /* 0x000f280000300a00 */
[----:B------:R0:W-:Y:S04]  /*369d0*/  STL.64 [R1+0x6f0], R8 ;  /* 0x0006f00801007387 */ /* 0x0001e80000100a00 */
[----:B------:R-:W-:Y:S04]  /*369e0*/  STL.64 [R1+0x6f8], R10 ;  /* 0x0006f80a01007387 */ /* 0x000fe80000100a00 */
[----:B0-----:R-:W3:Y:S02]  /*369f0*/  LDL.LU.64 R8, [R1+0x2d88] ;  /* 0x002d880001087983 */ /* 0x001ee40000300a00 */
[----:B---3--:R-:W-:-:S15]  /*36a00*/  HMMA.16816.F32 R12, R48, R8, R12 ;  /* 0x00000008300c723c */ /* 0x008fde000000180c */
[----:B------:R-:W-:-:S08]  /*36a10*/  NOP ;  /* 0x0000000000007918 */ /* 0x000fd00000000000 */
[----:B------:R0:W-:Y:S04]  /*36a20*/  STL.64 [R1+0x6e0], R12 ;  /* 0x0006e00c01007387 */ /* 0x0001e80000100a00 */
[----:B------:R-:W-:Y:S04]  /*36a30*/  STL.64 [R1+0x6e8], R14 ;  /* 0x0006e80e01007387 */ /* 0x000fe80000100a00 */
[----:B0-----:R-:W3:Y:S01]  /*36a40*/  LDL.LU.64 R12, [R1+0x2d80] ;  /* 0x002d8000010c7983 */ /* 0x001ee20000300a00 */
[C---:B------:R-:W-:Y:S06]  /*36a50*/  HMMA.16816.F32 R20, R48.reuse, R16, R20 ;  /* 0x000000103014723c */ /* 0x040fec0000001814 */
[----:B---3--:R-:W-:-:S15]  /*36a60*/  HMMA.16816.F32 R40, R48, R12, R40 ;  /* 0x0000000c3028723c */ /* 0x008fde0000001828 */
[----:B------:R-:W-:-:S08]  /*36a70*/  NOP ;  /* 0x0000000000007918 */ /* 0x000fd00000000000 */
[----:B------:R0:W-:Y:S04]  /*36a80*/  STL.64 [R1+0x6d0], R40 ;  /* 0x0006d02801007387 */ /* 0x0001e80000100a00 */
[----:B------:R1:W-:Y:S04]  /*36a90*/  STL.64 [R1+0x6d8], R42 ;  /* 0x0006d82a01007387 */ /* 0x0003e80000100a00 */
[----:B0-----:R-:W3:Y:S04]  /*36aa0*/  LDL.LU.64 R40, [R1+0x2d78] ;  /* 0x002d780001287983 */ /* 0x001ee80000300a00 */
[----:B-1----:R-:W3:Y:S04]  /*36ab0*/  LDL.LU R42, [R1+0x7c8] ;  /* 0x0007c800012a7983 */ /* 0x002ee80000300800 */
[----:B------:R-:W3:Y:S04]  /*36ac0*/  LDL.LU R43, [R1+0x7cc] ;  /* 0x0007cc00012b7983 */ /* 0x000ee80000300800 */
        /* <DEDUP_REMOVED lines=9> */
[----:B------:R-:W4:Y:S02]  /*36b60*/  LDL.LU.64 R24, [R1+0x2d58] ;  /* 0x002d580001187983 */ /* 0x000f240000300a00 */
[----:B----4-:R-:W-:-:S15]  /*36b70*/  HMMA.16816.F32 R28, R48, R24, R28 ;  /* 0x00000018301c723c */ /* 0x010fde000000181c */
[----:B------:R-:W-:-:S08]  /*36b80*/  NOP ;  /* 0x0000000000007918 */ /* 0x000fd00000000000 */
[----:B------:R-:W-:Y:S04]  /*36b90*/  STL.64 [R1+0x6a0], R28 ;  /* 0x0006a01c01007387 */ /* 0x000fe80000100a00 */
[----:B------:R0:W-:Y:S04]  /*36ba0*/  STL.64 [R1+0x6a8], R30 ;  /* 0x0006a81e01007387 */ /* 0x0001e80000100a00 */
[----:B0-----:R-:W4:Y:S04]  /*36bb0*/  LDL.LU.64 R30, [R1+0x2d50] ;  /* 0x002d5000011e7983 */ /* 0x001f280000300a00 */
[----:B------:R-:W3:Y:S02]  /*36bc0*/  LDL.LU.64 R28, [R1+0x2d48] ;  /* 0x002d4800011c7983 */ /* 0x000ee40000300a00 */
[----:B---3--:R-:W-:-:S15]  /*36bd0*/  HMMA.16816.F32 R32, R48, R28, R32 ;  /* 0x0000001c3020723c */ /* 0x008fde0000001820 */
[----:B------:R-:W-:-:S08]  /*36be0*/  NOP ;  /* 0x0000000000007918 */ /* 0x000fd00000000000 */
[----:B------:R-:W-:Y:S04]  /*36bf0*/  STL.64 [R1+0x690], R32 ;  /* 0x0006902001007387 */ /* 0x000fe80000100a00 */
[----:B------:R0:W-:Y:S04]  /*36c00*/  STL.64 [R1+0x698], R34 ;  /* 0x0006982201007387 */ /* 0x0001e80000100a00 */
[----:B0-----:R-:W3:Y:S04]  /*36c10*/  LDL.LU.64 R34, [R1+0x2d40] ;  /* 0x002d400001227983 */ /* 0x001ee80000300a00 */
[----:B------:R-:W2:Y:S01]  /*36c20*/  LDL.LU.64 R32, [R1+0x2d38] ;  /* 0x002d380001207983 */ /* 0x000ea20000300a00 */
[----:B------:R-:W-:Y:S06]  /*36c30*/  HMMA.16816.F32 R52, R36, R4, R52 ;  /* 0x000000042434723c */ /* 0x000fec0000001834 */
[----:B--2---:R-:W-:Y:S01]  /*36c40*/  HMMA.16816.F32 R48, R48, R32, R44 ;  /* 0x000000203030723c */ /* 0x004fe2000000182c */
[----:B------:R-:W2:Y:S04]  /*36c50*/  LDL.LU.64 R46, [R1+0x2d30] ;  /* 0x002d3000012e7983 */ /* 0x000ea80000300a00 */
[----:B------:R-:W2:-:S15]  /*36c60*/  LDL.LU.64 R44, [R1+0x2d28] ;  /* 0x002d2800012c7983 */ /* 0x000e9e0000300a00 */
[----:B------:R-:W-:-:S03]  /*36c70*/  NOP ;  /* 0x0000000000007918 */ /* 0x000fc60000000000 */
[----:B------:R0:W-:Y:S04]  /*36c80*/  STL.64 [R1+0x3f0], R48 ;  /* 0x0003f03001007387 */ /* 0x0001e80000100a00 */
[----:B------:R-:W-:Y:S04]  /*36c90*/  STL.64 [R1+0x3f8], R50 ;  /* 0x0003f83201007387 */ /* 0x000fe80000100a00 */
[----:B0-----:R-:W4:Y:S04]  /*36ca0*/  LDL.LU.64 R48, [R1+0x2d20] ;  /* 0x002d200001307983 */ /* 0x001f280000300a00 */
[----:B---3--:R-:W-:Y:S04]  /*36cb0*/  STL.64 [R1+0x2cf0], R34 ;  /* 0x002cf02201007387 */ /* 0x008fe80000100a00 */
[----:B------:R0:W-:Y:S04]  /*36cc0*/  STL.64 [R1+0x2ce8], R32 ;  /* 0x002ce82001007387 */ /* 0x0001e80000100a00 */
[----:B0-----:R-:W3:Y:S04]  /*36cd0*/  LDL.LU R32, [R1+0x7d0] ;  /* 0x0007d00001207983 */ /* 0x001ee80000300800 */
[----:B------:R-:W3:Y:S04]  /*36ce0*/  LDL.LU R33, [R1+0x7d4] ;  /* 0x0007d40001217983 */ /* 0x000ee80000300800 */
[----:B------:R-:W3:Y:S04]  /*36cf0*/  LDL.LU R34, [R1+0x7d8] ;  /* 0x0007d80001227983 */ /* 0x000ee80000300800 */
[----:B------:R-:W3:Y:S04]  /*36d00*/  LDL.LU R35, [R1+0x7dc] ;  /* 0x0007dc0001237983 */ /* 0x000ee80000300800 */
[----:B------:R0:W-:Y:S04]  /*36d10*/  STL.64 [R1+0x350], R52 ;  /* 0x0003503401007387 */ /* 0x0001e80000100a00 */
[----:B------:R1:W-:Y:S04]  /*36d20*/  STL.64 [R1+0x358], R54 ;  /* 0x0003583601007387 */ /* 0x0003e80000100a00 */
[----:B0-----:R-:W4:Y:S04]  /*36d30*/  LDL.LU R52, [R1+0xab0] ;  /* 0x000ab00001347983 */ /* 0x001f280000300800 */
[----:B------:R-:W4:Y:S04]  /*36d40*/  LDL.LU R53, [R1+0xab4] ;  /* 0x000ab40001357983 */ /* 0x000f280000300800 */
[----:B-1----:R-:W4:Y:S01]  /*36d50*/  LDL.LU R54, [R1+0xab8] ;  /* 0x000ab80001367983 */ /* 0x002f220000300800 */
[----:B--2---:R-:W-:-:S15]  /*36d60*/  HMMA.16816.F32 R44, R36, R8, R44 ;  /* 0x00000008242c723c */ /* 0x004fde000000182c */
[----:B------:R-:W-:-:S09]  /*36d70*/  NOP ;  /* 0x0000000000007918 */ /* 0x000fd20000000000 */
[----:B------:R-:W-:Y:S02]  /*36d80*/  IMAD.MOV.U32 R14, RZ, RZ, R44 ;  /* 0x000000ffff0e7224 */ /* 0x000fe400078e002c */
[----:B------:R-:W-:Y:S02]  /*36d90*/  IMAD.MOV.U32 R10, RZ, RZ, R45 ;  /* 0x000000ffff0a7224 */ /* 0x000fe400078e002d */
[----:B------:R-:W2:Y:S01]  /*36da0*/  LDL.LU.64 R44, [R1+0x2d18] ;  /* 0x002d1800012c7983 */ /* 0x000ea20000300a00 */
[----:B------:R-:W-:Y:S02]  /*36db0*/  IMAD.MOV.U32 R55, RZ, RZ, R60 ;  /* 0x000000ffff377224 */ /* 0x000fe400078e003c */
[----:B------:R-:W-:Y:S02]  /*36dc0*/  IMAD.MOV.U32 R60, RZ, RZ, R47 ;  /* 0x000000ffff3c7224 */ /* 0x000fe400078e002f */
[----:B------:R-:W-:Y:S01]  /*36dd0*/  IMAD.MOV.U32 R11, RZ, RZ, R46 ;  /* 0x000000ffff0b7224 */ /* 0x000fe200078e002e */
[----:B---3--:R-:W-:Y:S01]  /*36de0*/  HMMA.16816.F32 R32, R36, R12, R32 ;  /* 0x0000000c2420723c */ /* 0x008fe20000001820 */
[----:B------:R-:W-:-:S02]  /*36df0*/  IMAD.MOV.U32 R2, RZ, RZ, R6 ;  /* 0x000000ffff027224 */ /* 0x000fc400078e0006 */
[----:B------:R-:W-:Y:S01]  /*36e00*/  IMAD.MOV.U32 R0, RZ, RZ, R7 ;  /* 0x000000ffff007224 */ /* 0x000fe200078e0007 */
[----:B------:R-:W-:Y:S04]  /*36e10*/  STL [R1+0x27ec], R60 ;  /* 0x0027ec3c01007387 */ /* 0x000fe80000100800 */
[----:B------:R0:W-:Y:S04]  /*36e20*/  STL [R1+0x27e8], R11 ;  /* 0x0027e80b01007387 */ /* 0x0001e80000100800 */
[----:B------:R1:W-:Y:S04]  /*36e30*/  STL [R1+0x27e4], R10 ;  /* 0x0027e40a01007387 */ /* 0x0003e80000100800 */
[----:B------:R3:W-:Y:S01]  /*36e40*/  STL [R1+0x27e0], R14 ;  /* 0x0027e00e01007387 */ /* 0x0007e20000100800 */
[----:B------:R-:W-:-:S02]  /*36e50*/  IMAD.MOV.U32 R15, RZ, RZ, R36 ;  /* 0x000000ffff0f7224 */ /* 0x000fc400078e0024 */
[----:B0-----:R-:W-:Y:S02]  /*36e60*/  IMAD.MOV.U32 R11, RZ, RZ, R38 ;  /* 0x000000ffff0b7224 */ /* 0x001fe400078e0026 */
[----:B-1----:R-:W-:Y:S02]  /*36e70*/  IMAD.MOV.U32 R10, RZ, RZ, R39 ;  /* 0x000000ffff0a7224 */ /* 0x002fe400078e0027 */
[----:B---3--:R-:W-:Y:S02]  /*36e80*/  IMAD.MOV.U32 R14, RZ, RZ, R37 ;  /* 0x000000ffff0e7224 */ /* 0x008fe400078e0025 */
[----:B------:R-:W-:Y:S02]  /*36e90*/  IMAD.MOV.U32 R6, RZ, RZ, R33 ;  /* 0x000000ffff067224 */ /* 0x000fe400078e0021 */
[----:B------:R-:W-:Y:S01]  /*36ea0*/  IMAD.MOV.U32 R7, RZ, RZ, R34 ;  /* 0x000000ffff077224 */ /* 0x000fe200078e0022 */
[----:B------:R-:W-:Y:S04]  /*36eb0*/  STL [R1+0x330], R32 ;  /* 0x0003302001007387 */ /* 0x000fe80000100800 */
[----:B------:R-:W-:Y:S04]  /*36ec0*/  STL [R1+0x33c], R35 ;  /* 0x00033c2301007387 */ /* 0x000fe80000100800 */
[----:B------:R0:W-:Y:S04]  /*36ed0*/  STL.64 [R1+0x2cd0], R6 ;  /* 0x002cd00601007387 */ /* 0x0001e80000100a00 */
[----:B------:R1:W-:Y:S01]  /*36ee0*/  STL.64 [R1+0x2cc8], R4 ;  /* 0x002cc80401007387 */ /* 0x0003e20000100a00 */
[----:B0-----:R-:W-:-:S02]  /*36ef0*/  IMAD.MOV.U32 R6, RZ, RZ, R11 ;  /* 0x000000ffff067224 */ /* 0x001fc400078e000b */
[----:B-1----:R-:W-:Y:S02]  /*36f00*/  IMAD.MOV.U32 R4, RZ, RZ, R15 ;  /* 0x000000ffff047224 */ /* 0x002fe400078e000f */
[----:B------:R-:W-:Y:S02]  /*36f10*/  IMAD.MOV.U32 R5, RZ, RZ, R14 ;  /* 0x000000ffff057224 */ /* 0x000fe400078e000e */
[----:B------:R-:W-:-:S07]  /*36f20*/  IMAD.MOV.U32 R7, RZ, RZ, R10 ;  /* 0x000000ffff077224 */ /* 0x000fce00078e000a */
[----:B------:R-:W-:Y:S01]  /*36f30*/  HMMA.16816.F32 R32, R4, R16, R40 ;  /* 0x000000100420723c */ /* 0x000fe20000001828 */
[----:B----4-:R-:W0:-:S15]  /*36f40*/  LDSM.16.MT88.4 R40, [R49+UR5+0x4000] ;  /* 0x004000053128783b */ /* 0x010e1e0008004200 */
[----:B------:R-:W-:-:S08]  /*36f50*/  NOP ;  /* 0x0000000000007918 */ /* 0x000fd00000000000 */
[----:B------:R-:W-:Y:S02]  /*36f60*/  IMAD.MOV.U32 R60, RZ, RZ, R32 ;  /* 0x000000ffff3c7224 */ /* 0x000fe400078e0020 */
[----:B------:R-:W-:Y:S02]  /*36f70*/  IMAD.MOV.U32 R11, RZ, RZ, R33 ;  /* 0x000000ffff0b7224 */ /* 0x000fe400078e0021 */
[----:B------:R-:W-:Y:S02]  /*36f80*/  IMAD.MOV.U32 R10, RZ, RZ, R34 ;  /* 0x000000ffff0a7224 */ /* 0x000fe400078e0022 */
[----:B------:R-:W-:Y:S02]  /*36f90*/  IMAD.MOV.U32 R14, RZ, RZ, R35 ;  /* 0x000000ffff0e7224 */ /* 0x000fe400078e0023 */
[----:B------:R-:W-:Y:S01]  /*36fa0*/  HMMA.16816.F32 R32, R4, R20, R52 ;  /* 0x000000140420723c */ /* 0x000fe20000001834 */
[----:B------:R-:W-:Y:S04]  /*36fb0*/  STL.64 [R1+0x2cc0], R10 ;  /* 0x002cc00a01007387 */ /* 0x000fe80000100a00 */
[----:B------:R-:W-:Y:S04]  /*36fc0*/  STL.64 [R1+0x2cb8], R8 ;  /* 0x002cb80801007387 */ /* 0x000fe80000100a00 */
[----:B------:R-:W-:Y:S04]  /*36fd0*/  STL.64 [R1+0x2ca8], R18 ;  /* 0x002ca81201007387 */ /* 0x000fe80000100a00 */
[----:B------:R-:W-:Y:S04]  /*36fe0*/  STL.64 [R1+0x2ca0], R16 ;  /* 0x002ca01001007387 */ /* 0x000fe80000100a00 */
[----:B------:R-:W-:Y:S04]  /*36ff0*/  STL.64 [R1+0x2cb0], R48 ;  /* 0x002cb03001007387 */ /* 0x000fe80000100a00 */
[----:B0-----:R-:W-:Y:S04]  /*37000*/  STL.64 [R1+0x2c18], R42 ;  /* 0x002c182a01007387 */ /* 0x001fe80000100a00 */
[----:B------:R0:W-:Y:S01]  /*37010*/  STL.64 [R1+0x2c10], R40 ;  /* 0x002c102801007387 */ /* 0x0001e20000100a00 */
[----:B------:R-:W-:-:S03]  /*37020*/  IMAD.MOV.U32 R38, RZ, RZ, R61 ;  /* 0x000000ffff267224 */ /* 0x000fc600078e003d */
[----:B------:R-:W-:Y:S04]  /*37030*/  STL [R1+0x5a4], R33 ;  /* 0x0005a42101007387 */ /* 0x000fe80000100800 */
[----:B------:R-:W-:Y:S04]  /*37040*/  STL.64 [R1+0x5a8], R34 ;  /* 0x0005a82201007387 */ /* 0x000fe80000100a00 */
[----:B------:R-:W-:Y:S04]  /*37050*/  STL.64 [R1+0x2ce0], R22 ;  /* 0x002ce01601007387 */ /* 0x000fe80000100a00 */
[----:B------:R-:W-:Y:S04]  /*37060*/  STL.64 [R1+0x2cd8], R20 ;  /* 0x002cd81401007387 */ /* 0x000fe80000100a00 */
[----:B------:R-:W3:Y:S04]  /*37070*/  LDL.LU R36, [R1+0x10] ;  /* 0x0000100001247983 */ /* 0x000ee80000300800 */
[----:B------:R-:W3:Y:S04]  /*37080*/  LDL.LU R37, [R1+0x14] ;  /* 0x0000140001257983 */ /* 0x000ee80000300800 */
[----:B------:R-:W4:Y:S04]  /*37090*/  LDL.LU R61, [R1+0x2d10] ;  /* 0x002d1000013d7983 */ /* 0x000f280000300800 */
[----:B0-----:R-:W3:Y:S01]  /*370a0*/  LDL.LU R40, [R1+0x1f0] ;  /* 0x0001f00001287983 */ /* 0x001ee20000300800 */
[----:B--2---:R-:W-:-:S02]  /*370b0*/  IMAD.MOV.U32 R41, RZ, RZ, R44 ;  /* 0x000000ffff297224 */ /* 0x004fc400078e002c */
[----:B------:R-:W-:Y:S01]  /*370c0*/  IMAD.MOV.U32 R42, RZ, RZ, R45 ;  /* 0x000000ffff2a7224 */ /* 0x000fe200078e002d */
[----:B------:R-:W2:Y:S04]  /*370d0*/  LDL.LU R44, [R1+0x2d0c] ;  /* 0x002d0c00012c7983 */ /* 0x000ea80000300800 */
[----:B------:R-:W4:Y:S04]  /*370e0*/  LDL.LU R45, [R1+0x2d08] ;  /* 0x002d0800012d7983 */ /* 0x000f280000300800 */
[----:B------:R-:W3:Y:S04]  /*370f0*/  LDL.LU R43, [R1+0x1fc] ;  /* 0x0001fc00012b7983 */ /* 0x000ee80000300800 */
[----:B---3--:R-:W-:Y:S04]  /*37100*/  STL.64 [R1+0x2c28], R42 ;  /* 0x002c282a01007387 */ /* 0x008fe80000100a00 */
[----:B------:R0:W-:Y:S04]  /*37110*/  STL.64 [R1+0x2c20], R40 ;  /* 0x002c202801007387 */ /* 0x0001e80000100a00 */
[----:B0-----:R-:W3:Y:S04]  /*37120*/  LDL.LU R40, [R1+0x2c0] ;  /* 0x0002c00001287983 */ /* 0x001ee80000300800 */
[----:B------:R-:W3:Y:S01]  /*37130*/  LDL.LU R41, [R1+0x2c4] ;  /* 0x0002c40001297983 */ /* 0x000ee20000300800 */
[----:B--2---:R-:W-:-:S02]  /*37140*/  IMAD.MOV.U32 R42, RZ, RZ, R44 ;  /* 0x000000ffff2a7224 */ /* 0x004fc400078e002c */
[----:B----4-:R-:W-:Y:S01]  /*37150*/  IMAD.MOV.U32 R43, RZ, RZ, R45 ;  /* 0x000000ffff2b7224 */ /* 0x010fe200078e002d */
[----:B------:R-:W2:Y:S04]  /*37160*/  LDL.LU R44, [R1+0x2d04] ;  /* 0x002d0400012c7983 */ /* 0x000ea80000300800 */
[----:B------:R-:W4:Y:S04]  /*37170*/  LDL.LU R45, [R1+0x2d00] ;  /* 0x002d0000012d7983 */ /* 0x000f280000300800 */
[----:B------:R-:W-:Y:S04]  /*37180*/  STL.64 [R1+0x2c38], R42 ;  /* 0x002c382a01007387 */ /* 0x000fe80000100a00 */
[----:B---3--:R0:W-:Y:S04]  /*37190*/  STL.64 [R1+0x2c30], R40 ;  /* 0x002c302801007387 */ /* 0x0081e80000100a00 */
[----:B0-----:R-:W3:Y:S04]  /*371a0*/  LDL.LU R40, [R1+0x2d0] ;  /* 0x0002d00001287983 */ /* 0x001ee80000300800 */
[----:B------:R-:W3:Y:S04]  /*371b0*/  LDL.LU R41, [R1+0x2d4] ;  /* 0x0002d40001297983 */ /* 0x000ee80000300800 */
[----:B------:R-:W2:Y:S04]  /*371c0*/  LDL.LU R42, [R1+0x2d8] ;  /* 0x0002d800012a7983 */ /* 0x000ea80000300800 */
[----:B------:R-:W2:Y:S04]  /*371d0*/  LDL.LU R43, [R1+0x2dc] ;  /* 0x0002dc00012b7983 */ /* 0x000ea80000300800 */
[----:B--2---:R-:W-:Y:S04]  /*371e0*/  STL.64 [R1+0x2c48], R42 ;  /* 0x002c482a01007387 */ /* 0x004fe80000100a00 */
[----:B---3--:R0:W-:Y:S04]  /*371f0*/  STL.64 [R1+0x2c40], R40 ;  /* 0x002c402801007387 */ /* 0x0081e80000100a00 */
[----:B0-----:R-:W2:Y:S04]  /*37200*/  LDL.LU R40, [R1+0x2e0] ;  /* 0x0002e00001287983 */ /* 0x001ea80000300800 */
[----:B------:R-:W2:Y:S01]  /*37210*/  LDL.LU R41, [R1+0x2e4] ;  /* 0x0002e40001297983 */ /* 0x000ea20000300800 */
[----:B----4-:R-:W-:-:S02]  /*37220*/  IMAD.MOV.U32 R42, RZ, RZ, R45 ;  /* 0x000000ffff2a7224 */ /* 0x010fc400078e002d */
[----:B------:R-:W-:Y:S01]  /*37230*/  IMAD.MOV.U32 R43, RZ, RZ, R44 ;  /* 0x000000ffff2b7224 */ /* 0x000fe200078e002c */
[----:B------:R-:W3:Y:S04]  /*37240*/  LDL.LU R45, [R1+0x2cfc] ;  /* 0x002cfc00012d7983 */ /* 0x000ee80000300800 */
[----:B------:R-:W3:Y:S04]  /*37250*/  LDL.LU R44, [R1+0x2cf8] ;  /* 0x002cf800012c7983 */ /* 0x000ee80000300800 */
[----:B------:R-:W-:Y:S01]  /*37260*/  STL.64 [R1+0x2c68], R42 ;  /* 0x002c682a01007387 */ /* 0x000fe20000100a00 */
[----:B------:R-:W-:-:S03]  /*37270*/  IMAD.MOV.U32 R39, RZ, RZ, R56 ;  /* 0x000000ffff277224 */ /* 0x000fc600078e0038 */
[----:B--2---:R0:W-:Y:S04]  /*37280*/  STL.64 [R1+0x2c60], R40 ;  /* 0x002c602801007387 */ /* 0x0041e80000100a00 */
[----:B0-----:R-:W2:Y:S04]  /*37290*/  LDL.LU R40, [R1+0x200] ;  /* 0x0002000001287983 */ /* 0x001ea80000300800 */
[----:B------:R-:W2:Y:S04]  /*372a0*/  LDL.LU R41, [R1+0x204] ;  /* 0x0002040001297983 */ /* 0x000ea80000300800 */
        /* <DEDUP_REMOVED lines=19> */
[----:B------:R-:W-:-:S03]  /*373e0*/  IMAD.MOV.U32 R15, RZ, RZ, R32 ;  /* 0x000000ffff0f7224 */ /* 0x000fc600078e0020 */
        /* <DEDUP_REMOVED lines=10> */
[----:B--2---:R0:W-:Y:S04]  /*37490*/  STL.64 [R1+0x2c70], R40 ;  /* 0x002c702801007387 */ /* 0x0041e80000100a00 */
[----:B0-----:R-:W2:Y:S04]  /*374a0*/  LDL.LU R40, [R1+0x9d0] ;  /* 0x0009d00001287983 */ /* 0x001ea80000300800 */
[----:B------:R-:W2:Y:S04]  /*374b0*/  LDL.LU R41, [R1+0x9d4] ;  /* 0x0009d40001297983 */ /* 0x000ea80000300800 */
[----:B------:R-:W4:Y:S04]  /*374c0*/  LDL.LU R42, [R1+0x9d8] ;  /* 0x0009d800012a7983 */ /* 0x000f280000300800 */
[----:B------:R-:W4:Y:S01]  /*374d0*/  LDL.LU R43, [R1+0x9dc] ;  /* 0x0009dc00012b7983 */ /* 0x000f220000300800 */
[C---:B---3--:R-:W-:Y:S03]  /*374e0*/  HMMA.16816.F32 R56, R4.reuse, R24, R56 ;  /* 0x000000180438723c */ /* 0x048fe60000001838 */
[----:B----4-:R-:W-:Y:S04]  /*374f0*/  STL.64 [R1+0x2c88], R42 ;  /* 0x002c882a01007387 */ /* 0x010fe80000100a00 */
[----:B--2---:R0:W-:Y:S04]  /*37500*/  STL.64 [R1+0x2c80], R40 ;  /* 0x002c802801007387 */ /* 0x0041e80000100a00 */
[----:B0-----:R-:W2:Y:S04]  /*37510*/  LDL.LU R40, [R1+0x9e0] ;  /* 0x0009e00001287983 */ /* 0x001ea80000300800 */
[----:B------:R-:W2:Y:S04]  /*37520*/  LDL.LU R41, [R1+0x9e4] ;  /* 0x0009e40001297983 */ /* 0x000ea80000300800 */
[----:B------:R-:W3:Y:S04]  /*37530*/  LDL.LU R42, [R1+0x9e8] ;  /* 0x0009e800012a7983 */ /* 0x000ee80000300800 */
[----:B------:R-:W3:Y:S01]  /*37540*/  LDL.LU R43, [R1+0x9ec] ;  /* 0x0009ec00012b7983 */ /* 0x000ee20000300800 */
[C---:B------:R-:W-:Y:S03]  /*37550*/  HMMA.16816.F32 R32, R4.reuse, R28, R32 ;  /* 0x0000001c0420723c */ /* 0x040fe60000001820 */
[----:B---3--:R-:W-:Y:S04]  /*37560*/  STL.64 [R1+0x2c98], R42 ;  /* 0x002c982a01007387 */ /* 0x008fe80000100a00 */
[----:B--2---:R0:W-:Y:S04]  /*37570*/  STL.64 [R1+0x2c90], R40 ;  /* 0x002c902801007387 */ /* 0x0041e80000100a00 */
[----:B0-----:R-:W2:Y:S04]  /*37580*/  LDL.LU R40, [R1+0x9f0] ;  /* 0x0009f00001287983 */ /* 0x001ea80000300800 */
[----:B------:R-:W2:Y:S04]  /*37590*/  LDL.LU R41, [R1+0x9f4] ;  /* 0x0009f40001297983 */ /* 0x000ea80000300800 */
[----:B------:R-:W2:Y:S04]  /*375a0*/  LDL.LU R42, [R1+0x9f8] ;  /* 0x0009f800012a7983 */ /* 0x000ea80000300800 */
[----:B------:R-:W2:Y:S04]  /*375b0*/  LDL.LU R43, [R1+0x9fc] ;  /* 0x0009fc00012b7983 */ /* 0x000ea80000300800 */
[----:B------:R-:W3:Y:S04]  /*375c0*/  LDL.LU R52, [R1+0x470] ;  /* 0x0004700001347983 */ /* 0x000ee80000300800 */
[----:B------:R0:W-:Y:S04]  /*375d0*/  STL.64 [R1+0x590], R56 ;  /* 0x0005903801007387 */ /* 0x0001e80000100a00 */
[----:B------:R1:W-:Y:S04]  /*375e0*/  STL.64 [R1+0x598], R58 ;  /* 0x0005983a01007387 */ /* 0x0003e80000100a00 */
[----:B------:R-:W3:Y:S04]  /*375f0*/  LDL.LU R53, [R1+0x474] ;  /* 0x0004740001357983 */ /* 0x000ee80000300800 */
[----:B------:R-:W3:Y:S04]  /*37600*/  LDL.LU R54, [R1+0x478] ;  /* 0x0004780001367983 */ /* 0x000ee80000300800 */
[----:B------:R-:W3:Y:S04]  /*37610*/  LDL.LU R55, [R1+0x47c] ;  /* 0x00047c0001377983 */ /* 0x000ee80000300800 */
[----:B0-----:R-:W4:Y:S04]  /*37620*/  LDL.LU R56, [R1+0x460] ;  /* 0x0004600001387983 */ /* 0x001f280000300800 */
[----:B------:R-:W4:Y:S04]  /*37630*/  LDL.LU R57, [R1+0x464] ;  /* 0x0004640001397983 */ /* 0x000f280000300800 */
[----:B-1----:R-:W4:Y:S04]  /*37640*/  LDL.LU R58, [R1+0x468] ;  /* 0x00046800013a7983 */ /* 0x002f280000300800 */
[----:B------:R-:W4:Y:S04]  /*37650*/  LDL.LU R59, [R1+0x46c] ;  /* 0x00046c00013b7983 */ /* 0x000f280000300800 */
[----:B------:R-:W-:Y:S04]  /*37660*/  STL.64 [R1+0x580], R32 ;  /* 0x0005802001007387 */ /* 0x000fe80000100a00 */
[----:B------:R0:W-:Y:S04]  /*37670*/  STL.64 [R1+0x588], R34 ;  /* 0x0005882201007387 */ /* 0x0001e80000100a00 */
[----:B0-----:R-:W4:Y:S04]  /*37680*/  LDL.LU.64 R34, [R1+0x2cf0] ;  /* 0x002cf00001227983 */ /* 0x001f280000300a00 */
[----:B------:R-:W2:Y:S02]  /*37690*/  LDL.LU.64 R32, [R1+0x2ce8] ;  /* 0x002ce80001207983 */ /* 0x000ea40000300a00 */
[----:B--2---:R-:W-:Y:S02]  /*376a0*/  HMMA.16816.F32 R4, R4, R32, R20 ;  /* 0x000000200404723c */ /* 0x004fe40000001814 */
[----:B------:R-:W2:Y:S04]  /*376b0*/  LDL.LU.64 R22, [R1+0x2ce0] ;  /* 0x002ce00001167983 */ /* 0x000ea80000300a00 */
[----:B------:R-:W3:-:S15]  /*376c0*/  LDL.LU.64 R20, [R1+0x2cd8] ;  /* 0x002cd80001147983 */ /* 0x000ede0000300a00 */
[----:B------:R-:W-:-:S02]  /*376d0*/  NOP ;  /* 0x0000000000007918 */ /* 0x000fc40000000000 */
        /* <DEDUP_REMOVED lines=13> */
[----:B------:R0:W-:Y:S04]  /*377b0*/  STL.64 [R1+0x240], R48 ;  /* 0x0002403001007387 */ /* 0x0001e80000100a00 */
[----:B------:R-:W-:Y:S04]  /*377c0*/  STL.64 [R1+0x248], R50 ;  /* 0x0002483201007387 */ /* 0x000fe80000100a00 */
[----:B0-----:R-:W3:Y:S04]  /*377d0*/  LDL.LU.64 R48, [R1+0x2cb0] ;  /* 0x002cb00001307983 */ /* 0x001ee80000300a00 */
[----:B------:R-:W-:Y:S04]  /*377e0*/  STL.64 [R1+0x230], R16 ;  /* 0x0002301001007387 */ /* 0x000fe80000100a00 */
[----:B------:R0:W-:Y:S04]  /*377f0*/  STL.64 [R1+0x238], R18 ;  /* 0x0002381201007387 */ /* 0x0001e80000100a00 */
[----:B0-----:R-:W4:Y:S04]  /*37800*/  LDL.LU.64 R18, [R1+0x2ca8] ;  /* 0x002ca80001127983 */ /* 0x001f280000300a00 */
[----:B------:R-:W2:Y:S01]  /*37810*/  LDL.LU.64 R16, [R1+0x2ca0] ;  /* 0x002ca00001107983 */ /* 0x000ea20000300a00 */
[C---:B------:R-:W-:Y:S06]  /*37820*/  HMMA.16816.F32 R40, R36.reuse, R20, R40 ;  /* 0x000000142428723c */ /* 0x040fec0000001828 */
[----:B--2---:R-:W-:-:S15]  /*37830*/  HMMA.16816.F32 R44, R36, R16, R44 ;  /* 0x00000010242c723c */ /* 0x004fde000000182c */
[----:B------:R-:W-:-:S08]  /*37840*/  NOP ;  /* 0x0000000000007918 */ /* 0x000fd00000000000 */
[----:B------:R-:W-:Y:S04]  /*37850*/  STL.64 [R1+0x220], R44 ;  /* 0x0002202c01007387 */ /* 0x000fe80000100a00 */
[----:B------:R-:W-:Y:S04]  /*37860*/  STL.64 [R1+0x228], R46 ;  /* 0x0002282e01007387 */ /* 0x000fe80000100a00 */
[----:B---3--:R-:W0:Y:S04]  /*37870*/  LDSM.16.MT88.4 R44, [R49+UR5+0x4080] ;  /* 0x00408005312c783b */ /* 0x008e280008004200 */
[----:B0-----:R-:W-:Y:S04]  /*37880*/  STL.64 [R1+0x2b98], R46 ;  /* 0x002b982e01007387 */ /* 0x001fe80000100a00 */
[----:B------:R0:W-:Y:S04]  /*37890*/  STL.64 [R1+0x2b90], R44 ;  /* 0x002b902c01007387 */ /* 0x0001e80000100a00 */
[----:B0-----:R-:W2:Y:S04]  /*378a0*/  LDL.LU R44, [R1+0x2b0] ;  /* 0x0002b000012c7983 */ /* 0x001ea80000300800 */
[----:B------:R-:W2:Y:S04]  /*378b0*/  LDL.LU R45, [R1+0x2b4] ;  /* 0x0002b400012d7983 */ /* 0x000ea80000300800 */
[----:B------:R-:W2:Y:S04]  /*378c0*/  LDL.LU R46, [R1+0x2b8] ;  /* 0x0002b800012e7983 */ /* 0x000ea80000300800 */
[----:B------:R-:W-:Y:S04]  /*378d0*/  STL.64 [R1+0x210], R40 ;  /* 0x0002102801007387 */ /* 0x000fe80000100a00 */
[----:B------:R0:W-:Y:S04]  /*378e0*/  STL.64 [R1+0x218], R42 ;  /* 0x0002182a01007387 */ /* 0x0001e80000100a00 */
[----:B0-----:R-:W3:Y:S04]  /*378f0*/  LDL.LU.64 R42, [R1+0x2c98] ;  /* 0x002c9800012a7983 */ /* 0x001ee80000300a00 */
[----:B------:R-:W3:Y:S02]  /*37900*/  LDL.LU.64 R40, [R1+0x2c90] ;  /* 0x002c900001287983 */ /* 0x000ee40000300a00 */
[----:B---3--:R-:W-:-:S15]  /*37910*/  HMMA.16816.F32 R40, R36, R24, R40 ;  /* 0x000000182428723c */ /* 0x008fde0000001828 */
[----:B------:R-:W-:-:S08]  /*37920*/  NOP ;  /* 0x0000000000007918 */ /* 0x000fd00000000000 */
        /* <DEDUP_REMOVED lines=10> */
[----:B---3--:R-:W-:Y:S02]  /*379d0*/  HMMA.16816.F32 R36, R36, R32, R40 ;  /* 0x000000202424723c */ /* 0x008fe40000001828 */
[----:B------:R-:W3:Y:S04]  /*379e0*/  LDL.LU.64 R42, [R1+0x2c68] ;  /* 0x002c6800012a7983 */ /* 0x000ee80000300a00 */
[----:B------:R-:W3:-:S15]  /*379f0*/  LDL.LU.64 R40, [R1+0x2c60] ;  /* 0x002c600001287983 */ /* 0x000ede0000300a00 */
[----:B------:R-:W-:-:S02]  /*37a00*/  NOP ;  /* 0x0000000000007918 */ /* 0x000fc40000000000 */
        /* <DEDUP_REMOVED lines=15> */
[----:B------:R-:W3:Y:S01]  /*37b00*/  LDL.LU.64 R40, [R1+0x2c30] ;  /* 0x002c300001287983 */ /* 0x000ee20000300a00 */
[----:B------:R-:W-:-:S03]  /*37b10*/  IMAD.MOV.U32 R47, RZ, RZ, R48 ;  /* 0x000000ffff2f7224 */ /* 0x000fc600078e0030 */
[----:B------:R-:W0:Y:S01]  /*37b20*/  LDSM.16.MT88.4 R48, [R49+UR5+0x4100] ;  /* 0x004100053130783b */ /* 0x000e220008004200 */
[----:B---3--:R-:W-:-:S15]  /*37b30*/  HMMA.16816.F32 R40, R36, R12, R40 ;  /* 0x0000000c2428723c */ /* 0x008fde0000001828 */
[----:B------:R-:W-:-:S08]  /*37b40*/  NOP ;  /* 0x0000000000007918 */ /* 0x000fd00000000000 */
[----:B------:R-:W-:Y:S04]  /*37b50*/  STL.64 [R1+0x1c0], R40 ;  /* 0x0001c02801007387 */ /* 0x000fe80000100a00 */
[----:B------:R1:W-:Y:S04]  /*37b60*/  STL.64 [R1+0x1c8], R42 ;  /* 0x0001c82a01007387 */ /* 0x0003e80000100a00 */
[----:B-1----:R-:W3:Y:S04]  /*37b70*/  LDL.LU.64 R42, [R1+0x2c28] ;  /* 0x002c2800012a7983 */ /* 0x002ee80000300a00 */
[----:B------:R-:W3:Y:S04]  /*37b80*/  LDL.LU.64 R40, [R1+0x2c20] ;  /* 0x002c200001287983 */ /* 0x000ee80000300a00 */
[----:B------:R-:W-:Y:S04]  /*37b90*/  STL.64 [R1+0x2c00], R14 ;  /* 0x002c000e01007387 */ /* 0x000fe80000100a00 */
[----:B------:R2:W-:Y:S02]  /*37ba0*/  STL.64 [R1+0x2bf8], R12 ;  /* 0x002bf80c01007387 */ /* 0x0005e40000100a00 */
[----:B--2---:R-:W-:Y:S02]  /*37bb0*/  HMMA.16816.F32 R12, R36, R16, R44 ;  /* 0x00000010240c723c */ /* 0x004fe4000000182c */
[----:B----4-:R-:W-:Y:S04]  /*37bc0*/  STL.64 [R1+0x2bf0], R18 ;  /* 0x002bf01201007387 */ /* 0x010fe80000100a00 */
[----:B------:R-:W-:-:S15]  /*37bd0*/  STL.64 [R1+0x2be8], R16 ;  /* 0x002be81001007387 */ /* 0x000fde0000100a00 */
[----:B------:R-:W-:-:S02]  /*37be0*/  NOP ;  /* 0x0000000000007918 */ /* 0x000fc40000000000 */
[----:B------:R-:W-:Y:S04]  /*37bf0*/  STL.64 [R1+0x1b0], R12 ;  /* 0x0001b00c01007387 */ /* 0x000fe80000100a00 */
[----:B------:R3:W-:Y:S04]  /*37c00*/  STL.64 [R1+0x1b8], R14 ;  /* 0x0001b80e01007387 */ /* 0x0007e80000100a00 */
[----:B------:R-:W-:Y:S04]  /*37c10*/  STL.64 [R1+0x2be0], R22 ;  /* 0x002be01601007387 */ /* 0x000fe80000100a00 */
[----:B------:R-:W-:Y:S01]  /*37c20*/  STL.64 [R1+0x2bd8], R20 ;  /* 0x002bd81401007387 */ /* 0x000fe20000100a00 */
[----:B---3--:R-:W-:-:S15]  /*37c30*/  HMMA.16816.F32 R12, R36, R20, R40 ;  /* 0x00000014240c723c */ /* 0x008fde0000001828 */
[----:B------:R-:W-:-:S08]  /*37c40*/  NOP ;  /* 0x0000000000007918 */ /* 0x000fd00000000000 */
[----:B------:R-:W-:Y:S04]  /*37c50*/  STL.64 [R1+0x1a0], R12 ;  /* 0x0001a00c01007387 */ /* 0x000fe80000100a00 */
[----:B------:R1:W-:Y:S02]  /*37c60*/  STL.64 [R1+0x1a8], R14 ;  /* 0x0001a80e01007387 */ /* 0x0003e40000100a00 */
[C---:B-1----:R-:W-:Y:S02]  /*37c70*/  HMMA.16816.F32 R12, R36.reuse, R24, R52 ;  /* 0x00000018240c723c */ /* 0x042fe40000001834 */
[----:B0-----:R-:W-:Y:S04]  /*37c80*/  STL.64 [R1+0x2b68], R50 ;  /* 0x002b683201007387 */ /* 0x001fe80000100a00 */
[----:B------:R-:W-:Y:S04]  /*37c90*/  STL.64 [R1+0x2b60], R48 ;  /* 0x002b603001007387 */ /* 0x000fe80000100a00 */
[----:B------:R-:W-:Y:S04]  /*37ca0*/  STL.64 [R1+0x2bd0], R26 ;  /* 0x002bd01a01007387 */ /* 0x000fe80000100a00 */
[----:B------:R-:W-:Y:S09]  /*37cb0*/  STL.64 [R1+0x2bc8], R24 ;  /* 0x002bc81801007387 */ /* 0x000ff20000100a00 */
[----:B------:R-:W-:Y:S04]  /*37cc0*/  STL.64 [R1+0x470], R12 ;  /* 0x0004700c01007387 */ /* 0x000fe80000100a00 */
[----:B------:R0:W-:Y:S02]  /*37cd0*/  STL.64 [R1+0x478], R14 ;  /* 0x0004780e01007387 */ /* 0x0001e40000100a00 */
[----:B0-----:R-:W-:Y:S02]  /*37ce0*/  HMMA.16816.F32 R12, R36, R28, R56 ;  /* 0x0000001c240c723c */ /* 0x001fe40000001838 */
[----:B------:R-:W-:Y:S04]  /*37cf0*/  STL.64 [R1+0x2bb8], R30 ;  /* 0x002bb81e01007387 */ /* 0x000fe80000100a00 */
[----:B------:R0:W-:-:S15]  /*37d00*/  STL.64 [R1+0x2bb0], R28 ;  /* 0x002bb01c01007387 */ /* 0x0001de0000100a00 */
[----:B------:R-:W-:-:S02]  /*37d10*/  NOP ;  /* 0x0000000000007918 */ /* 0x000fc40000000000 */
[----:B------:R1:W-:Y:S04]  /*37d20*/  STL.64 [R1+0x460], R12 ;  /* 0x0004600c01007387 */ /* 0x0003e80000100a00 */
[----:B------:R2:W-:Y:S04]  /*37d30*/  STL.64 [R1+0x468], R14 ;  /* 0x0004680e01007387 */ /* 0x0005e80000100a00 */
[----:B------:R-:W3:Y:S04]  /*37d40*/  LDL.LU R44, [R1+0x4a0] ;  /* 0x0004a000012c7983 */ /* 0x000ee80000300800 */
[----:B------:R-:W3:Y:S04]  /*37d50*/  LDL.LU R45, [R1+0x4a4] ;  /* 0x0004a400012d7983 */ /* 0x000ee80000300800 */
[----:B------:R-:W4:Y:S04]  /*37d60*/  LDL.LU R46, [R1+0x4a8] ;  /* 0x0004a800012e7983 */ /* 0x000f280000300800 */
[----:B------:R-:W4:Y:S04]  /*37d70*/  LDL.LU R47, [R1+0x4ac] ;  /* 0x0004ac00012f7983 */ /* 0x000f280000300800 */
        /* <DEDUP_REMOVED lines=12> */
[----:B-1----:R-:W3:Y:S04]  /*37e40*/  LDL.LU R12, [R1+0xb90] ;  /* 0x000b9000010c7983 */ /* 0x002ee80000300800 */
[----:B------:R-:W3:Y:S04]  /*37e50*/  LDL.LU R13, [R1+0xb94] ;  /* 0x000b9400010d7983 */ /* 0x000ee80000300800 */
        /* <DEDUP_REMOVED lines=14> */
[----:B----4-:R-:W-:Y:S04]  /*37f40*/  STL.64 [R1+0x2ba8], R46 ;  /* 0x002ba82e01007387 */ /* 0x010fe80000100a00 */
[----:B---3--:R0:W-:Y:S04]  /*37f50*/  STL.64 [R1+0x2ba0], R44 ;  /* 0x002ba02c01007387 */ /* 0x0081e80000100a00 */
        /* <DEDUP_REMOVED lines=12> */
[----:B------:R-:W-:Y:S03]  /*38020*/  HMMA.16816.F32 R36, R36, R32, R40 ;  /* 0x000000202424723c */ /* 0x000fe60000001828 */
[----:B------:R-:W2:Y:S04]  /*38030*/  LDL.LU.64 R42, [R1+0x2c18] ;  /* 0x002c1800012a7983 */ /* 0x000ea80000300a00 */
[----:B------:R-:W2:-:S15]  /*38040*/  LDL.LU.64 R40, [R1+0x2c10] ;  /* 0x002c100001287983 */ /* 0x000e9e0000300a00 */
[----:B------:R-:W-:-:S01]  /*38050*/  NOP ;  /* 0x0000000000007918 */ /* 0x000fc20000000000 */
[----:B------:R-:W-:Y:S04]  /*38060*/  STL.64 [R1+0x190], R36 ;  /* 0x0001902401007387 */ /* 0x000fe80000100a00 */
[----:B------:R0:W-:Y:S02]  /*38070*/  STL.64 [R1+0x198], R38 ;  /* 0x0001982601007387 */ /* 0x0001e40000100a00 */
[----:B0-----:R-:W0:Y:S02]  /*38080*/  S2R R39, SR_TID.X ;  /* 0x0000000000277919 */ /* 0x001e240000002100 */
[C---:B0-----:R-:W-:Y:S01]  /*38090*/  LOP3.LUT R37, R39.reuse, 0x7, RZ, 0xc0, !PT ;  /* 0x0000000727257812 */ /* 0x041fe200078ec0ff */
[C---:B------:R-:W-:Y:S02]  /*380a0*/  IMAD.SHL.U32 R38, R39.reuse, 0x100, RZ ;  /* 0x0000010027267824 */ /* 0x040fe400078e00ff */
[----:B------:R-:W-:-:S02]  /*380b0*/  IMAD.SHL.U32 R39, R39, 0x2, RZ ;  /* 0x0000000227277824 */ /* 0x000fc400078e00ff */
[----:B------:R-:W-:-:S05]  /*380c0*/  IMAD R37, R37, 0x210, RZ ;  /* 0x0000021025257824 */ /* 0x000fca00078e02ff */
[----:B------:R-:W-:-:S04]  /*380d0*/  LOP3.LUT R39, R37, 0x10, R39, 0x78, !PT ;  /* 0x0000001025277812 */ /* 0x000fc800078e7827 */
[----:B------:R-:W-:-:S04]  /*380e0*/  LOP3.LUT R39, R39, 0x1000, R38, 0xf8, !PT ;  /* 0x0000100027277812 */ /* 0x000fc800078ef826 */
[----:B------:R-:W-:-:S06]  /*380f0*/  LOP3.LUT R39, R39, 0x20, RZ, 0x3c, !PT ;  /* 0x0000002027277812 */ /* 0x000fcc00078e3cff */
[----:B------:R-:W0:Y:S04]  /*38100*/  LDSM.16.MT88.4 R36, [R39+UR5+0x4180] ;  /* 0x004180052724783b */ /* 0x000e280008004200 */
[----:B0-----:R-:W-:Y:S04]  /*38110*/  STL.64 [R1+0x2ae8], R38 ;  /* 0x002ae82601007387 */ /* 0x001fe80000100a00 */
[----:B------:R0:W-:Y:S04]  /*38120*/  STL.64 [R1+0x2ae0], R36 ;  /* 0x002ae02401007387 */ /* 0x0001e80000100a00 */
[----:B0-----:R-:W4:Y:S04]  /*38130*/  LDL.LU R36, [R1+0xa70] ;  /* 0x000a700001247983 */ /* 0x001f280000300800 */
[----:B------:R-:W4:Y:S04]  /*38140*/  LDL.LU R37, [R1+0xa74] ;  /* 0x000a740001257983 */ /* 0x000f280000300800 */
[----:B------:R-:W4:Y:S04]  /*38150*/  LDL.LU R38, [R1+0xa78] ;  /* 0x000a780001267983 */ /* 0x000f280000300800 */
[----:B------:R-:W4:Y:S01]  /*38160*/  LDL.LU R39, [R1+0xa7c] ;  /* 0x000a7c0001277983 */ /* 0x000f220000300800 */
[C---:B--2---:R-:W-:Y:S06]  /*38170*/  HMMA.16816.F32 R56, R40.reuse, R4, R56 ;  /* 0x000000042838723c */ /* 0x044fec0000001838 */
[----:B------:R-:W-:-:S15]  /*38180*/  HMMA.16816.F32 R12, R40, R8, R12 ;  /* 0x00000008280c723c */ /* 0x000fde000000180c */
[----:B------:R-:W-:-:S02]  /*38190*/  NOP ;  /* 0x0000000000007918 */ /* 0x000fc40000000000 */
[----:B------:R0:W-:Y:S04]  /*381a0*/  STL.64 [R1+0x680], R56 ;  /* 0x0006803801007387 */ /* 0x0001e80000100a00 */
[----:B------:R-:W-:Y:S04]  /*381b0*/  STL.64 [R1+0x688], R58 ;  /* 0x0006883a01007387 */ /* 0x000fe80000100a00 */
[----:B0-----:R-:W2:Y:S04]  /*381c0*/  LDL.LU R57, [R1+0x2c08] ;  /* 0x002c080001397983 */ /* 0x001ea80000300800 */
        /* <DEDUP_REMOVED lines=22> */
[----:B------:R-:W0:Y:S02]  /*38330*/  S2R R59, SR_TID.X ;  /* 0x00000000003b7919 */ /* 0x000e240000002100 */
[C---:B0-----:R-:W-:Y:S01]  /*38340*/  LOP3.LUT R56, R59.reuse, 0x7, RZ, 0xc0, !PT ;  /* 0x000000073b387812 */ /* 0x041fe200078ec0ff */
[----:B------:R-:W-:-:S02]  /*38350*/  IMAD.SHL.U32 R58, R59, 0x100, RZ ;  /* 0x000001003b3a7824 */ /* 0x000fc400078e00ff */
[----:B------:R-:W-:Y:S02]  /*38360*/  IMAD.SHL.U32 R59, R59, 0x2, RZ ;  /* 0x000000023b3b7824 */ /* 0x000fe400078e00ff */
[----:B------:R-:W-:-:S05]  /*38370*/  IMAD R56, R56, 0x210, RZ ;  /* 0x0000021038387824 */ /* 0x000fca00078e02ff */
[----:B------:R-:W-:Y:S02]  /*38380*/  LOP3.LUT R59, R56, 0x10, R59, 0x78, !PT ;  /* 0x00000010383b7812 */ /* 0x000fe400078e783b */
[----:B------:R-:W4:Y:S01]  /*38390*/  LDL.LU R56, [R1+0x2bc0] ;  /* 0x002bc00001387983 */ /* 0x000f220000300800 */
[----:B---3--:R-:W-:-:S15]  /*383a0*/  HMMA.16816.F32 R28, R40, R24, R28 ;  /* 0x00000018281c723c */ /* 0x008fde000000181c */
[----:B------:R-:W-:-:S08]  /*383b0*/  NOP ;  /* 0x0000000000007918 */ /* 0x000fd00000000000 */
[----:B------:R-:W-:Y:S04]  /*383c0*/  STL.64 [R1+0x630], R28 ;  /* 0x0006301c01007387 */ /* 0x000fe80000100a00 */
[----:B------:R0:W-:Y:S04]  /*383d0*/  STL.64 [R1+0x638], R30 ;  /* 0x0006381e01007387 */ /* 0x0001e80000100a00 */
[----:B0-----:R-:W3:Y:S04]  /*383e0*/  LDL.LU.64 R30, [R1+0x2bb8] ;  /* 0x002bb800011e7983 */ /* 0x001ee80000300a00 */
[----:B------:R-:W4:Y:S04]  /*383f0*/  LDL.LU.64 R28, [R1+0x2bb0] ;  /* 0x002bb000011c7983 */ /* 0x000f280000300a00 */
[----:B--2---:R-:W-:Y:S04]  /*38400*/  STL.64 [R1+0x2b88], R26 ;  /* 0x002b881a01007387 */ /* 0x004fe80000100a00 */
[----:B------:R0:W-:Y:S04]  /*38410*/  STL.64 [R1+0x2b80], R24 ;  /* 0x002b801801007387 */ /* 0x0001e80000100a00 */
[----:B0-----:R-:W2:Y:S04]  /*38420*/  LDL.LU R24, [R1+0xa80] ;  /* 0x000a800001187983 */ /* 0x001ea80000300800 */
[----:B------:R-:W2:Y:S04]  /*38430*/  LDL.LU R25, [R1+0xa84] ;  /* 0x000a840001197983 */ /* 0x000ea80000300800 */
[----:B------:R-:W2:Y:S04]  /*38440*/  LDL.LU R26, [R1+0xa88] ;  /* 0x000a8800011a7983 */ /* 0x000ea80000300800 */
[----:B------:R-:W2:Y:S01]  /*38450*/  LDL.LU R27, [R1+0xa8c] ;  /* 0x000a8c00011b7983 */ /* 0x000ea20000300800 */
[----:B----4-:R-:W-:-:S15]  /*38460*/  HMMA.16816.F32 R44, R40, R28, R44 ;  /* 0x0000001c282c723c */ /* 0x010fde000000182c */
[----:B------:R-:W-:-:S08]  /*38470*/  NOP ;  /* 0x0000000000007918 */ /* 0x000fd00000000000 */
[----:B------:R-:W-:Y:S04]  /*38480*/  STL.64 [R1+0x620], R44 ;  /* 0x0006202c01007387 */ /* 0x000fe80000100a00 */
[----:B------:R0:W-:Y:S04]  /*38490*/  STL.64 [R1+0x628], R46 ;  /* 0x0006282e01007387 */ /* 0x0001e80000100a00 */
[----:B0-----:R-:W4:Y:S04]  /*384a0*/  LDL.LU.64 R46, [R1+0x2ba8] ;  /* 0x002ba800012e7983 */ /* 0x001f280000300a00 */
[----:B------:R-:W4:Y:S01]  /*384b0*/  LDL.LU.64 R44, [R1+0x2ba0] ;  /* 0x002ba000012c7983 */ /* 0x000f220000300a00 */
[----:B------:R-:W-:-:S04]  /*384c0*/  LOP3.LUT R59, R59, 0x1000, R58, 0xf8, !PT ;  /* 0x000010003b3b7812 */ /* 0x000fc800078ef83a */
[----:B------:R-:W-:Y:S01]  /*384d0*/  LOP3.LUT R59, R59, 0x40, RZ, 0x3c, !PT ;  /* 0x000000403b3b7812 */ /* 0x000fe200078e3cff */
[----:B----4-:R-:W-:Y:S01]  /*384e0*/  HMMA.16816.F32 R40, R40, R32, R44 ;  /* 0x000000202828723c */ /* 0x010fe2000000182c */
[----:B------:R-:W2:Y:S04]  /*384f0*/  LDL.LU.64 R46, [R1+0x2b98] ;  /* 0x002b9800012e7983 */ /* 0x000ea80000300a00 */
[----:B------:R-:W2:Y:S04]  /*38500*/  LDL.LU.64 R44, [R1+0x2b90] ;  /* 0x002b9000012c7983 */ /* 0x000ea80000300a00 */
[----:B------:R-:W-:Y:S04]  /*38510*/  STL.64 [R1+0x2b78], R34 ;  /* 0x002b782201007387 */ /* 0x000fe80000100a00 */
[----:B------:R-:W-:Y:S10]  /*38520*/  STL.64 [R1+0x2b70], R32 ;  /* 0x002b702001007387 */ /* 0x000ff40000100a00 */
[----:B------:R-:W-:Y:S04]  /*38530*/  STL.64 [R1+0x3e0], R40 ;  /* 0x0003e02801007387 */ /* 0x000fe80000100a00 */
[----:B------:R-:W-:Y:S04]  /*38540*/  STL.64 [R1+0x3e8], R42 ;  /* 0x0003e82a01007387 */ /* 0x000fe80000100a00 */
[----:B------:R-:W0:Y:S04]  /*38550*/  LDSM.16.MT88.4 R40, [R59+UR5+0x4000] ;  /* 0x004000053b28783b */ /* 0x000e280008004200 */
[----:B0-----:R-:W-:Y:S04]  /*38560*/  STL.64 [R1+0x2ab0], R42 ;  /* 0x002ab02a01007387 */ /* 0x001fe80000100a00 */
[----:B------:R-:W-:Y:S04]  /*38570*/  STL.64 [R1+0x2aa8], R40 ;  /* 0x002aa82801007387 */ /* 0x000fe80000100a00 */
[----:B------:R-:W-:Y:S01]  /*38580*/  STL.64 [R1+0x2b58], R10 ;  /* 0x002b580a01007387 */ /* 0x000fe20000100a00 */
[C---:B--2---:R-:W-:Y:S06]  /*38590*/  HMMA.16816.F32 R32, R44.reuse, R4, R24 ;  /* 0x000000042c20723c */ /* 0x044fec0000001818 */
[----:B------:R-:W-:-:S15]  /*385a0*/  HMMA.16816.F32 R24, R44, R8, R36 ;  /* 0x000000082c18723c */ /* 0x000fde0000001824 */
[----:B------:R-:W-:-:S02]  /*385b0*/  NOP ;  /* 0x0000000000007918 */ /* 0x000fc40000000000 */
[----:B------:R-:W-:Y:S04]  /*385c0*/  STL.64 [R1+0x570], R32 ;  /* 0x0005702001007387 */ /* 0x000fe80000100a00 */
[----:B------:R-:W-:Y:S04]  /*385d0*/  STL.64 [R1+0x578], R34 ;  /* 0x0005782201007387 */ /* 0x000fe80000100a00 */
[----:B------:R0:W-:Y:S02]  /*385e0*/  STL.64 [R1+0x2b50], R8 ;  /* 0x002b500801007387 */ /* 0x0001e40000100a00 */
[C---:B0-----:R-:W-:Y:S02]  /*385f0*/  HMMA.16816.F32 R8, R44.reuse, R12, R48 ;  /* 0x0000000c2c08723c */ /* 0x041fe40000001830 */
[----:B------:R-:W-:Y:S04]  /*38600*/  STL.64 [R1+0x560], R24 ;  /* 0x0005601801007387 */ /* 0x000fe80000100a00 */
[----:B------:R-:W-:Y:S04]  /*38610*/  STL.64 [R1+0x568], R26 ;  /* 0x0005681a01007387 */ /* 0x000fe80000100a00 */
[----:B------:R-:W-:Y:S04]  /*38620*/  STL.64 [R1+0x2b48], R14 ;  /* 0x002b480e01007387 */ /* 0x000fe80000100a00 */
[----:B------:R-:W-:Y:S09]  /*38630*/  STL.64 [R1+0x2b40], R12 ;  /* 0x002b400c01007387 */ /* 0x000ff20000100a00 */
[----:B------:R-:W-:Y:S04]  /*38640*/  STL.64 [R1+0x7f0], R8 ;  /* 0x0007f00801007387 */ /* 0x000fe80000100a00 */
[----:B------:R0:W-:Y:S02]  /*38650*/  STL.64 [R1+0x7f8], R10 ;  /* 0x0007f80a01007387 */ /* 0x0001e40000100a00 */
[----:B0-----:R-:W-:Y:S02]  /*38660*/  HMMA.16816.F32 R8, R44, R16, R52 ;  /* 0x000000102c08723c */ /* 0x001fe40000001834 */
[----:B------:R-:W-:Y:S04]  /*38670*/  STL.64 [R1+0x2b38], R18 ;  /* 0x002b381201007387 */ /* 0x000fe80000100a00 */
[----:B------:R-:W-:-:S15]  /*38680*/  STL.64 [R1+0x2b30], R16 ;  /* 0x002b301001007387 */ /* 0x000fde0000100a00 */
[----:B------:R-:W-:-:S02]  /*38690*/  NOP ;  /* 0x0000000000007918 */ /* 0x000fc40000000000 */
        /* <DEDUP_REMOVED lines=66> */
[----:B------:R-:W2:Y:S01]  /*38ac0*/  LDL.LU.64 R24, [R1+0x2b80] ;  /* 0x002b800001187983 */ /* 0x000ea20000300a00 */
[C---:B------:R-:W-:Y:S06]  /*38ad0*/  HMMA.16816.F32 R32, R44.reuse, R28, R32 ;  /* 0x0000001c2c20723c */ /* 0x040fec0000001820 */
[----:B--2---:R-:W-:-:S15]  /*38ae0*/  HMMA.16816.F32 R52, R44, R24, R52 ;  /* 0x000000182c34723c */ /* 0x004fde0000001834 */
[----:B------:R-:W-:-:S08]  /*38af0*/  NOP ;  /* 0x0000000000007918 */ /* 0x000fd00000000000 */
[----:B------:R0:W-:Y:S04]  /*38b00*/  STL.64 [R1+0x7c0], R52 ;  /* 0x0007c03401007387 */ /* 0x0001e80000100a00 */
[----:B------:R1:W-:Y:S04]  /*38b10*/  STL.64 [R1+0x7c8], R54 ;  /* 0x0007c83601007387 */ /* 0x0003e80000100a00 */
[----:B0-----:R-:W2:Y:S04]  /*38b20*/  LDL.LU R52, [R1+0x8a0] ;  /* 0x0008a00001347983 */ /* 0x001ea80000300800 */
[----:B------:R-:W2:Y:S04]  /*38b30*/  LDL.LU R53, [R1+0x8a4] ;  /* 0x0008a40001357983 */ /* 0x000ea80000300800 */
[----:B-1----:R-:W2:Y:S04]  /*38b40*/  LDL.LU R54, [R1+0x8a8] ;  /* 0x0008a80001367983 */ /* 0x002ea80000300800 */
[----:B------:R-:W2:Y:S04]  /*38b50*/  LDL.LU R55, [R1+0x8ac] ;  /* 0x0008ac0001377983 */ /* 0x000ea80000300800 */
[----:B------:R-:W-:Y:S04]  /*38b60*/  STL.64 [R1+0x7b0], R32 ;  /* 0x0007b02001007387 */ /* 0x000fe80000100a00 */
[----:B------:R0:W-:Y:S04]  /*38b70*/  STL.64 [R1+0x7b8], R34 ;  /* 0x0007b82201007387 */ /* 0x0001e80000100a00 */
[----:B0-----:R-:W3:Y:S04]  /*38b80*/  LDL.LU.64 R34, [R1+0x2b78] ;  /* 0x002b780001227983 */ /* 0x001ee80000300a00 */
[----:B------:R-:W4:Y:S02]  /*38b90*/  LDL.LU.64 R32, [R1+0x2b70] ;  /* 0x002b700001207983 */ /* 0x000f240000300a00 */
[----:B----4-:R-:W-:Y:S02]  /*38ba0*/  HMMA.16816.F32 R44, R44, R32, R48 ;  /* 0x000000202c2c723c */ /* 0x010fe40000001830 */
[----:B------:R-:W4:Y:S04]  /*38bb0*/  LDL.LU.64 R50, [R1+0x2b68] ;  /* 0x002b680001327983 */ /* 0x000f280000300a00 */
[----:B------:R-:W4:-:S15]  /*38bc0*/  LDL.LU.64 R48, [R1+0x2b60] ;  /* 0x002b600001307983 */ /* 0x000f1e0000300a00 */
[----:B------:R-:W-:-:S02]  /*38bd0*/  NOP ;  /* 0x0000000000007918 */ /* 0x000fc40000000000 */
        /* <DEDUP_REMOVED lines=50> */
[----:B------:R-:W4:Y:S04]  /*38f00*/  LDL.LU.64 R36, [R1+0x2af0] ;  /* 0x002af00001247983 */ /* 0x000f280000300a00 */
[----:B------:R-:W-:Y:S04]  /*38f10*/  STL.64 [R1+0x2ad0], R30 ;  /* 0x002ad01e01007387 */ /* 0x000fe80000100a00 */
[----:B------:R0:W-:Y:S04]  /*38f20*/  STL.64 [R1+0x2ac8], R28 ;  /* 0x002ac81c01007387 */ /* 0x0001e80000100a00 */
[----:B0-----:R-:W3:Y:S04]  /*38f30*/  LDL.LU R28, [R1+0xd0] ;  /* 0x0000d000011c7983 */ /* 0x001ee80000300800 */
[----:B------:R-:W3:Y:S04]  /*38f40*/  LDL.LU R29, [R1+0xd4] ;  /* 0x0000d400011d7983 */ /* 0x000ee80000300800 */
[----:B------:R-:W3:Y:S04]  /*38f50*/  LDL.LU R30, [R1+0xd8] ;  /* 0x0000d800011e7983 */ /* 0x000ee80000300800 */
[----:B------:R-:W3:Y:S01]  /*38f60*/  LDL.LU R31, [R1+0xdc] ;  /* 0x0000dc00011f7983 */ /* 0x000ee20000300800 */
[----:B----4-:R-:W-:Y:S03]  /*38f70*/  HMMA.16816.F32 R48, R48, R32, R36 ;  /* 0x000000203030723c */ /* 0x010fe60000001824 */
[----:B------:R-:W3:Y:S04]  /*38f80*/  LDL.LU.64 R38, [R1+0x2ae8] ;  /* 0x002ae80001267983 */ /* 0x000ee80000300a00 */
[----:B------:R-:W3:-:S15]  /*38f90*/  LDL.LU.64 R36, [R1+0x2ae0] ;  /* 0x002ae00001247983 */ /* 0x000ede0000300a00 */
[----:B------:R-:W-:-:S01]  /*38fa0*/  NOP ;  /* 0x0000000000007918 */ /* 0x000fc20000000000 */
        /* <DEDUP_REMOVED lines=8> */
[----:B------:R-:W-:Y:S01]  /*39030*/  STL.64 [R1+0x2aa0], R10 ;  /* 0x002aa00a01007387 */ /* 0x000fe20000100a00 */
[C---:B---3--:R-:W-:Y:S06]  /*39040*/  HMMA.16816.F32 R28, R36.reuse, R8, R28 ;  /* 0x00000008241c723c */ /* 0x048fec000000181c */
[----:B----4-:R-:W-:Y:S01]  /*39050*/  HMMA.16816.F32 R32, R36, R4, R48 ;  /* 0x000000042420723c */ /* 0x010fe20000001830 */
[----:B------:R-:W0:-:S15]  /*39060*/  LDSM.16.MT88.4 R48, [R59+UR5+0x4100] ;  /* 0x004100053b30783b */ /* 0x000e1e0008004200 */
[----:B------:R-:W-:-:S07]  /*39070*/  NOP ;  /* 0x0000000000007918 */ /* 0x000fce0000000000 */
[----:B------:R-:W-:Y:S04]  /*39080*/  STL.64 [R1+0x180], R32 ;  /* 0x0001802001007387 */ /* 0x000fe80000100a00 */
[----:B------:R-:W-:Y:S04]  /*39090*/  STL.64 [R1+0x188], R34 ;  /* 0x0001882201007387 */ /* 0x000fe80000100a00 */
[----:B------:R1:W-:Y:S02]  /*390a0*/  STL.64 [R1+0x2a98], R8 ;  /* 0x002a980801007387 */ /* 0x0003e40000100a00 */
[C---:B-1----:R-:W-:Y:S02]  /*390b0*/  HMMA.16816.F32 R8, R36.reuse, R12, R44 ;  /* 0x0000000c2408723c */ /* 0x042fe4000000182c */
[----:B------:R-:W-:Y:S04]  /*390c0*/  STL.64 [R1+0x170], R28 ;  /* 0x0001701c01007387 */ /* 0x000fe80000100a00 */
[----:B------:R-:W-:Y:S04]  /*390d0*/  STL.64 [R1+0x178], R30 ;  /* 0x0001781e01007387 */ /* 0x000fe80000100a00 */
[----:B------:R-:W-:Y:S04]  /*390e0*/  STL.64 [R1+0x2a90], R14 ;  /* 0x002a900e01007387 */ /* 0x000fe80000100a00 */
[----:B------:R-:W-:Y:S09]  /*390f0*/  STL.64 [R1+0x2a88], R12 ;  /* 0x002a880c01007387 */ /* 0x000ff20000100a00 */
[----:B------:R-:W-:Y:S04]  /*39100*/  STL.64 [R1+0x160], R8 ;  /* 0x0001600801007387 */ /* 0x000fe80000100a00 */
[----:B------:R1:W-:Y:S02]  /*39110*/  STL.64 [R1+0x168], R10 ;  /* 0x0001680a01007387 */ /* 0x0003e40000100a00 */
[----:B-1----:R-:W-:Y:S02]  /*39120*/  HMMA.16816.F32 R8, R36, R16, R40 ;  /* 0x000000102408723c */ /* 0x002fe40000001828 */
[----:B--2---:R-:W-:Y:S04]  /*39130*/  STL.64 [R1+0x2a80], R18 ;  /* 0x002a801201007387 */ /* 0x004fe80000100a00 */
[----:B------:R-:W-:-:S15]  /*39140*/  STL.64 [R1+0x2a78], R16 ;  /* 0x002a781001007387 */ /* 0x000fde0000100a00 */
[----:B------:R-:W-:-:S02]  /*39150*/  NOP ;  /* 0x0000000000007918 */ /* 0x000fc40000000000 */
[----:B------:R-:W-:Y:S04]  /*39160*/  STL.64 [R1+0x150], R8 ;  /* 0x0001500801007387 */ /* 0x000fe80000100a00 */
[----:B------:R1:W-:Y:S02]  /*39170*/  STL.64 [R1+0x158], R10 ;  /* 0x0001580a01007387 */ /* 0x0003e40000100a00 */
[C---:B-1----:R-:W-:Y:S02]  /*39180*/  HMMA.16816.F32 R8, R36.reuse, R20, R52 ;  /* 0x000000142408723c */ /* 0x042fe40000001834 */
[----:B0-----:R-:W-:Y:S04]  /*39190*/  STL.64 [R1+0x2a10], R50 ;  /* 0x002a103201007387 */ /* 0x001fe80000100a00 */
[----:B------:R-:W-:Y:S04]  /*391a0*/  STL.64 [R1+0x2a08], R48 ;  /* 0x002a083001007387 */ /* 0x000fe80000100a00 */
[----:B------:R-:W-:Y:S04]  /*391b0*/  STL.64 [R1+0x2a70], R22 ;  /* 0x002a701601007387 */ /* 0x000fe80000100a00 */
[----:B------:R0:W-:Y:S09]  /*391c0*/  STL.64 [R1+0x2a68], R20 ;  /* 0x002a681401007387 */ /* 0x0001f20000100a00 */
        /* <DEDUP_REMOVED lines=34> */
[----:B----4-:R-:W-:Y:S04]  /*393f0*/  STL.64 [R1+0x2a50], R46 ;  /* 0x002a502e01007387 */ /* 0x010fe80000100a00 */
[----:B---3--:R0:W-:Y:S04]  /*39400*/  STL.64 [R1+0x2a48], R44 ;  /* 0x002a482c01007387 */ /* 0x0081e80000100a00 */
[----:B0-----:R-:W3:Y:S04]  /*39410*/  LDL.LU R44, [R1+0xb20] ;  /* 0x000b2000012c7983 */ /* 0x001ee80000300800 */
[----:B------:R-:W3:Y:S04]  /*39420*/  LDL.LU R45, [R1+0xb24] ;  /* 0x000b2400012d7983 */ /* 0x000ee80000300800 */
[----:B------:R-:W4:Y:S04]  /*39430*/  LDL.LU R46, [R1+0xb28] ;  /* 0x000b2800012e7983 */ /* 0x000f280000300800 */
[----:B------:R-:W4:Y:S01]  /*39440*/  LDL.LU R47, [R1+0xb2c] ;  /* 0x000b2c00012f7983 */ /* 0x000f220000300800 */
[----:B------:R-:W-:Y:S01]  /*39450*/  HMMA.16816.F32 R28, R36, R24, R28 ;  /* 0x00000018241c723c */ /* 0x000fe2000000181c */
[----:B------:R-:W-:-:S02]  /*39460*/  IMAD.MOV.U32 R55, RZ, RZ, R61 ;  /* 0x000000ffff377224 */ /* 0x000fc400078e003d */
        /* <DEDUP_REMOVED lines=15> */
[----:B------:R-:W3:Y:S04]  /*39560*/  LDL.LU R61, [R1+0x2ad8] ;  /* 0x002ad800013d7983 */ /* 0x000ee80000300800 */
        /* <DEDUP_REMOVED lines=10> */
[----:B---3--:R-:W-:Y:S02]  /*39610*/  HMMA.16816.F32 R36, R36, R32, R40 ;  /* 0x000000202424723c */ /* 0x008fe40000001828 */
[----:B------:R-:W3:Y:S04]  /*39620*/  LDL.LU.64 R42, [R1+0x2ab0] ;  /* 0x002ab000012a7983 */ /* 0x000ee80000300a00 */
[----:B------:R-:W3:-:S15]  /*39630*/  LDL.LU.64 R40, [R1+0x2aa8] ;  /* 0x002aa80001287983 */ /* 0x000ede0000300a00 */
[----:B------:R-:W-:-:S02]  /*39640*/  NOP ;  /* 0x0000000000007918 */ /* 0x000fc40000000000 */
[----:B------:R-:W-:Y:S04]  /*39650*/  STL.64 [R1+0x130], R36 ;  /* 0x0001302401007387 */ /* 0x000fe80000100a00 */
[----:B------:R-:W-:Y:S01]  /*39660*/  STL.64 [R1+0x138], R38 ;  /* 0x0001382601007387 */ /* 0x000fe20000100a00 */
        /* <DEDUP_REMOVED lines=18> */
[----:B------:R-:W0:Y:S01]  /*39790*/  S2R R39, SR_TID.X ;  /* 0x0000000000277919 */ /* 0x000e220000002100 */
[----:B---3--:R-:W-:-:S15]  /*397a0*/  HMMA.16816.F32 R20, R40, R16, R20 ;  /* 0x000000102814723c */ /* 0x008fde0000001814 */
[----:B------:R-:W-:-:S08]  /*397b0*/  NOP ;  /* 0x0000000000007918 */ /* 0x000fd00000000000 */
[----:B------:R-:W-:Y:S04]  /*397c0*/  STL.64 [R1+0x3a0], R20 ;  /* 0x0003a01401007387 */ /* 0x000fe80000100a00 */
[----:B------:R1:W-:Y:S04]  /*397d0*/  STL.64 [R1+0x3a8], R22 ;  /* 0x0003a81601007387 */ /* 0x0003e80000100a00 */
[----:B-1----:R-:W3:Y:S04]  /*397e0*/  LDL.LU.64 R22, [R1+0x2a70] ;  /* 0x002a700001167983 */ /* 0x002ee80000300a00 */
[----:B------:R-:W4:Y:S01]  /*397f0*/  LDL.LU.64 R20, [R1+0x2a68] ;  /* 0x002a680001147983 */ /* 0x000f220000300a00 */
[C---:B0-----:R-:W-:Y:S01]  /*39800*/  LOP3.LUT R37, R39.reuse, 0x7, RZ, 0xc0, !PT ;  /* 0x0000000727257812 */ /* 0x041fe200078ec0ff */
[----:B------:R-:W-:-:S02]  /*39810*/  IMAD.SHL.U32 R38, R39, 0x100, RZ ;  /* 0x0000010027267824 */ /* 0x000fc400078e00ff */
[----:B------:R-:W-:Y:S02]  /*39820*/  IMAD.SHL.U32 R39, R39, 0x2, RZ ;  /* 0x0000000227277824 */ /* 0x000fe400078e00ff */
[----:B------:R-:W-:-:S05]  /*39830*/  IMAD R37, R37, 0x210, RZ ;  /* 0x0000021025257824 */ /* 0x000fca00078e02ff */
[----:B------:R-:W-:-:S04]  /*39840*/  LOP3.LUT R39, R37, 0x10, R39, 0x78, !PT ;  /* 0x0000001025277812 */ /* 0x000fc800078e7827 */
[----:B------:R-:W-:-:S04]  /*39850*/  LOP3.LUT R39, R39, 0x1000, R38, 0xf8, !PT ;  /* 0x0000100027277812 */ /* 0x000fc800078ef826 */
[----:B------:R-:W-:-:S06]  /*39860*/  LOP3.LUT R39, R39, 0x40, RZ, 0x3c, !PT ;  /* 0x0000004027277812 */ /* 0x000fcc00078e3cff */
[----:B------:R-:W0:Y:S04]  /*39870*/  LDSM.16.MT88.4 R36, [R39+UR5+0x4180] ;  /* 0x004180052724783b */ /* 0x000e280008004200 */
[----:B0-----:R-:W-:Y:S04]  /*39880*/  STL.64 [R1+0x29c0], R38 ;  /* 0x0029c02601007387 */ /* 0x001fe80000100a00 */
[----:B------:R0:W-:Y:S04]  /*39890*/  STL.64 [R1+0x29b8], R36 ;  /* 0x0029b82401007387 */ /* 0x0001e80000100a00 */
[----:B0-----:R-:W2:Y:S04]  /*398a0*/  LDL.LU R36, [R1+0x540] ;  /* 0x0005400001247983 */ /* 0x001ea80000300800 */
[----:B------:R-:W2:Y:S04]  /*398b0*/  LDL.LU R37, [R1+0x544] ;  /* 0x0005440001257983 */ /* 0x000ea80000300800 */
[----:B------:R-:W2:Y:S01]  /*398c0*/  LDL.LU R38, [R1+0x548] ;  /* 0x0005480001267983 */ /* 0x000ea20000300800 */
[----:B------:R-:W-:Y:S01]  /*398d0*/  IMAD.MOV.U32 R39, RZ, RZ, R61 ;  /* 0x000000ffff277224 */ /* 0x000fe200078e003d */
[----:B----4-:R-:W-:-:S15]  /*398e0*/  HMMA.16816.F32 R44, R40, R20, R44 ;  /* 0x00000014282c723c */ /* 0x010fde000000182c */
[----:B------:R-:W-:-:S08]  /*398f0*/  NOP ;  /* 0x0000000000007918 */ /* 0x000fd00000000000 */
[----:B------:R-:W-:Y:S04]  /*39900*/  STL.64 [R1+0x390], R44 ;  /* 0x0003902c01007387 */ /* 0x000fe80000100a00 */
[----:B------:R0:W-:Y:S01]  /*39910*/  STL [R1+0x398], R46 ;  /* 0x0003982e01007387 */ /* 0x0001e20000100800 */
[----:B------:R-:W-:-:S03]  /*39920*/  IMAD.MOV.U32 R61, RZ, RZ, R47 ;  /* 0x000000ffff3d7224 */ /* 0x000fc600078e002f */
[----:B0-----:R-:W4:Y:S04]  /*39930*/  LDL.LU.64 R46, [R1+0x2a60] ;  /* 0x002a6000012e7983 */ /* 0x001f280000300a00 */
[----:B------:R-:W4:Y:S04]  /*39940*/  LDL.LU.64 R44, [R1+0x2a58] ;  /* 0x002a5800012c7983 */ /* 0x000f280000300a00 */
[----:B------:R-:W-:Y:S01]  /*39950*/  STL [R1+0x25d0], R61 ;  /* 0x0025d03d01007387 */ /* 0x000fe20000100800 */
        /* <DEDUP_REMOVED lines=17> */
[----:B------:R-:W4:Y:S02]  /*39a70*/  LDL.LU R31, [R1+0x5dc] ;  /* 0x0005dc00011f7983 */ /* 0x000f240000300800 */
[----:B----4-:R-:W-:Y:S06]  /*39a80*/  HMMA.16816.F32 R40, R40, R32, R28 ;  /* 0x000000202828723c */ /* 0x010fec000000181c */
[C---:B--2---:R-:W-:Y:S06]  /*39a90*/  HMMA.16816.F32 R28, R44.reuse, R4, R36 ;  /* 0x000000042c1c723c */ /* 0x044fec0000001824 */
[C---:B------:R-:W-:Y:S11]  /*39aa0*/  HMMA.16816.F32 R56, R44.reuse, R8, R56 ;  /* 0x000000082c38723c */ /* 0x040ff60000001838 */
[----:B------:R-:W-:Y:S04]  /*39ab0*/  STL.64 [R1+0x120], R40 ;  /* 0x0001202801007387 */ /* 0x000fe80000100a00 */
[----:B------:R-:W-:Y:S04]  /*39ac0*/  STL [R1+0x128], R42 ;  /* 0x0001282a01007387 */ /* 0x000fe80000100800 */
[----:B------:R-:W-:Y:S04]  /*39ad0*/  STL.64 [R1+0x2a20], R34 ;  /* 0x002a202201007387 */ /* 0x000fe80000100a00 */
[----:B------:R-:W-:Y:S04]  /*39ae0*/  STL.64 [R1+0x2a18], R32 ;  /* 0x002a182001007387 */ /* 0x000fe80000100a00 */
[----:B------:R-:W-:Y:S04]  /*39af0*/  STL.64 [R1+0x2a00], R10 ;  /* 0x002a000a01007387 */ /* 0x000fe80000100a00 */
        /* <DEDUP_REMOVED lines=16> */
[----:B------:R-:W4:Y:S04]  /*39c00*/  LDL.LU R36, [R1+0x930] ;  /* 0x0009300001247983 */ /* 0x000f280000300800 */
[----:B------:R-:W4:Y:S04]  /*39c10*/  LDL.LU R37, [R1+0x934] ;  /* 0x0009340001257983 */ /* 0x000f280000300800 */
[----:B------:R-:W3:Y:S04]  /*39c20*/  LDL.LU R38, [R1+0x938] ;  /* 0x0009380001267983 */ /* 0x000ee80000300800 */
[----:B------:R-:W3:Y:S04]  /*39c30*/  LDL.LU R39, [R1+0x93c] ;  /* 0x00093c0001277983 */ /* 0x000ee80000300800 */
[----:B------:R-:W4:Y:S04]  /*39c40*/  LDL.LU R52, [R1+0x430] ;  /* 0x0004300001347983 */ /* 0x000f280000300800 */
[----:B------:R-:W4:Y:S04]  /*39c50*/  LDL.LU R53, [R1+0x434] ;  /* 0x0004340001357983 */ /* 0x000f280000300800 */
        /* <DEDUP_REMOVED lines=23> */
[----:B-1----:R-:W3:Y:S04]  /*39dd0*/  LDL.LU R8, [R1+0x970] ;  /* 0x0009700001087983 */ /* 0x002ee80000300800 */
[----:B------:R-:W3:Y:S04]  /*39de0*/  LDL.LU R9, [R1+0x974] ;  /* 0x0009740001097983 */ /* 0x000ee80000300800 */
[----:B--2---:R-:W2:Y:S04]  /*39df0*/  LDL.LU R10, [R1+0x978] ;  /* 0x00097800010a7983 */ /* 0x004ea80000300800 */
[----:B------:R-:W2:Y:S01]  /*39e00*/  LDL.LU R11, [R1+0x97c] ;  /* 0x00097c00010b7983 */ /* 0x000ea20000300800 */
[C---:B----4-:R-:W-:Y:S01]  /*39e10*/  HMMA.16816.F32 R40, R44.reuse, R20, R52 ;  /* 0x000000142c28723c */ /* 0x050fe20000001834 */
[----:B------:R-:W0:Y:S02]  /*39e20*/  S2R R53, SR_TID.X ;  /* 0x0000000000357919 */ /* 0x000e240000002100 */
[----:B---3--:R-:W-:Y:S04]  /*39e30*/  STL.64 [R1+0x29d0], R38 ;  /* 0x0029d02601007387 */ /* 0x008fe80000100a00 */
[----:B------:R1:W-:Y:S04]  /*39e40*/  STL.64 [R1+0x29c8], R36 ;  /* 0x0029c82401007387 */ /* 0x0003e80000100a00 */
[----:B-1----:R-:W3:Y:S04]  /*39e50*/  LDL.LU R36, [R1+0x940] ;  /* 0x0009400001247983 */ /* 0x002ee80000300800 */
[----:B------:R-:W3:Y:S04]  /*39e60*/  LDL.LU R37, [R1+0x944] ;  /* 0x0009440001257983 */ /* 0x000ee80000300800 */
[----:B------:R-:W3:Y:S04]  /*39e70*/  LDL.LU R38, [R1+0x948] ;  /* 0x0009480001267983 */ /* 0x000ee80000300800 */
[----:B------:R-:W3:Y:S04]  /*39e80*/  LDL.LU R39, [R1+0x94c] ;  /* 0x00094c0001277983 */ /* 0x000ee80000300800 */
[----:B------:R-:W4:Y:S04]  /*39e90*/  LDL.LU R56, [R1+0x880] ;  /* 0x0008800001387983 */ /* 0x000f280000300800 */
[----:B------:R-:W-:Y:S04]  /*39ea0*/  STL.64 [R1+0x2e0], R40 ;  /* 0x0002e02801007387 */ /* 0x000fe80000100a00 */
[----:B------:R1:W-:Y:S01]  /*39eb0*/  STL.64 [R1+0x2e8], R42 ;  /* 0x0002e82a01007387 */ /* 0x0003e20000100a00 */
[----:B------:R-:W-:Y:S03]  /*39ec0*/  HMMA.16816.F32 R28, R44, R24, R28 ;  /* 0x000000182c1c723c */ /* 0x000fe6000000181c */
[----:B------:R-:W4:Y:S04]  /*39ed0*/  LDL.LU R57, [R1+0x884] ;  /* 0x0008840001397983 */ /* 0x000f280000300800 */
[----:B------:R-:W4:Y:S04]  /*39ee0*/  LDL.LU R58, [R1+0x888] ;  /* 0x00088800013a7983 */ /* 0x000f280000300800 */
[----:B------:R-:W4:Y:S04]  /*39ef0*/  LDL.LU R59, [R1+0x88c] ;  /* 0x00088c00013b7983 */ /* 0x000f280000300800 */
[----:B------:R-:W4:Y:S01]  /*39f00*/  LDL.LU R52, [R1+0x870] ;  /* 0x0008700001347983 */ /* 0x000f220000300800 */
[C---:B0-----:R-:W-:Y:S01]  /*39f10*/  LOP3.LUT R54, R53.reuse, 0x7, RZ, 0xc0, !PT ;  /* 0x0000000735367812 */ /* 0x041fe200078ec0ff */
[----:B-1----:R-:W-:-:S04]  /*39f20*/  IMAD.SHL.U32 R43, R53, 0x2, RZ ;  /* 0x00000002352b7824 */ /* 0x002fc800078e00ff */
[----:B------:R-:W-:Y:S02]  /*39f30*/  IMAD R54, R54, 0x210, RZ ;  /* 0x0000021036367824 */ /* 0x000fe400078e02ff */
[----:B------:R-:W-:Y:S02]  /*39f40*/  IMAD.SHL.U32 R55, R53, 0x100, RZ ;  /* 0x0000010035377824 */ /* 0x000fe400078e00ff */
[----:B------:R-:W4:Y:S01]  /*39f50*/  LDL.LU R53, [R1+0x874] ;  /* 0x0008740001357983 */ /* 0x000f220000300800 */
[----:B------:R-:W-:-:S03]  /*39f60*/  LOP3.LUT R43, R54, 0x10, R43, 0x78, !PT ;  /* 0x00000010362b7812 */ /* 0x000fc600078e782b */
[----:B------:R-:W4:Y:S01]  /*39f70*/  LDL.LU R54, [R1+0x878] ;  /* 0x0008780001367983 */ /* 0x000f220000300800 */
[----:B------:R-:W-:-:S03]  /*39f80*/  LOP3.LUT R43, R43, 0x1000, R55, 0xf8, !PT ;  /* 0x000010002b2b7812 */ /* 0x000fc600078ef837 */
[----:B------:R-:W4:Y:S01]  /*39f90*/  LDL.LU R55, [R1+0x87c] ;  /* 0x00087c0001377983 */ /* 0x000f220000300800 */
[----:B------:R-:W-:-:S06]  /*39fa0*/  LOP3.LUT R43, R43, 0x60, RZ, 0x3c, !PT ;  /* 0x000000602b2b7812 */ /* 0x000fcc00078e3cff */
[----:B------:R-:W0:Y:S04]  /*39fb0*/  LDSM.16.MT88.4 R40, [R43+UR5+0x4000] ;  /* 0x004000052b28783b */ /* 0x000e280008004200 */
        /* <DEDUP_REMOVED lines=69> */
[----:B------:R0:W-:Y:S04]  /*3a410*/  STL.64 [R1+0x29a8], R20 ;  /* 0x0029a81401007387 */ /* 0x0001e80000100a00 */
[----:B0-----:R-:W2:Y:S04]  /*3a420*/  LDL.LU R20, [R1+0xf0] ;  /* 0x0000f00001147983 */ /* 0x001ea80000300800 */
[----:B------:R-:W2:Y:S04]  /*3a430*/  LDL.LU R21, [R1+0xf4] ;  /* 0x0000f40001157983 */ /* 0x000ea80000300800 */
[----:B------:R-:W2:Y:S04]  /*3a440*/  LDL.LU R22, [R1+0xf8] ;  /* 0x0000f80001167983 */ /* 0x000ea80000300800 */
[----:B------:R-:W2:Y:S04]  /*3a450*/  LDL.LU R23, [R1+0xfc] ;  /* 0x0000fc0001177983 */ /* 0x000ea80000300800 */
[----:B------:R-:W-:Y:S04]  /*3a460*/  STL.64 [R1+0x29a0], R26 ;  /* 0x0029a01a01007387 */ /* 0x000fe80000100a00 */
[----:B------:R-:W-:Y:S04]  /*3a470*/  STL.64 [R1+0x810], R44 ;  /* 0x0008102c01007387 */ /* 0x000fe80000100a00 */
[----:B------:R-:W-:Y:S04]  /*3a480*/  STL.64 [R1+0x818], R46 ;  /* 0x0008182e01007387 */ /* 0x000fe80000100a00 */
[----:B------:R0:W-:Y:S04]  /*3a490*/  STL.64 [R1+0x2998], R24 ;  /* 0x0029981801007387 */ /* 0x0001e80000100a00 */
[----:B0-----:R-:W4:Y:S04]  /*3a4a0*/  LDL.LU R24, [R1+0x910] ;  /* 0x0009100001187983 */ /* 0x001f280000300800 */
[----:B------:R-:W4:Y:S04]  /*3a4b0*/  LDL.LU R25, [R1+0x914] ;  /* 0x0009140001197983 */ /* 0x000f280000300800 */
[----:B------:R-:W4:Y:S04]  /*3a4c0*/  LDL.LU R26, [R1+0x918] ;  /* 0x00091800011a7983 */ /* 0x000f280000300800 */
[----:B------:R-:W4:Y:S01]  /*3a4d0*/  LDL.LU R27, [R1+0x91c] ;  /* 0x00091c00011b7983 */ /* 0x000f220000300800 */
        /* <DEDUP_REMOVED lines=8> */
[----:B------:R-:W-:Y:S01]  /*3a560*/  STL.64 [R1+0x2990], R30 ;  /* 0x0029901e01007387 */ /* 0x000fe20000100a00 */
[C---:B--2---:R-:W-:Y:S06]  /*3a570*/  HMMA.16816.F32 R20, R48.reuse, R32, R20 ;  /* 0x000000203014723c */ /* 0x044fec0000001814 */
[----:B----4-:R-:W-:Y:S01]  /*3a580*/  HMMA.16816.F32 R24, R48, R28, R24 ;  /* 0x0000001c3018723c */ /* 0x010fe20000001818 */
[----:B------:R-:W0:-:S15]  /*3a590*/  LDSM.16.MT88.4 R48, [R47+UR5+0x4100] ;  /* 0x004100052f30783b */ /* 0x000e1e0008004200 */
[----:B------:R-:W-:-:S07]  /*3a5a0*/  NOP ;  /* 0x0000000000007918 */ /* 0x000fce0000000000 */
[----:B------:R-:W-:Y:S04]  /*3a5b0*/  STL.64 [R1+0x800], R24 ;  /* 0x0008001801007387 */ /* 0x000fe80000100a00 */
[----:B------:R3:W-:Y:S02]  /*3a5c0*/  STL.64 [R1+0x808], R26 ;  /* 0x0008081a01007387 */ /* 0x0007e40000100a00 */
[C---:B---3--:R-:W-:Y:S02]  /*3a5d0*/  HMMA.16816.F32 R24, R36.reuse, R4, R40 ;  /* 0x000000042418723c */ /* 0x048fe40000001828 */
[----:B------:R-:W-:Y:S04]  /*3a5e0*/  STL.64 [R1+0x2988], R28 ;  /* 0x0029881c01007387 */ /* 0x000fe80000100a00 */
[----:B------:R-:W-:Y:S04]  /*3a5f0*/  STL.64 [R1+0x2980], R34 ;  /* 0x0029802201007387 */ /* 0x000fe80000100a00 */
[----:B------:R-:W-:Y:S04]  /*3a600*/  STL.64 [R1+0x2978], R32 ;  /* 0x0029782001007387 */ /* 0x000fe80000100a00 */
[----:B------:R-:W-:Y:S04]  /*3a610*/  STL.64 [R1+0x770], R20 ;  /* 0x0007701401007387 */ /* 0x000fe80000100a00 */
[----:B------:R1:W-:Y:S04]  /*3a620*/  STL.64 [R1+0x778], R22 ;  /* 0x0007781601007387 */ /* 0x0003e80000100a00 */
[----:B0-----:R-:W-:Y:S04]  /*3a630*/  STL.64 [R1+0x28d0], R50 ;  /* 0x0028d03201007387 */ /* 0x001fe80000100a00 */
[----:B------:R-:W-:Y:S04]  /*3a640*/  STL.64 [R1+0x28c8], R48 ;  /* 0x0028c83001007387 */ /* 0x000fe80000100a00 */
[----:B------:R-:W-:Y:S01]  /*3a650*/  STL.64 [R1+0x2960], R10 ;  /* 0x0029600a01007387 */ /* 0x000fe20000100a00 */
[C---:B-1----:R-:W-:Y:S03]  /*3a660*/  HMMA.16816.F32 R20, R36.reuse, R8, R56 ;  /* 0x000000082414723c */ /* 0x042fe60000001838 */
[----:B------:R-:W-:Y:S04]  /*3a670*/  STL.64 [R1+0x760], R24 ;  /* 0x0007601801007387 */ /* 0x000fe80000100a00 */
[----:B------:R-:W-:Y:S04]  /*3a680*/  STL.64 [R1+0x768], R26 ;  /* 0x0007681a01007387 */ /* 0x000fe80000100a00 */
[----:B------:R0:W-:Y:S02]  /*3a690*/  STL.64 [R1+0x2958], R8 ;  /* 0x0029580801007387 */ /* 0x0001e40000100a00 */
[C---:B0-----:R-:W-:Y:S10]  /*3a6a0*/  HMMA.16816.F32 R8, R36.reuse, R12, R52 ;  /* 0x0000000c2408723c */ /* 0x041ff40000001834 */
[----:B------:R-:W-:Y:S04]  /*3a6b0*/  STL.64 [R1+0x750], R20 ;  /* 0x0007501401007387 */ /* 0x000fe80000100a00 */
[----:B------:R-:W-:Y:S04]  /*3a6c0*/  STL.64 [R1+0x758], R22 ;  /* 0x0007581601007387 */ /* 0x000fe80000100a00 */
[----:B------:R-:W-:Y:S04]  /*3a6d0*/  STL.64 [R1+0x2950], R14 ;  /* 0x0029500e01007387 */ /* 0x000fe80000100a00 */
[----:B------:R-:W-:Y:S04]  /*3a6e0*/  STL.64 [R1+0x2948], R12 ;  /* 0x0029480c01007387 */ /* 0x000fe80000100a00 */
[----:B------:R-:W-:Y:S04]  /*3a6f0*/  STL.64 [R1+0x740], R8 ;  /* 0x0007400801007387 */ /* 0x000fe80000100a00 */
[----:B------:R-:W-:Y:S04]  /*3a700*/  STL.64 [R1+0x748], R10 ;  /* 0x0007480a01007387 */ /* 0x000fe80000100a00 */
[----:B------:R-:W2:Y:S04]  /*3a710*/  LDL.LU R48, [R1+0x270] ;  /* 0x0002700001307983 */ /* 0x000ea80000300800 */
[----:B------:R-:W2:Y:S04]  /*3a720*/  LDL.LU R49, [R1+0x274] ;  /* 0x0002740001317983 */ /* 0x000ea80000300800 */
        /* <DEDUP_REMOVED lines=62> */
[----:B------:R-:W2:Y:S01]  /*3ab10*/  LDL.LU R46, [R1+0xae8] ;  /* 0x000ae800012e7983 */ /* 0x000ea20000300800 */
[C---:B---3--:R-:W-:Y:S03]  /*3ab20*/  HMMA.16816.F32 R20, R36.reuse, R16, R20 ;  /* 0x000000102414723c */ /* 0x048fe60000001814 */
[----:B------:R-:W2:Y:S04]  /*3ab30*/  LDL.LU R47, [R1+0xaec] ;  /* 0x000aec00012f7983 */ /* 0x000ea80000300800 */
[----:B------:R-:W3:Y:S04]  /*3ab40*/  LDL.LU R56, [R1+0x840] ;  /* 0x0008400001387983 */ /* 0x000ee80000300800 */
[----:B------:R-:W3:Y:S04]  /*3ab50*/  LDL.LU R57, [R1+0x844] ;  /* 0x0008440001397983 */ /* 0x000ee80000300800 */
[----:B------:R-:W3:Y:S04]  /*3ab60*/  LDL.LU R58, [R1+0x848] ;  /* 0x00084800013a7983 */ /* 0x000ee80000300800 */
[----:B------:R-:W3:Y:S04]  /*3ab70*/  LDL.LU R59, [R1+0x84c] ;  /* 0x00084c00013b7983 */ /* 0x000ee80000300800 */
        /* <DEDUP_REMOVED lines=32> */
[----:B--2---:R-:W-:Y:S02]  /*3ad80*/  HMMA.16816.F32 R36, R36, R32, R40 ;  /* 0x000000202424723c */ /* 0x004fe40000001828 */
[----:B------:R-:W2:Y:S04]  /*3ad90*/  LDL.LU.64 R42, [R1+0x2970] ;  /* 0x00297000012a7983 */ /* 0x000ea80000300a00 */
[----:B------:R-:W2:-:S15]  /*3ada0*/  LDL.LU.64 R40, [R1+0x2968] ;  /* 0x0029680001287983 */ /* 0x000e9e0000300a00 */
        /* <DEDUP_REMOVED lines=70> */
[C---:B---3--:R-:W-:Y:S06]  /*3b210*/  HMMA.16816.F32 R56, R44.reuse, R4, R56 ;  /* 0x000000042c38723c */ /* 0x048fec0000001838 */
[----:B------:R-:W-:-:S15]  /*3b220*/  HMMA.16816.F32 R48, R44, R8, R48 ;  /* 0x000000082c30723c */ /* 0x000fde0000001830 */
[----:B------:R-:W-:-:S02]  /*3b230*/  NOP ;  /* 0x0000000000007918 */ /* 0x000fc40000000000 */
[----:B------:R-:W-:Y:S04]  /*3b240*/  STL.64 [R1+0x2c0], R56 ;  /* 0x0002c03801007387 */ /* 0x000fe80000100a00 */
[----:B------:R-:W-:Y:S04]  /*3b250*/  STL.64 [R1+0x2c8], R58 ;  /* 0x0002c83a01007387 */ /* 0x000fe80000100a00 */
[----:B------:R-:W-:Y:S04]  /*3b260*/  STL.64 [R1+0x2b0], R48 ;  /* 0x0002b03001007387 */ /* 0x000fe80000100a00 */
[----:B------:R0:W-:Y:S04]  /*3b270*/  STL.64 [R1+0x2b8], R50 ;  /* 0x0002b83201007387 */ /* 0x0001e80000100a00 */
[----:B0-----:R-:W3:Y:S04]  /*3b280*/  LDL.LU.64 R50, [R1+0x28e0] ;  /* 0x0028e00001327983 */ /* 0x001ee80000300a00 */
[----:B------:R-:W3:Y:S01]  /*3b290*/  LDL.LU.64 R48, [R1+0x28d8] ;  /* 0x0028d80001307983 */ /* 0x000ee20000300a00 */
[----:B--2---:R-:W-:Y:S03]  /*3b2a0*/  HMMA.16816.F32 R40, R44, R12, R40 ;  /* 0x0000000c2c28723c */ /* 0x004fe60000001828 */
[----:B----4-:R-:W-:-:S15]  /*3b2b0*/  STL.64 [R1+0x28b0], R14 ;  /* 0x0028b00e01007387 */ /* 0x010fde0000100a00 */
[----:B------:R-:W-:-:S05]  /*3b2c0*/  NOP ;  /* 0x0000000000007918 */ /* 0x000fca0000000000 */
        /* <DEDUP_REMOVED lines=27> */
[----:B------:R-:W4:Y:S04]  /*3b480*/  LDL.LU R54, [R1+0xa08] ;  /* 0x000a080001367983 */ /* 0x000f280000300800 */
[----:B------:R-:W4:Y:S01]  /*3b490*/  LDL.LU R55, [R1+0xa0c] ;  /* 0x000a0c0001377983 */ /* 0x000f220000300800 */
[----:B------:R-:W0:Y:S03]  /*3b4a0*/  S2R R59, SR_TID.X ;  /* 0x00000000003b7919 */ /* 0x000e260000002100 */
[----:B---3--:R-:W-:Y:S04]  /*3b4b0*/  STL.64 [R1+0x2860], R38 ;  /* 0x0028602601007387 */ /* 0x008fe80000100a00 */
[----:B--2---:R1:W-:Y:S04]  /*3b4c0*/  STL.64 [R1+0x2858], R36 ;  /* 0x0028582401007387 */ /* 0x0043e80000100a00 */
[----:B-1----:R-:W2:Y:S04]  /*3b4d0*/  LDL.LU R36, [R1+0x8b0] ;  /* 0x0008b00001247983 */ /* 0x002ea80000300800 */
[----:B------:R-:W2:Y:S04]  /*3b4e0*/  LDL.LU R37, [R1+0x8b4] ;  /* 0x0008b40001257983 */ /* 0x000ea80000300800 */
[----:B------:R-:W3:Y:S04]  /*3b4f0*/  LDL.LU R38, [R1+0x8b8] ;  /* 0x0008b80001267983 */ /* 0x000ee80000300800 */
[----:B------:R-:W3:Y:S01]  /*3b500*/  LDL.LU R39, [R1+0x8bc] ;  /* 0x0008bc0001277983 */ /* 0x000ee20000300800 */
[C---:B0-----:R-:W-:Y:S01]  /*3b510*/  LOP3.LUT R57, R59.reuse, 0x7, RZ, 0xc0, !PT ;  /* 0x000000073b397812 */ /* 0x041fe200078ec0ff */
[----:B------:R-:W-:-:S02]  /*3b520*/  IMAD.SHL.U32 R58, R59, 0x100, RZ ;  /* 0x000001003b3a7824 */ /* 0x000fc400078e00ff */
[----:B------:R-:W-:Y:S02]  /*3b530*/  IMAD.SHL.U32 R59, R59, 0x2, RZ ;  /* 0x000000023b3b7824 */ /* 0x000fe400078e00ff */
[----:B------:R-:W-:-:S05]  /*3b540*/  IMAD R57, R57, 0x210, RZ ;  /* 0x0000021039397824 */ /* 0x000fca00078e02ff */
[----:B------:R-:W-:-:S04]  /*3b550*/  LOP3.LUT R59, R57, 0x10, R59, 0x78, !PT ;  /* 0x00000010393b7812 */ /* 0x000fc800078e783b */
[----:B------:R-:W-:-:S05]  /*3b560*/  LOP3.LUT R59, R59, 0x1000, R58, 0xf8, !PT ;  /* 0x000010003b3b7812 */ /* 0x000fca00078ef83a */
[----:B------:R-:W0:Y:S01]  /*3b570*/  LDSM.16.MT88.4 R40, [R59+UR5+0x6000] ;  /* 0x006000053b28783b */ /* 0x000e220008004200 */
[C---:B----4-:R-:W-:Y:S03]  /*3b580*/  HMMA.16816.F32 R52, R44.reuse, R28, R52 ;  /* 0x0000001c2c34723c */ /* 0x050fe60000001834 */
[----:B---3--:R-:W-:Y:S04]  /*3b590*/  STL.64 [R1+0x2870], R38 ;  /* 0x0028702601007387 */ /* 0x008fe80000100a00 */
[----:B--2---:R1:W-:Y:S04]  /*3b5a0*/  STL.64 [R1+0x2868], R36 ;  /* 0x0028682401007387 */ /* 0x0043e80000100a00 */
[----:B-1----:R-:W2:Y:S04]  /*3b5b0*/  LDL.LU R36, [R1+0x8c0] ;  /* 0x0008c00001247983 */ /* 0x002ea80000300800 */
        /* <DEDUP_REMOVED lines=23> */
[----:B0-----:R-:W-:Y:S04]  /*3b730*/  STL.64 [R1+0x2810], R42 ;  /* 0x0028102a01007387 */ /* 0x001fe80000100a00 */
[----:B------:R0:W-:Y:S04]  /*3b740*/  STL.64 [R1+0x2808], R40 ;  /* 0x0028082801007387 */ /* 0x0001e80000100a00 */
[----:B0-----:R-:W3:Y:S04]  /*3b750*/  LDL.LU R40, [R1+0x420] ;  /* 0x0004200001287983 */ /* 0x001ee80000300800 */
[----:B------:R-:W-:Y:S04]  /*3b760*/  STL.64 [R1+0x260], R52 ;  /* 0x0002603401007387 */ /* 0x000fe80000100a00 */
[----:B------:R-:W-:Y:S04]  /*3b770*/  STL.64 [R1+0x268], R54 ;  /* 0x0002683601007387 */ /* 0x000fe80000100a00 */
[----:B------:R-:W3:Y:S04]  /*3b780*/  LDL.LU R41, [R1+0x424] ;  /* 0x0004240001297983 */ /* 0x000ee80000300800 */
[----:B------:R-:W2:Y:S04]  /*3b790*/  LDL.LU R42, [R1+0x428] ;  /* 0x00042800012a7983 */ /* 0x000ea80000300800 */
[----:B------:R-:W2:Y:S01]  /*3b7a0*/  LDL.LU R43, [R1+0x42c] ;  /* 0x00042c00012b7983 */ /* 0x000ea20000300800 */
[----:B----4-:R-:W-:Y:S03]  /*3b7b0*/  HMMA.16816.F32 R44, R44, R32, R48 ;  /* 0x000000202c2c723c */ /* 0x010fe60000001830 */
[----:B--2---:R-:W-:Y:S04]  /*3b7c0*/  STL.64 [R1+0x2820], R42 ;  /* 0x0028202a01007387 */ /* 0x004fe80000100a00 */
        /* <DEDUP_REMOVED lines=9> */
[----:B------:R-:W4:Y:S04]  /*3b860*/  LDL.LU.64 R50, [R1+0x28d0] ;  /* 0x0028d00001327983 */ /* 0x000f280000300a00 */
[----:B------:R-:W4:Y:S04]  /*3b870*/  LDL.LU.64 R48, [R1+0x28c8] ;  /* 0x0028c80001307983 */ /* 0x000f280000300a00 */
[----:B------:R0:W-:Y:S04]  /*3b880*/  STL.64 [R1+0x100], R44 ;  /* 0x0001002c01007387 */ /* 0x0001e80000100a00 */
[----:B------:R1:W-:Y:S04]  /*3b890*/  STL.64 [R1+0x108], R46 ;  /* 0x0001082e01007387 */ /* 0x0003e80000100a00 */
[----:B0-----:R-:W4:Y:S04]  /*3b8a0*/  LDL.LU R44, [R1+0xb0] ;  /* 0x0000b000012c7983 */ /* 0x001f280000300800 */
[----:B------:R-:W4:Y:S04]  /*3b8b0*/  LDL.LU R45, [R1+0xb4] ;  /* 0x0000b400012d7983 */ /* 0x000f280000300800 */
[----:B-1----:R-:W4:Y:S04]  /*3b8c0*/  LDL.LU R46, [R1+0xb8] ;  /* 0x0000b800012e7983 */ /* 0x002f280000300800 */
[----:B------:R-:W4:Y:S02]  /*3b8d0*/  LDL.LU R47, [R1+0xbc] ;  /* 0x0000bc00012f7983 */ /* 0x000f240000300800 */
[----:B----4-:R-:W-:-:S15]  /*3b8e0*/  HMMA.16816.F32 R44, R48, R4, R44 ;  /* 0x00000004302c723c */ /* 0x010fde000000182c */
[----:B------:R-:W-:-:S08]  /*3b8f0*/  NOP ;  /* 0x0000000000007918 */ /* 0x000fd00000000000 */
[----:B------:R-:W-:Y:S04]  /*3b900*/  STL.64 [R1+0xf0], R44 ;  /* 0x0000f02c01007387 */ /* 0x000fe80000100a00 */
[----:B------:R-:W-:Y:S04]  /*3b910*/  STL.64 [R1+0xf8], R46 ;  /* 0x0000f82e01007387 */ /* 0x000fe80000100a00 */
[----:B------:R-:W0:Y:S01]  /*3b920*/  LDSM.16.MT88.4 R44, [R59+UR5+0x6080] ;  /* 0x006080053b2c783b */ /* 0x000e220008004200 */
[----:B------:R-:W-:Y:S03]  /*3b930*/  HMMA.16816.F32 R12, R48, R8, R12 ;  /* 0x00000008300c723c */ /* 0x000fe6000000180c */
[----:B0-----:R-:W-:Y:S04]  /*3b940*/  STL.64 [R1+0x2788], R46 ;  /* 0x0027882e01007387 */ /* 0x001fe80000100a00 */
[----:B------:R0:W-:Y:S02]  /*3b950*/  STL.64 [R1+0x2780], R44 ;  /* 0x0027802c01007387 */ /* 0x0001e40000100a00 */
[----:B0-----:R-:W-:-:S02]  /*3b960*/  IMAD.MOV.U32 R44, RZ, RZ, R31 ;  /* 0x000000ffff2c7224 */ /* 0x001fc400078e001f */
[----:B------:R-:W-:Y:S01]  /*3b970*/  IMAD.MOV.U32 R45, RZ, RZ, R30 ;  /* 0x000000ffff2d7224 */ /* 0x000fe200078e001e */
[----:B------:R-:W4:Y:S04]  /*3b980*/  LDL.LU R31, [R1+0x28c4] ;  /* 0x0028c400011f7983 */ /* 0x000f280000300800 */
[----:B------:R-:W2:Y:S01]  /*3b990*/  LDL.LU R30, [R1+0x28c0] ;  /* 0x0028c000011e7983 */ /* 0x000ea20000300800 */
[----:B------:R-:W-:Y:S02]  /*3b9a0*/  IMAD.MOV.U32 R46, RZ, RZ, R35 ;  /* 0x000000ffff2e7224 */ /* 0x000fe400078e0023 */
[----:B------:R-:W-:Y:S01]  /*3b9b0*/  IMAD.MOV.U32 R47, RZ, RZ, R34 ;  /* 0x000000ffff2f7224 */ /* 0x000fe200078e0022 */
[----:B------:R-:W3:Y:S04]  /*3b9c0*/  LDL.LU R35, [R1+0x28bc] ;  /* 0x0028bc0001237983 */ /* 0x000ee80000300800 */
        /* <DEDUP_REMOVED lines=40> */
[----:B------:R4:W-:Y:S01]  /*3bc50*/  STL.64 [R1+0x88], R50 ;  /* 0x0000883201007387 */ /* 0x0009e20000100a00 */
[----:B0-----:R-:W-:Y:S02]  /*3bc60*/  IMAD.MOV.U32 R48, RZ, RZ, R35 ;  /* 0x000000ffff307224 */ /* 0x001fe400078e0023 */
[----:B------:R-:W-:Y:S02]  /*3bc70*/  IMAD.MOV.U32 R49, RZ, RZ, R30 ;  /* 0x000000ffff317224 */ /* 0x000fe400078e001e */
[----:B----4-:R-:W-:Y:S02]  /*3bc80*/  IMAD.MOV.U32 R50, RZ, RZ, R26 ;  /* 0x000000ffff327224 */ /* 0x010fe400078e001a */
[----:B------:R-:W-:Y:S01]  /*3bc90*/  IMAD.MOV.U32 R51, RZ, RZ, R27 ;  /* 0x000000ffff337224 */ /* 0x000fe200078e001b */
[----:B------:R-:W4:Y:S04]  /*3bca0*/  LDL.LU R35, [R1+0x2844] ;  /* 0x0028440001237983 */ /* 0x000f280000300800 */
[----:B------:R-:W4:Y:S04]  /*3bcb0*/  LDL.LU R30, [R1+0x2840] ;  /* 0x00284000011e7983 */ /* 0x000f280000300800 */
[----:B------:R-:W4:Y:S04]  /*3bcc0*/  LDL.LU R26, [R1+0x283c] ;  /* 0x00283c00011a7983 */ /* 0x000f280000300800 */
[----:B------:R-:W4:Y:S01]  /*3bcd0*/  LDL.LU R27, [R1+0x2838] ;  /* 0x00283800011b7983 */ /* 0x000f220000300800 */
[----:B--2---:R-:W-:-:S15]  /*3bce0*/  HMMA.16816.F32 R48, R36, R4, R48 ;  /* 0x000000042430723c */ /* 0x004fde0000001830 */
[----:B------:R-:W-:-:S08]  /*3bcf0*/  NOP ;  /* 0x0000000000007918 */ /* 0x000fd00000000000 */
[----:B------:R-:W-:Y:S04]  /*3bd00*/  STL.64 [R1+0x70], R48 ;  /* 0x0000703001007387 */ /* 0x000fe80000100a00 */
[----:B------:R-:W-:Y:S04]  /*3bd10*/  STL.64 [R1+0x78], R50 ;  /* 0x0000783201007387 */ /* 0x000fe80000100a00 */
[----:B------:R-:W0:Y:S01]  /*3bd20*/  LDSM.16.MT88.4 R48, [R59+UR5+0x6100] ;  /* 0x006100053b30783b */ /* 0x000e220008004200 */
[----:B------:R-:W-:-:S15]  /*3bd30*/  HMMA.16816.F32 R40, R36, R8, R40 ;  /* 0x000000082428723c */ /* 0x000fde0000001828 */
[----:B------:R-:W-:-:S09]  /*3bd40*/  NOP ;  /* 0x0000000000007918 */ /* 0x000fd20000000000 */
[----:B------:R-:W-:Y:S02]  /*3bd50*/  IMAD.MOV.U32 R9, RZ, RZ, R42 ;  /* 0x000000ffff097224 */ /* 0x000fe400078e002a */
[----:B------:R-:W-:Y:S01]  /*3bd60*/  IMAD.MOV.U32 R8, RZ, RZ, R43 ;  /* 0x000000ffff087224 */ /* 0x000fe200078e002b */
[----:B0-----:R-:W-:Y:S04]  /*3bd70*/  STL.64 [R1+0x2768], R50 ;  /* 0x0027683201007387 */ /* 0x001fe80000100a00 */
[----:B------:R3:W-:Y:S02]  /*3bd80*/  STL.64 [R1+0x2760], R48 ;  /* 0x0027603001007387 */ /* 0x0007e40000100a00 */
[----:B---3--:R-:W-:Y:S02]  /*3bd90*/  IMAD.MOV.U32 R48, RZ, RZ, R22 ;  /* 0x000000ffff307224 */ /* 0x008fe400078e0016 */
[----:B------:R-:W-:Y:S01]  /*3bda0*/  IMAD.MOV.U32 R49, RZ, RZ, R23 ;  /* 0x000000ffff317224 */ /* 0x000fe200078e0017 */
[----:B------:R-:W2:Y:S04]  /*3bdb0*/  LDL.LU R22, [R1+0x2834] ;  /* 0x0028340001167983 */ /* 0x000ea80000300800 */
[----:B------:R-:W2:Y:S01]  /*3bdc0*/  LDL.LU R23, [R1+0x2830] ;  /* 0x0028300001177983 */ /* 0x000ea20000300800 */
[----:B------:R-:W-:-:S02]  /*3bdd0*/  IMAD.MOV.U32 R50, RZ, RZ, R18 ;  /* 0x000000ffff327224 */ /* 0x000fc400078e0012 */
[----:B------:R-:W-:Y:S01]  /*3bde0*/  IMAD.MOV.U32 R51, RZ, RZ, R19 ;  /* 0x000000ffff337224 */ /* 0x000fe200078e0013 */
[----:B------:R-:W3:Y:S04]  /*3bdf0*/  LDL.LU R18, [R1+0x282c] ;  /* 0x00282c0001127983 */ /* 0x000ee80000300800 */
[----:B------:R-:W3:Y:S04]  /*3be00*/  LDL.LU R19, [R1+0x2828] ;  /* 0x0028280001137983 */ /* 0x000ee80000300800 */
[----:B------:R0:W-:Y:S04]  /*3be10*/  STL.64 [R1+0x60], R40 ;  /* 0x0000602801007387 */ /* 0x0001e80000100a00 */
[----:B------:R-:W4:Y:S04]  /*3be20*/  LDL.LU.64 R42, [R1+0x2820] ;  /* 0x00282000012a7983 */ /* 0x000f280000300a00 */
[----:B0-----:R-:W4:Y:S01]  /*3be30*/  LDL.LU.64 R40, [R1+0x2818] ;  /* 0x0028180001287983 */ /* 0x001f220000300a00 */
[----:B------:R-:W-:Y:S03]  /*3be40*/  HMMA.16816.F32 R52, R36, R16, R52 ;  /* 0x000000102434723c */ /* 0x000fe60000001834 */
[----:B------:R0:W-:Y:S04]  /*3be50*/  STL [R1+0x2424], R8 ;  /* 0x0024240801007387 */ /* 0x0001e80000100800 */
[----:B------:R1:W-:-:S15]  /*3be60*/  STL [R1+0x2420], R9 ;  /* 0x0024200901007387 */ /* 0x0003de0000100800 */
[----:B------:R-:W-:-:S02]  /*3be70*/  NOP ;  /* 0x0000000000007918 */ /* 0x000fc40000000000 */
[----:B0-----:R-:W-:Y:S02]  /*3be80*/  IMAD.MOV.U32 R8, RZ, RZ, R54 ;  /* 0x000000ffff087224 */ /* 0x001fe400078e0036 */
[----:B-1----:R-:W-:Y:S02]  /*3be90*/  IMAD.MOV.U32 R9, RZ, RZ, R55 ;  /* 0x000000ffff097224 */ /* 0x002fe400078e0037 */
[----:B------:R-:W-:Y:S02]  /*3bea0*/  IMAD.MOV.U32 R16, RZ, RZ, R31 ;  /* 0x000000ffff107224 */ /* 0x000fe400078e001f */
[----:B------:R-:W-:Y:S01]  /*3beb0*/  IMAD.MOV.U32 R17, RZ, RZ, R3 ;  /* 0x000000ffff117224 */ /* 0x000fe200078e0003 */
[----:B----4-:R-:W-:-:S15]  /*3bec0*/  HMMA.16816.F32 R40, R36, R12, R40 ;  /* 0x0000000c2428723c */ /* 0x010fde0000001828 */
[----:B------:R-:W-:-:S08]  /*3bed0*/  NOP ;  /* 0x0000000000007918 */ /* 0x000fd00000000000 */
[----:B------:R-:W-:Y:S04]  /*3bee0*/  STL.64 [R1+0x50], R40 ;  /* 0x0000502801007387 */ /* 0x000fe80000100a00 */
[----:B------:R0:W-:Y:S04]  /*3bef0*/  STL.64 [R1+0x58], R42 ;  /* 0x0000582a01007387 */ /* 0x0001e80000100a00 */
[----:B0-----:R-:W4:Y:S04]  /*3bf00*/  LDL.LU.64 R42, [R1+0x2810] ;  /* 0x00281000012a7983 */ /* 0x001f280000300a00 */
[----:B------:R-:W4:Y:S04]  /*3bf10*/  LDL.LU.64 R40, [R1+0x2808] ;  /* 0x0028080001287983 */ /* 0x000f280000300a00 */
[----:B------:R0:W-:Y:S04]  /*3bf20*/  STL.64 [R1+0x40], R52 ;  /* 0x0000403401007387 */ /* 0x0001e80000100a00 */
[----:B------:R-:W4:Y:S04]  /*3bf30*/  LDL.LU.64 R54, [R1+0x2800] ;  /* 0x0028000001367983 */ /* 0x000f280000300a00 */
[----:B0-----:R-:W4:Y:S04]  /*3bf40*/  LDL.LU.64 R52, [R1+0x27f8] ;  /* 0x0027f80001347983 */ /* 0x001f280000300a00 */
[----:B---3--:R0:W-:Y:S04]  /*3bf50*/  STL.64 [R1+0x27b8], R18 ;  /* 0x0027b81201007387 */ /* 0x0081e80000100a00 */
[----:B------:R-:W3:Y:S01]  /*3bf60*/  LDL.LU R31, [R1+0x27f0] ;  /* 0x0027f000011f7983 */ /* 0x000ee20000300800 */
[----:B0-----:R-:W-:-:S02]  /*3bf70*/  IMAD.MOV.U32 R18, RZ, RZ, R2 ;  /* 0x000000ffff127224 */ /* 0x001fc400078e0002 */
[----:B------:R-:W-:-:S07]  /*3bf80*/  IMAD.MOV.U32 R19, RZ, RZ, R0 ;  /* 0x000000ffff137224 */ /* 0x000fce00078e0000 */
[----:B------:R-:W-:-:S15]  /*3bf90*/  HMMA.16816.F32 R16, R36, R20, R16 ;  /* 0x000000142410723c */ /* 0x000fde0000001810 */
[----:B------:R-:W-:-:S08]  /*3bfa0*/  NOP ;  /* 0x0000000000007918 */ /* 0x000fd00000000000 */
[----:B------:R0:W-:Y:S04]  /*3bfb0*/  STL.64 [R1+0x30], R16 ;  /* 0x0000301001007387 */ /* 0x0001e80000100a00 */
[----:B--2---:R1:W-:Y:S01]  /*3bfc0*/  STL.64 [R1+0x27b0], R22 ;  /* 0x0027b01601007387 */ /* 0x0043e20000100a00 */
[----:B------:R-:W-:Y:S02]  /*3bfd0*/  IMAD.MOV.U32 R3, RZ, RZ, R18 ;  /* 0x000000ffff037224 */ /* 0x000fe400078e0012 */
[----:B------:R-:W-:Y:S02]  /*3bfe0*/  IMAD.MOV.U32 R2, RZ, RZ, R19 ;  /* 0x000000ffff027224 */ /* 0x000fe400078e0013 */
[C---:B0-----:R-:W-:Y:S06]  /*3bff0*/  HMMA.16816.F32 R16, R36.reuse, R28, R44 ;  /* 0x0000001c2410723c */ /* 0x041fec000000182c */
[----:B-1----:R-:W-:Y:S01]  /*3c000*/  HMMA.16816.F32 R20, R36, R24, R48 ;  /* 0x000000182414723c */ /* 0x002fe20000001830 */
[----:B------:R-:W-:-:S15]  /*3c010*/  STL.64 [R1+0x27a8], R26 ;  /* 0x0027a81a01007387 */ /* 0x000fde0000100a00 */
[----:B------:R-:W-:-:S07]  /*3c020*/  NOP ;  /* 0x0000000000007918 */ /* 0x000fce0000000000 */
[----:B------:R-:W-:Y:S04]  /*3c030*/  STL.64 [R1+0x20], R20 ;  /* 0x0000201401007387 */ /* 0x000fe80000100a00 */
[----:B------:R-:W-:Y:S01]  /*3c040*/  STL.64 [R1+0x28], R22 ;  /* 0x0000281601007387 */ /* 0x000fe20000100a00 */
[----:B------:R-:W-:-:S03]  /*3c050*/  IMAD.MOV.U32 R5, RZ, RZ, R18 ;  /* 0x000000ffff057224 */ /* 0x000fc600078e0012 */
[----:B------:R4:W-:Y:S01]  /*3c060*/  STL.64 [R1+0x10], R16 ;  /* 0x0000101001007387 */ /* 0x0009e20000100a00 */
[----:B------:R-:W-:Y:S02]  /*3c070*/  IMAD.MOV.U32 R4, RZ, RZ, R19 ;  /* 0x000000ffff047224 */ /* 0x000fe400078e0013 */
[----:B------:R-:W-:Y:S02]  /*3c080*/  IMAD.MOV.U32 R48, RZ, RZ, R60 ;  /* 0x000000ffff307224 */ /* 0x000fe400078e003c */
[----:B------:R-:W-:Y:S02]  /*3c090*/  IMAD.MOV.U32 R49, RZ, RZ, R11 ;  /* 0x000000ffff317224 */ /* 0x000fe400078e000b */
[----:B------:R-:W-:Y:S02]  /*3c0a0*/  IMAD.MOV.U32 R50, RZ, RZ, R10 ;  /* 0x000000ffff327224 */ /* 0x000fe400078e000a */
[----:B------:R-:W-:Y:S01]  /*3c0b0*/  IMAD.MOV.U32 R51, RZ, RZ, R14 ;  /* 0x000000ffff337224 */ /* 0x000fe200078e000e */
[----:B----4-:R-:W-:Y:S01]  /*3c0c0*/  HMMA.16816.F32 R16, R36, R32, R52 ;  /* 0x000000202410723c */ /* 0x010fe20000001834 */
[----:B------:R-:W0:Y:S04]  /*3c0d0*/  LDSM.16.MT88.4 R36, [R59+UR5+0x6180] ;  /* 0x006180053b24783b */ /* 0x000e280008004200 */
[----:B---3--:R1:W-:-:S15]  /*3c0e0*/  STL.64 [R1+0x27a0], R30 ;  /* 0x0027a01e01007387 */ /* 0x0083de0000100a00 */
[----:B------:R-:W-:-:S03]  /*3c0f0*/  NOP ;  /* 0x0000000000007918 */ /* 0x000fc60000000000 */
[----:B------:R2:W-:Y:S04]  /*3c100*/  STL [R1], R16 ;  /* 0x0000001001007387 */ /* 0x0005e80000100800 */
[----:B------:R3:W-:Y:S04]  /*3c110*/  STL.64 [R1+0x27c0], R34 ;  /* 0x0027c02201007387 */ /* 0x0007e80000100a00 */
[----:B------:R-:W4:Y:S04]  /*3c120*/  LDL.LU R60, [R1+0x27ec] ;  /* 0x0027ec00013c7983 */ /* 0x000f280000300800 */
[----:B------:R-:W4:Y:S04]  /*3c130*/  LDL.LU R11, [R1+0x27e8] ;  /* 0x0027e800010b7983 */ /* 0x000f280000300800 */
[----:B------:R-:W4:Y:S04]  /*3c140*/  LDL.LU R10, [R1+0x27e4] ;  /* 0x0027e400010a7983 */ /* 0x000f280000300800 */
[----:B------:R-:W4:Y:S04]  /*3c150*/  LDL.LU R14, [R1+0x27e0] ;  /* 0x0027e000010e7983 */ /* 0x000f280000300800 */
[----:B------:R-:W4:Y:S04]  /*3c160*/  LDL.LU R28, [R1+0x6a0] ;  /* 0x0006a000011c7983 */ /* 0x000f280000300800 */
[----:B------:R-:W4:Y:S04]  /*3c170*/  LDL.LU R29, [R1+0x6a4] ;  /* 0x0006a400011d7983 */ /* 0x000f280000300800 */
        /* <DEDUP_REMOVED lines=10> */
[----:B------:R-:W-:-:S03]  /*3c220*/  IMAD.MOV.U32 R13, RZ, RZ, R17 ;  /* 0x000000ffff0d7224 */ /* 0x000fc600078e0011 */
[----:B--2---:R-:W2:Y:S01]  /*3c230*/  LDL.LU R16, [R1+0x6d0] ;  /* 0x0006d00001107983 */ /* 0x004ea20000300800 */
[----:B------:R-:W-:-:S03]  /*3c240*/  IMAD.MOV.U32 R12, RZ, RZ, R18 ;  /* 0x000000ffff0c7224 */ /* 0x000fc600078e0012 */
[----:B------:R-:W2:Y:S01]  /*3c250*/  LDL.LU R17, [R1+0x6d4] ;  /* 0x0006d40001117983 */ /* 0x000ea20000300800 */
[----:B------:R-:W-:-:S03]  /*3c260*/  IMAD.MOV.U32 R0, RZ, RZ, R19 ;  /* 0x000000ffff007224 */ /* 0x000fc600078e0013 */
[----:B------:R-:W2:Y:S04]  /*3c270*/  LDL.LU R18, [R1+0x6d8] ;  /* 0x0006d80001127983 */ /* 0x000ea80000300800 */
[----:B------:R-:W2:Y:S04]  /*3c280*/  LDL.LU R19, [R1+0x6dc] ;  /* 0x0006dc0001137983 */ /* 0x000ea80000300800 */
[----:B------:R-:W2:Y:S04]  /*3c290*/  LDL.LU R32, [R1+0x6e0] ;  /* 0x0006e00001207983 */ /* 0x000ea80000300800 */
[----:B------:R-:W2:Y:S04]  /*3c2a0*/  LDL.LU R33, [R1+0x6e4] ;  /* 0x0006e40001217983 */ /* 0x000ea80000300800 */
[----:B---3--:R-:W2:Y:S04]  /*3c2b0*/  LDL.LU R34, [R1+0x6e8] ;  /* 0x0006e80001227983 */ /* 0x008ea80000300800 */
[----:B------:R-:W2:Y:S04]  /*3c2c0*/  LDL.LU R35, [R1+0x6ec] ;  /* 0x0006ec0001237983 */ /* 0x000ea80000300800 */
[----:B------:R-:W3:Y:S04]  /*3c2d0*/  LDL.LU R24, [R1+0x6b0] ;  /* 0x0006b00001187983 */ /* 0x000ee80000300800 */
[----:B------:R-:W3:Y:S04]  /*3c2e0*/  LDL.LU R25, [R1+0x6b4] ;  /* 0x0006b40001197983 */ /* 0x000ee80000300800 */
[----:B------:R-:W3:Y:S04]  /*3c2f0*/  LDL.LU R26, [R1+0x6b8] ;  /* 0x0006b800011a7983 */ /* 0x000ee80000300800 */
[----:B------:R-:W3:Y:S04]  /*3c300*/  LDL.LU R27, [R1+0x6bc] ;  /* 0x0006bc00011b7983 */ /* 0x000ee80000300800 */
[----:B------:R-:W-:Y:S04]  /*3c310*/  STL.64 [R1+0x2798], R50 ;  /* 0x0027983201007387 */ /* 0x000fe80000100a00 */
[----:B------:R1:W-:Y:S01]  /*3c320*/  STL.64 [R1+0x2790], R48 ;  /* 0x0027903001007387 */ /* 0x0003e20000100a00 */
[----:B------:R-:W-:-:S02]  /*3c330*/  IMAD.MOV.U32 R53, RZ, RZ, R6 ;  /* 0x000000ffff357224 */ /* 0x000fc400078e0006 */
[----:B------:R-:W-:Y:S01]  /*3c340*/  IMAD.MOV.U32 R54, RZ, RZ, R7 ;  /* 0x000000ffff367224 */ /* 0x000fe200078e0007 */
        /* <DEDUP_REMOVED lines=9> */
[----:B------:R-:W2:Y:S04]  /*3c3e0*/  LDL.LU R6, [R1+0x27dc] ;  /* 0x0027dc0001067983 */ /* 0x000ea80000300800 */
[----:B------:R-:W2:Y:S04]  /*3c3f0*/  LDL.LU R7, [R1+0x27d8] ;  /* 0x0027d80001077983 */ /* 0x000ea80000300800 */
[----:B------:R-:W3:Y:S04]  /*3c400*/  LDL.LU R55, [R1+0x33c] ;  /* 0x00033c0001377983 */ /* 0x000ee80000300800 */
[----:B0-----:R4:W-:Y:S04]  /*3c410*/  STL.64 [R1+0x26f8], R38 ;  /* 0x0026f82601007387 */ /* 0x0019e80000100a00 */
[----:B------:R0:W-:Y:S01]  /*3c420*/  STL.64 [R1+0x26f0], R36 ;  /* 0x0026f02401007387 */ /* 0x0001e20000100a00 */
[----:B----4-:R-:W-:-:S02]  /*3c430*/  IMAD.MOV.U32 R39, RZ, RZ, R60 ;  /* 0x000000ffff277224 */ /* 0x010fc400078e003c */
[----:B------:R-:W-:Y:S02]  /*3c440*/  IMAD.MOV.U32 R38, RZ, RZ, R11 ;  /* 0x000000ffff267224 */ /* 0x000fe400078e000b */
[----:B0-----:R-:W-:Y:S02]  /*3c450*/  IMAD.MOV.U32 R37, RZ, RZ, R10 ;  /* 0x000000ffff257224 */ /* 0x001fe400078e000a */
[----:B------:R-:W-:Y:S02]  /*3c460*/  IMAD.MOV.U32 R36, RZ, RZ, R14 ;  /* 0x000000ffff247224 */ /* 0x000fe400078e000e */
[----:B------:R-:W4:Y:S04]  /*3c470*/  LDL.LU R14, [R1+0x27d4] ;  /* 0x0027d400010e7983 */ /* 0x000f280000300800 */
[----:B------:R-:W3:Y:S04]  /*3c480*/  LDL.LU R10, [R1+0x27d0] ;  /* 0x0027d000010a7983 */ /* 0x000ee80000300800 */
[----:B------:R-:W3:Y:S01]  /*3c490*/  LDL.LU R11, [R1+0x27cc] ;  /* 0x0027cc00010b7983 */ /* 0x000ee20000300800 */
[----:B--2---:R-:W-:-:S15]  /*3c4a0*/  HMMA.16816.F32 R56, R40, R6, R56 ;  /* 0x000000062838723c */ /* 0x004fde0000001838 */
[----:B------:R-:W-:-:S08]  /*3c4b0*/  NOP ;  /* 0x0000000000007918 */ /* 0x000fd00000000000 */
[----:B------:R0:W-:Y:S01]  /*3c4c0*/  STL.64 [R1+0xbd0], R56 ;  /* 0x000bd03801007387 */ /* 0x0001e20000100a00 */
[----:B------:R-:W-:-:S03]  /*3c4d0*/  IMAD.MOV.U32 R60, RZ, RZ, R56 ;  /* 0x000000ffff3c7224 */ /* 0x000fc600078e0038 */
[----:B------:R1:W-:Y:S01]  /*3c4e0*/  STL.64 [R1+0xbd8], R58 ;  /* 0x000bd83a01007387 */ /* 0x0003e20000100a00 */
[----:B0-----:R-:W-:-:S03]  /*3c4f0*/  IMAD.MOV.U32 R56, RZ, RZ, R15 ;  /* 0x000000ffff387224 */ /* 0x001fc600078e000f */
[----:B------:R-:W4:Y:S04]  /*3c500*/  LDL.LU R15, [R1+0x27c8] ;  /* 0x0027c800010f7983 */ /* 0x000f280000300800 */
[----:B------:R-:W2:Y:S04]  /*3c510*/  LDL.LU R57, [R1+0x5a4] ;  /* 0x0005a40001397983 */ /* 0x000ea80000300800 */
[----:B-1----:R-:W2:Y:S04]  /*3c520*/  LDL.LU R58, [R1+0x5a8] ;  /* 0x0005a800013a7983 */ /* 0x002ea80000300800 */
[----:B------:R-:W2:Y:S04]  /*3c530*/  LDL.LU R59, [R1+0x5ac] ;  /* 0x0005ac00013b7983 */ /* 0x000ea80000300800 */
[----:B------:R-:W-:Y:S01]  /*3c540*/  STL [R1+0x2370], R60 ;  /* 0x0023703c01007387 */ /* 0x000fe20000100800 */
[----:B---3--:R-:W-:-:S15]  /*3c550*/  HMMA.16816.F32 R32, R40, R10, R32 ;  /* 0x0000000a2820723c */ /* 0x008fde0000001820 */
[----:B------:R-:W-:-:S08]  /*3c560*/  NOP ;  /* 0x0000000000007918 */ /* 0x000fd00000000000 */
[----:B------:R-:W-:Y:S04]  /*3c570*/  STL.64 [R1+0xae0], R32 ;  /* 0x000ae02001007387 */ /* 0x000fe80000100a00 */
[----:B------:R0:W-:Y:S04]  /*3c580*/  STL.64 [R1+0xae8], R34 ;  /* 0x000ae82201007387 */ /* 0x0001e80000100a00 */
[----:B0-----:R-:W3:Y:S01]  /*3c590*/  LDL.LU.64 R34, [R1+0x27c0] ;  /* 0x0027c00001227983 */ /* 0x001ee20000300a00 */
[----:B----4-:R-:W-:-:S15]  /*3c5a0*/  HMMA.16816.F32 R16, R40, R14, R16 ;  /* 0x0000000e2810723c */ /* 0x010fde0000001810 */
[----:B------:R-:W-:-:S08]  /*3c5b0*/  NOP ;  /* 0x0000000000007918 */ /* 0x000fd00000000000 */
[----:B------:R-:W-:Y:S04]  /*3c5c0*/  STL.64 [R1+0x9e0], R16 ;  /* 0x0009e01001007387 */ /* 0x000fe80000100a00 */
[----:B------:R0:W-:Y:S04]  /*3c5d0*/  STL.64 [R1+0x9e8], R18 ;  /* 0x0009e81201007387 */ /* 0x0001e80000100a00 */
[----:B0-----:R-:W4:Y:S02]  /*3c5e0*/  LDL.LU.64 R18, [R1+0x27b8] ;  /* 0x0027b80001127983 */ /* 0x001f240000300a00 */
[----:B----4-:R-:W-:-:S15]  /*3c5f0*/  HMMA.16816.F32 R20, R40, R18, R20 ;  /* 0x000000122814723c */ /* 0x010fde0000001814 */
[----:B------:R-:W-:-:S08]  /*3c600*/  NOP ;  /* 0x0000000000007918 */ /* 0x000fd00000000000 */
[----:B------:R-:W-:Y:S04]  /*3c610*/  STL.64 [R1+0x6d0], R20 ;  /* 0x0006d01401007387 */ /* 0x000fe80000100a00 */
[----:B------:R0:W-:Y:S04]  /*3c620*/  STL.64 [R1+0x6d8], R22 ;  /* 0x0006d81601007387 */ /* 0x0001e80000100a00 */
[----:B0-----:R-:W4:Y:S02]  /*3c630*/  LDL.LU.64 R22, [R1+0x27b0] ;  /* 0x0027b00001167983 */ /* 0x001f240000300a00 */
[----:B----4-:R-:W-:-:S15]  /*3c640*/  HMMA.16816.F32 R24, R40, R22, R24 ;  /* 0x000000162818723c */ /* 0x010fde0000001818 */
[----:B------:R-:W-:-:S08]  /*3c650*/  NOP ;  /* 0x0000000000007918 */ /* 0x000fd00000000000 */
[----:B------:R-:W-:Y:S01]  /*3c660*/  STL.64 [R1+0x6c0], R24 ;  /* 0x0006c01801007387 */ /* 0x000fe20000100a00 */
[----:B------:R-:W-:-:S03]  /*3c670*/  IMAD.MOV.U32 R33, RZ, RZ, R27 ;  /* 0x000000ffff217224 */ /* 0x000fc600078e001b */
[----:B------:R0:W-:Y:S04]  /*3c680*/  STL.64 [R1+0x6c8], R26 ;  /* 0x0006c81a01007387 */ /* 0x0001e80000100a00 */
[----:B0-----:R-:W4:Y:S01]  /*3c690*/  LDL.LU.64 R26, [R1+0x27a8] ;  /* 0x0027a800011a7983 */ /* 0x001f220000300a00 */
[----:B------:R-:W-:-:S05]  /*3c6a0*/  IMAD.MOV.U32 R32, RZ, RZ, R25 ;  /* 0x000000ffff207224 */ /* 0x000fca00078e0019 */
[----:B------:R-:W-:Y:S04]  /*3c6b0*/  STL [R1+0x2378], R32 ;  /* 0x0023782001007387 */ /* 0x000fe80000100800 */
[----:B------:R-:W-:Y:S01]  /*3c6c0*/  STL [R1+0x2374], R33 ;  /* 0x0023742101007387 */ /* 0x000fe20000100800 */
[----:B----4-:R-:W-:-:S15]  /*3c6d0*/  HMMA.16816.F32 R28, R40, R26, R28 ;  /* 0x0000001a281c723c */ /* 0x010fde000000181c */
[----:B------:R-:W-:-:S08]  /*3c6e0*/  NOP ;  /* 0x0000000000007918 */ /* 0x000fd00000000000 */
[----:B------:R-:W-:Y:S04]  /*3c6f0*/  STL.64 [R1+0x6b0], R28 ;  /* 0x0006b01c01007387 */ /* 0x000fe80000100a00 */
[----:B------:R0:W-:Y:S04]  /*3c700*/  STL.64 [R1+0x6b8], R30 ;  /* 0x0006b81e01007387 */ /* 0x0001e80000100a00 */
[----:B0-----:R-:W4:Y:S02]  /*3c710*/  LDL.LU.64 R30, [R1+0x27a0] ;  /* 0x0027a000011e7983 */ /* 0x001f240000300a00 */
[C---:B----4-:R-:W-:Y:S06]  /*3c720*/  HMMA.16816.F32 R48, R40.reuse, R30, R48 ;  /* 0x0000001e2830723c */ /* 0x050fec0000001830 */
[----:B---3--:R-:W-:-:S15]  /*3c730*/  HMMA.16816.F32 R40, R40, R34, R44 ;  /* 0x000000222828723c */ /* 0x008fde000000182c */
[----:B------:R-:W-:-:S02]  /*3c740*/  NOP ;  /* 0x0000000000007918 */ /* 0x000fc40000000000 */
[----:B------:R-:W-:Y:S04]  /*3c750*/  STL.64 [R1+0x690], R48 ;  /* 0x0006903001007387 */ /* 0x000fe80000100a00 */
[----:B------:R0:W-:Y:S04]  /*3c760*/  STL.64 [R1+0x698], R50 ;  /* 0x0006983201007387 */ /* 0x0001e80000100a00 */
[----:B0-----:R-:W3:Y:S04]  /*3c770*/  LDL.LU.64 R50, [R1+0x2798] ;  /* 0x0027980001327983 */ /* 0x001ee80000300a00 */
[----:B------:R-:W3:Y:S04]  /*3c780*/  LDL.LU.64 R48, [R1+0x2790] ;  /* 0x0027900001307983 */ /* 0x000ee80000300a00 */
[----:B------:R0:W-:Y:S04]  /*3c790*/  STL.64 [R1+0x2778], R30 ;  /* 0x0027781e01007387 */ /* 0x0001e80000100a00 */
[----:B------:R-:W4:Y:S04]  /*3c7a0*/  LDL.LU R28, [R1+0x350] ;  /* 0x00035000011c7983 */ /* 0x000f280000300800 */
[----:B------:R-:W4:Y:S04]  /*3c7b0*/  LDL.LU R29, [R1+0x354] ;  /* 0x00035400011d7983 */ /* 0x000f280000300800 */
[----:B0-----:R-:W4:Y:S04]  /*3c7c0*/  LDL.LU R30, [R1+0x358] ;  /* 0x00035800011e7983 */ /* 0x001f280000300800 */
[----:B------:R-:W4:Y:S04]  /*3c7d0*/  LDL.LU R31, [R1+0x35c] ;  /* 0x00035c00011f7983 */ /* 0x000f280000300800 */
[----:B------:R-:W4:Y:S04]  /*3c7e0*/  LDL.LU.64 R46, [R1+0x2788] ;  /* 0x00278800012e7983 */ /* 0x000f280000300a00 */
[----:B------:R-:W4:Y:S01]  /*3c7f0*/  LDL.LU.64 R44, [R1+0x2780] ;  /* 0x00278000012c7983 */ /* 0x000f220000300a00 */
[----:B------:R-:W0:Y:S03]  /*3c800*/  S2R R17, SR_TID.X ;  /* 0x0000000000117919 */ /* 0x000e260000002100 */
[----:B------:R-:W-:Y:S04]  /*3c810*/  STL.64 [R1+0x2770], R34 ;  /* 0x0027702201007387 */ /* 0x000fe80000100a00 */
[----:B------:R-:W-:Y:S04]  /*3c820*/  STL.64 [R1+0x3f0], R40 ;  /* 0x0003f02801007387 */ /* 0x000fe80000100a00 */
[----:B------:R-:W-:Y:S01]  /*3c830*/  STL.64 [R1+0x3f8], R42 ;  /* 0x0003f82a01007387 */ /* 0x000fe20000100a00 */
[C---:B0-----:R-:W-:Y:S01]  /*3c840*/  LOP3.LUT R21, R17.reuse, 0x7, RZ, 0xc0, !PT ;  /* 0x0000000711157812 */ /* 0x041fe200078ec0ff */
[----:B------:R-:W-:-:S02]  /*3c850*/  IMAD.SHL.U32 R16, R17, 0x100, RZ ;  /* 0x0000010011107824 */ /* 0x000fc400078e00ff */
[----:B------:R-:W-:Y:S02]  /*3c860*/  IMAD.SHL.U32 R17, R17, 0x2, RZ ;  /* 0x0000000211117824 */ /* 0x000fe400078e00ff */
[----:B------:R-:W-:-:S05]  /*3c870*/  IMAD R21, R21, 0x210, RZ ;  /* 0x0000021015157824 */ /* 0x000fca00078e02ff */
[----:B------:R-:W-:-:S04]  /*3c880*/  LOP3.LUT R17, R21, 0x10, R17, 0x78, !PT ;  /* 0x0000001015117812 */ /* 0x000fc800078e7811 */
[----:B------:R-:W-:-:S04]  /*3c890*/  LOP3.LUT R17, R17, 0x1000, R16, 0xf8, !PT ;  /* 0x0000100011117812 */ /* 0x000fc800078ef810 */
[----:B------:R-:W-:-:S05]  /*3c8a0*/  LOP3.LUT R17, R17, 0x20, RZ, 0x3c, !PT ;  /* 0x0000002011117812 */ /* 0x000fca00078e3cff */
[----:B------:R-:W0:Y:S01]  /*3c8b0*/  LDSM.16.MT88.4 R40, [R17+UR5+0x6000] ;  /* 0x006000051128783b */ /* 0x000e220008004200 */
[----:B----4-:R-:W-:-:S15]  /*3c8c0*/  HMMA.16816.F32 R28, R44, R6, R28 ;  /* 0x000000062c1c723c */ /* 0x010fde000000181c */
[----:B------:R-:W-:-:S08]  /*3c8d0*/  NOP ;  /* 0x0000000000007918 */ /* 0x000fd00000000000 */
[----:B------:R-:W-:Y:S04]  /*3c8e0*/  STL.64 [R1+0xba0], R28 ;  /* 0x000ba01c01007387 */ /* 0x000fe80000100a00 */
[----:B------:R1:W-:Y:S04]  /*3c8f0*/  STL.64 [R1+0xba8], R30 ;  /* 0x000ba81e01007387 */ /* 0x0003e80000100a00 */
[----:B------:R-:W-:Y:S04]  /*3c900*/  STL.64 [R1+0x2758], R10 ;  /* 0x0027580a01007387 */ /* 0x000fe80000100a00 */
[----:B------:R4:W-:Y:S01]  /*3c910*/  STL.64 [R1+0x2750], R8 ;  /* 0x0027500801007387 */ /* 0x0009e20000100a00 */
[C---:B-1----:R-:W-:Y:S06]  /*3c920*/  HMMA.16816.F32 R28, R44.reuse, R10, R36 ;  /* 0x0000000a2c1c723c */ /* 0x042fec0000001824 */
[----:B----4-:R-:W-:-:S15]  /*3c930*/  HMMA.16816.F32 R8, R44, R14, R52 ;  /* 0x0000000e2c08723c */ /* 0x010fde0000001834 */
[----:B------:R-:W-:-:S02]  /*3c940*/  NOP ;  /* 0x0000000000007918 */ /* 0x000fc40000000000 */
[----:B------:R-:W-:Y:S04]  /*3c950*/  STL.64 [R1+0xab0], R28 ;  /* 0x000ab01c01007387 */ /* 0x000fe80000100a00 */
[----:B------:R-:W-:Y:S04]  /*3c960*/  STL.64 [R1+0xab8], R30 ;  /* 0x000ab81e01007387 */ /* 0x000fe80000100a00 */
[----:B------:R-:W-:Y:S04]  /*3c970*/  STL.64 [R1+0x2748], R14 ;  /* 0x0027480e01007387 */ /* 0x000fe80000100a00 */
[----:B------:R-:W-:Y:S04]  /*3c980*/  STL.64 [R1+0x2740], R12 ;  /* 0x0027400c01007387 */ /* 0x000fe80000100a00 */
[----:B------:R-:W-:Y:S04]  /*3c990*/  STL.64 [R1+0x9b0], R8 ;  /* 0x0009b00801007387 */ /* 0x000fe80000100a00 */
[----:B------:R3:W-:Y:S02]  /*3c9a0*/  STL.64 [R1+0x9b8], R10 ;  /* 0x0009b80a01007387 */ /* 0x0007e40000100a00 */
[----:B---3--:R-:W-:Y:S06]  /*3c9b0*/  HMMA.16816.F32 R8, R44, R18, R48 ;  /* 0x000000122c08723c */ /* 0x008fec0000001830 */
[----:B------:R-:W-:-:S15]  /*3c9c0*/  STL.64 [R1+0x2738], R18 ;  /* 0x0027381201007387 */ /* 0x000fde0000100a00 */
[----:B------:R-:W-:-:S02]  /*3c9d0*/  NOP ;  /* 0x0000000000007918 */ /* 0x000fc40000000000 */
[----:B------:R-:W-:Y:S04]  /*3c9e0*/  STL.64 [R1+0x8d0], R8 ;  /* 0x0008d00801007387 */ /* 0x000fe80000100a00 */
[----:B------:R2:W-:Y:S02]  /*3c9f0*/  STL.64 [R1+0x8d8], R10 ;  /* 0x0008d80a01007387 */ /* 0x0005e40000100a00 */
[----:B--2---:R-:W-:Y:S02]  /*3ca00*/  HMMA.16816.F32 R8, R44, R22, R56 ;  /* 0x000000162c08723c */ /* 0x004fe40000001838 */
[----:B------:R-:W-:Y:S04]  /*3ca10*/  STL [R1+0x2730], R17 ;  /* 0x0027301101007387 */ /* 0x000fe80000100800 */
[----:B0-----:R-:W-:Y:S04]  /*3ca20*/  STL.64 [R1+0x26d0], R42 ;  /* 0x0026d02a01007387 */ /* 0x001fe80000100a00 */
[----:B------:R0:W-:-:S13]  /*3ca30*/  STL.64 [R1+0x26c8], R40 ;  /* 0x0026c82801007387 */ /* 0x0001da0000100a00 */
[----:B------:R1:W-:Y:S04]  /*3ca40*/  STL.64 [R1+0x840], R8 ;  /* 0x0008400801007387 */ /* 0x0003e80000100a00 */
[----:B------:R2:W-:Y:S04]  /*3ca50*/  STL.64 [R1+0x848], R10 ;  /* 0x0008480a01007387 */ /* 0x0005e80000100a00 */
[----:B0-----:R-:W3:Y:S04]  /*3ca60*/  LDL.LU R40, [R1+0x1d0] ;  /* 0x0001d00001287983 */ /* 0x001ee80000300800 */
[----:B------:R-:W3:Y:S04]  /*3ca70*/  LDL.LU R41, [R1+0x1d4] ;  /* 0x0001d40001297983 */ /* 0x000ee80000300800 */
[----:B------:R-:W4:Y:S04]  /*3ca80*/  LDL.LU R42, [R1+0x1d8] ;  /* 0x0001d800012a7983 */ /* 0x000f280000300800 */
[----:B------:R-:W4:Y:S04]  /*3ca90*/  LDL.LU R43, [R1+0x1dc] ;  /* 0x0001dc00012b7983 */ /* 0x000f280000300800 */
[----:B----4-:R-:W-:Y:S04]  /*3caa0*/  STL.64 [R1+0x2708], R42 ;  /* 0x0027082a01007387 */ /* 0x010fe80000100a00 */
[----:B---3--:R-:W-:Y:S04]  /*3cab0*/  STL.64 [R1+0x2700], R40 ;  /* 0x0027002801007387 */ /* 0x008fe80000100a00 */
[----:B------:R-:W3:Y:S04]  /*3cac0*/  LDL.LU R36, [R1+0x200] ;  /* 0x0002000001247983 */ /* 0x000ee80000300800 */
        /* <DEDUP_REMOVED lines=24> */
[----:B-1----:R-:W3:Y:S01]  /*3cc50*/  LDL.LU R8, [R1+0x250] ;  /* 0x0002500001087983 */ /* 0x002ee20000300800 */
[----:B------:R-:W-:-:S03]  /*3cc60*/  IMAD.MOV.U32 R21, RZ, RZ, R10 ;  /* 0x000000ffff157224 */ /* 0x000fc600078e000a */
        /* <DEDUP_REMOVED lines=9> */
[C---:B------:R-:W-:Y:S03]  /*3cd00*/  HMMA.16816.F32 R28, R44.reuse, R26, R28 ;  /* 0x0000001a2c1c723c */ /* 0x040fe6000000181c */
        /* <DEDUP_REMOVED lines=18> */
[----:B------:R-:W-:Y:S04]  /*3ce30*/  STL [R1+0x2380], R20 ;  /* 0x0023801401007387 */ /* 0x000fe80000100800 */
[----:B------:R-:W-:Y:S04]  /*3ce40*/  STL [R1+0x237c], R21 ;  /* 0x00237c1501007387 */ /* 0x000fe80000100800 */
[----:B------:R-:W-:Y:S04]  /*3ce50*/  STL.64 [R1+0x6a0], R28 ;  /* 0x0006a01c01007387 */ /* 0x000fe80000100a00 */
[----:B------:R0:W-:Y:S04]  /*3ce60*/  STL.64 [R1+0x6a8], R30 ;  /* 0x0006a81e01007387 */ /* 0x0001e80000100a00 */
[----:B0-----:R-:W2:Y:S02]  /*3ce70*/  LDL.LU.64 R30, [R1+0x2778] ;  /* 0x00277800011e7983 */ /* 0x001ea40000300a00 */
[----:B--2---:R-:W-:-:S15]  /*3ce80*/  HMMA.16816.F32 R32, R44, R30, R32 ;  /* 0x0000001e2c20723c */ /* 0x004fde0000001820 */
[----:B------:R-:W-:-:S08]  /*3ce90*/  NOP ;  /* 0x0000000000007918 */ /* 0x000fd00000000000 */
[----:B------:R-:W-:Y:S04]  /*3cea0*/  STL.64 [R1+0x420], R32 ;  /* 0x0004202001007387 */ /* 0x000fe80000100a00 */
[----:B------:R0:W-:Y:S04]  /*3ceb0*/  STL.64 [R1+0x428], R34 ;  /* 0x0004282201007387 */ /* 0x0001e80000100a00 */
[----:B0-----:R-:W2:Y:S02]  /*3cec0*/  LDL.LU.64 R34, [R1+0x2770] ;  /* 0x0027700001227983 */ /* 0x001ea40000300a00 */
        /* <DEDUP_REMOVED lines=27> */
[----:B------:R-:W4:Y:S01]  /*3d080*/  LDL.LU R17, [R1+0x2730] ;  /* 0x0027300001117983 */ /* 0x000f220000300800 */
[C---:B---3--:R-:W-:Y:S06]  /*3d090*/  HMMA.16816.F32 R44, R48.reuse, R22, R44 ;  /* 0x00000016302c723c */ /* 0x048fec000000182c */
[----:B--2---:R-:W-:-:S15]  /*3d0a0*/  HMMA.16816.F32 R36, R48, R18, R36 ;  /* 0x000000123024723c */ /* 0x004fde0000001824 */
[----:B------:R-:W-:-:S08]  /*3d0b0*/  NOP ;  /* 0x0000000000007918 */ /* 0x000fd00000000000 */
[----:B------:R-:W-:Y:S04]  /*3d0c0*/  STL.64 [R1+0x8a0], R36 ;  /* 0x0008a02401007387 */ /* 0x000fe80000100a00 */
[----:B------:R0:W-:Y:S04]  /*3d0d0*/  STL.64 [R1+0x8a8], R38 ;  /* 0x0008a82601007387 */ /* 0x0001e80000100a00 */
[----:B0-----:R-:W2:Y:S04]  /*3d0e0*/  LDL.LU.64 R38, [R1+0x2728] ;  /* 0x0027280001267983 */ /* 0x001ea80000300a00 */
[----:B------:R-:W2:Y:S04]  /*3d0f0*/  LDL.LU.64 R36, [R1+0x2720] ;  /* 0x0027200001247983 */ /* 0x000ea80000300a00 */
[----:B------:R-:W-:Y:S01]  /*3d100*/  STL.64 [R1+0x830], R44 ;  /* 0x0008302c01007387 */ /* 0x000fe20000100a00 */
[----:B------:R-:W-:-:S03]  /*3d110*/  IMAD.MOV.U32 R25, RZ, RZ, R46 ;  /* 0x000000ffff197224 */ /* 0x000fc600078e002e */
[----:B------:R-:W-:Y:S01]  /*3d120*/  STL.64 [R1+0x838], R46 ;  /* 0x0008382e01007387 */ /* 0x000fe20000100a00 */
[----:B------:R-:W-:-:S03]  /*3d130*/  IMAD.MOV.U32 R24, RZ, RZ, R44 ;  /* 0x000000ffff187224 */ /* 0x000fc600078e002c */
[----:B----4-:R-:W0:Y:S04]  /*3d140*/  LDSM.16.MT88.4 R44, [R17+UR5+0x6080] ;  /* 0x00608005112c783b */ /* 0x010e280008004200 */
[----:B------:R-:W-:Y:S04]  /*3d150*/  STL [R1+0x2388], R24 ;  /* 0x0023881801007387 */ /* 0x000fe80000100800 */
[----:B------:R-:W-:Y:S04]  /*3d160*/  STL [R1+0x2384], R25 ;  /* 0x0023841901007387 */ /* 0x000fe80000100800 */
        /* <DEDUP_REMOVED lines=20> */
[----:B------:R-:W3:Y:S04]  /*3d2b0*/  LDL.LU.64 R36, [R1+0x26f0] ;  /* 0x0026f00001247983 */ /* 0x000ee80000300a00 */
[----:B------:R3:W-:-:S12]  /*3d2c0*/  STL.64 [R1+0x26d8], R34 ;  /* 0x0026d82201007387 */ /* 0x0007d80000100a00 */
[----:B------:R-:W-:Y:S04]  /*3d2d0*/  STL.64 [R1+0x310], R48 ;  /* 0x0003103001007387 */ /* 0x000fe80000100a00 */
[----:B------:R-:W-:Y:S04]  /*3d2e0*/  STL.64 [R1+0x318], R50 ;  /* 0x0003183201007387 */ /* 0x000fe80000100a00 */
[----:B------:R-:W-:Y:S04]  /*3d2f0*/  STL.64 [R1+0x26e8], R6 ;  /* 0x0026e80601007387 */ /* 0x000fe80000100a00 */
[----:B------:R4:W-:Y:S01]  /*3d300*/  STL.64 [R1+0x26e0], R4 ;  /* 0x0026e00401007387 */ /* 0x0009e20000100a00 */
[C---:B---3--:R-:W-:Y:S06]  /*3d310*/  HMMA.16816.F32 R32, R36.reuse, R6, R44 ;  /* 0x000000062420723c */ /* 0x048fec000000182c */
        /* <DEDUP_REMOVED lines=8> */
[----:B0-----:R-:W-:Y:S06]  /*3d3a0*/  HMMA.16816.F32 R4, R36, R14, R52 ;  /* 0x0000000e2404723c */ /* 0x001fec0000001834 */
[----:B------:R-:W-:Y:S04]  /*3d3b0*/  STL.64 [R1+0x26b0], R14 ;  /* 0x0026b00e01007387 */ /* 0x000fe80000100a00 */
[----:B------:R-:W-:-:S13]  /*3d3c0*/  STL.64 [R1+0x26a8], R12 ;  /* 0x0026a80c01007387 */ /* 0x000fda0000100a00 */
[----:B------:R-:W-:Y:S04]  /*3d3d0*/  STL.64 [R1+0x930], R4 ;  /* 0x0009300401007387 */ /* 0x000fe80000100a00 */
[----:B------:R0:W-:Y:S04]  /*3d3e0*/  STL.64 [R1+0x938], R6 ;  /* 0x0009380601007387 */ /* 0x0001e80000100a00 */
[----:B------:R-:W2:Y:S01]  /*3d3f0*/  LDL.LU R48, [R1+0x1a0] ;  /* 0x0001a00001307983 */ /* 0x000ea20000300800 */
[----:B0-----:R-:W-:-:S15]  /*3d400*/  HMMA.16816.F32 R4, R36, R18, R56 ;  /* 0x000000122404723c */ /* 0x001fde0000001838 */
[----:B------:R-:W-:-:S08]  /*3d410*/  NOP ;  /* 0x0000000000007918 */ /* 0x000fd00000000000 */
[----:B------:R0:W-:Y:S04]  /*3d420*/  STL.64 [R1+0x860], R4 ;  /* 0x0008600401007387 */ /* 0x0001e80000100a00 */
[----:B------:R1:W-:Y:S04]  /*3d430*/  STL.64 [R1+0x868], R6 ;  /* 0x0008680601007387 */ /* 0x0003e80000100a00 */
        /* <DEDUP_REMOVED lines=13> */
[----:B-1----:R-:W3:Y:S04]  /*3d510*/  LDL.LU R6, [R1+0x478] ;  /* 0x0004780001067983 */ /* 0x002ee80000300800 */
        /* <DEDUP_REMOVED lines=21> */
[----:B--2---:R-:W-:-:S15]  /*3d670*/  HMMA.16816.F32 R48, R36, R22, R48 ;  /* 0x000000162430723c */ /* 0x004fde0000001830 */
[----:B------:R-:W-:-:S08]  /*3d680*/  NOP ;  /* 0x0000000000007918 */ /* 0x000fd00000000000 */
[----:B------:R-:W-:Y:S01]  /*3d690*/  STL.64 [R1+0x820], R48 ;  /* 0x0008203001007387 */ /* 0x000fe20000100a00 */
[----:B------:R-:W-:-:S03]  /*3d6a0*/  IMAD.MOV.U32 R29, RZ, RZ, R50 ;  /* 0x000000ffff1d7224 */ /* 0x000fc600078e0032 */
[----:B------:R-:W-:Y:S01]  /*3d6b0*/  STL.64 [R1+0x828], R50 ;  /* 0x0008283201007387 */ /* 0x000fe20000100a00 */
[----:B------:R-:W-:-:S03]  /*3d6c0*/  IMAD.MOV.U32 R28, RZ, RZ, R48 ;  /* 0x000000ffff1c7224 */ /* 0x000fc600078e0030 */
[----:B------:R-:W0:Y:S01]  /*3d6d0*/  LDSM.16.MT88.4 R48, [R17+UR5+0x6100] ;  /* 0x006100051130783b */ /* 0x000e220008004200 */
[C---:B---3--:R-:W-:Y:S06]  /*3d6e0*/  HMMA.16816.F32 R4, R36.reuse, R26, R4 ;  /* 0x0000001a2404723c */ /* 0x048fec0000001804 */
[C---:B----4-:R-:W-:Y:S01]  /*3d6f0*/  HMMA.16816.F32 R32, R36.reuse, R30, R32 ;  /* 0x0000001e2420723c */ /* 0x050fe20000001820 */
[----:B------:R-:W-:Y:S04]  /*3d700*/  STL [R1+0x238c], R29 ;  /* 0x00238c1d01007387 */ /* 0x000fe80000100800 */
        /* <DEDUP_REMOVED lines=36> */
[----:B0-----:R-:W3:Y:S04]  /*3d950*/  LDL.LU.64 R14, [R1+0x26b0] ;  /* 0x0026b000010e7983 */ /* 0x001ee80000300a00 */
[----:B------:R-:W2:Y:S04]  /*3d960*/  LDL.LU.64 R12, [R1+0x26a8] ;  /* 0x0026a800010c7983 */ /* 0x000ea80000300a00 */
[----:B------:R-:W-:Y:S04]  /*3d970*/  STL.64 [R1+0x2690], R10 ;  /* 0x0026900a01007387 */ /* 0x000fe80000100a00 */
[----:B----4-:R0:W-:Y:S04]  /*3d980*/  STL.64 [R1+0x2688], R8 ;  /* 0x0026880801007387 */ /* 0x0101e80000100a00 */
[----:B0-----:R-:W4:Y:S04]  /*3d990*/  LDL.LU R8, [R1+0x650] ;  /* 0x0006500001087983 */ /* 0x001f280000300800 */
[----:B------:R-:W4:Y:S04]  /*3d9a0*/  LDL.LU R9, [R1+0x654] ;  /* 0x0006540001097983 */ /* 0x000f280000300800 */
[----:B------:R-:W4:Y:S04]  /*3d9b0*/  LDL.LU R10, [R1+0x658] ;  /* 0x00065800010a7983 */ /* 0x000f280000300800 */
[----:B------:R-:W4:Y:S01]  /*3d9c0*/  LDL.LU R11, [R1+0x65c] ;  /* 0x00065c00010b7983 */ /* 0x000f220000300800 */
[C---:B---3--:R-:W-:Y:S06]  /*3d9d0*/  HMMA.16816.F32 R44, R40.reuse, R14, R44 ;  /* 0x0000000e282c723c */ /* 0x048fec000000182c */
[----:B----4-:R-:W-:-:S15]  /*3d9e0*/  HMMA.16816.F32 R8, R40, R18, R8 ;  /* 0x000000122808723c */ /* 0x010fde0000001808 */
[----:B------:R-:W-:-:S02]  /*3d9f0*/  NOP ;  /* 0x0000000000007918 */ /* 0x000fc40000000000 */
[----:B------:R-:W-:Y:S04]  /*3da00*/  STL.64 [R1+0x660], R44 ;  /* 0x0006602c01007387 */ /* 0x000fe80000100a00 */
[----:B------:R0:W-:Y:S04]  /*3da10*/  STL.64 [R1+0x668], R46 ;  /* 0x0006682e01007387 */ /* 0x0001e80000100a00 */
[----:B0-----:R-:W3:Y:S04]  /*3da20*/  LDL.LU.64 R46, [R1+0x26a0] ;  /* 0x0026a000012e7983 */ /* 0x001ee80000300a00 */
[----:B------:R-:W3:Y:S04]  /*3da30*/  LDL.LU.64 R44, [R1+0x2698] ;  /* 0x00269800012c7983 */ /* 0x000ee80000300a00 */
[----:B------:R-:W-:Y:S04]  /*3da40*/  STL.64 [R1+0x650], R8 ;  /* 0x0006500801007387 */ /* 0x000fe80000100a00 */
[----:B------:R2:W-:Y:S02]  /*3da50*/  STL.64 [R1+0x658], R10 ;  /* 0x0006580a01007387 */ /* 0x0005e40000100a00 */
[----:B--2---:R-:W-:-:S15]  /*3da60*/  HMMA.16816.F32 R8, R40, R22, R36 ;  /* 0x000000162808723c */ /* 0x004fde0000001824 */
[----:B------:R-:W-:-:S08]  /*3da70*/  NOP ;  /* 0x0000000000007918 */ /* 0x000fd00000000000 */
[----:B------:R-:W-:Y:S04]  /*3da80*/  STL.64 [R1+0x640], R8 ;  /* 0x0006400801007387 */ /* 0x000fe80000100a00 */
[----:B------:R-:W-:Y:S04]  /*3da90*/  STL.64 [R1+0x648], R10 ;  /* 0x0006480a01007387 */ /* 0x000fe80000100a00 */
[----:B------:R0:W-:Y:S02]  /*3daa0*/  STL.64 [R1+0x2670], R22 ;  /* 0x0026701601007387 */ /* 0x0001e40000100a00 */
[C---:B0-----:R-:W-:Y:S06]  /*3dab0*/  HMMA.16816.F32 R20, R40.reuse, R26, R48 ;  /* 0x0000001a2814723c */ /* 0x041fec0000001830 */
[----:B------:R-:W-:Y:S01]  /*3dac0*/  HMMA.16816.F32 R8, R40, R30, R52 ;  /* 0x0000001e2808723c */ /* 0x000fe20000001834 */
[----:B------:R-:W-:-:S15]  /*3dad0*/  STL.64 [R1+0x2668], R26 ;  /* 0x0026681a01007387 */ /* 0x000fde0000100a00 */
[----:B------:R-:W-:-:S01]  /*3dae0*/  NOP ;  /* 0x0000000000007918 */ /* 0x000fc20000000000 */
[----:B------:R-:W-:Y:S04]  /*3daf0*/  STL.64 [R1+0x630], R20 ;  /* 0x0006301401007387 */ /* 0x000fe80000100a00 */
[----:B------:R-:W-:Y:S04]  /*3db00*/  STL.64 [R1+0x638], R22 ;  /* 0x0006381601007387 */ /* 0x000fe80000100a00 */
[----:B------:R-:W-:Y:S04]  /*3db10*/  STL.64 [R1+0x2660], R30 ;  /* 0x0026601e01007387 */ /* 0x000fe80000100a00 */
[----:B------:R-:W-:Y:S04]  /*3db20*/  STL [R1+0x2658], R28 ;  /* 0x0026581c01007387 */ /* 0x000fe80000100800 */
[----:B------:R-:W-:Y:S04]  /*3db30*/  STL.64 [R1+0x1e0], R8 ;  /* 0x0001e00801007387 */ /* 0x000fe80000100a00 */
[----:B------:R0:W-:Y:S02]  /*3db40*/  STL.64 [R1+0x1e8], R10 ;  /* 0x0001e80a01007387 */ /* 0x0001e40000100a00 */
[----:B0-----:R-:W-:Y:S06]  /*3db50*/  HMMA.16816.F32 R8, R40, R34, R56 ;  /* 0x000000222808723c */ /* 0x001fec0000001838 */
[----:B------:R-:W-:Y:S04]  /*3db60*/  STL.64 [R1+0x2650], R34 ;  /* 0x0026502201007387 */ /* 0x000fe80000100a00 */
[----:B------:R-:W2:-:S13]  /*3db70*/  LDL.LU R56, [R1+0x1f0] ;  /* 0x0001f00001387983 */ /* 0x000e9a0000300800 */
[----:B------:R-:W-:Y:S04]  /*3db80*/  STL.64 [R1+0x1b0], R8 ;  /* 0x0001b00801007387 */ /* 0x000fe80000100a00 */
[----:B------:R-:W-:Y:S04]  /*3db90*/  STL.64 [R1+0x1b8], R10 ;  /* 0x0001b80a01007387 */ /* 0x000fe80000100a00 */
        /* <DEDUP_REMOVED lines=12> */
[----:B------:R-:W2:Y:S01]  /*3dc60*/  LDL.LU R51, [R1+0x55c] ;  /* 0x00055c0001337983 */ /* 0x000ea20000300800 */
[----:B------:R-:W0:Y:S02]  /*3dc70*/  S2R R16, SR_TID.X ;  /* 0x0000000000107919 */ /* 0x000e240000002100 */
[C---:B0-----:R-:W-:Y:S01]  /*3dc80*/  LOP3.LUT R60, R16.reuse, 0x7, RZ, 0xc0, !PT ;  /* 0x00000007103c7812 */ /* 0x041fe200078ec0ff */
[----:B--2---:R-:W-:Y:S04]  /*3dc90*/  STL.64 [R1+0x2680], R50 ;  /* 0x0026803201007387 */ /* 0x004fe80000100a00 */
[----:B---3--:R0:W-:Y:S04]  /*3dca0*/  STL.64 [R1+0x2678], R48 ;  /* 0x0026783001007387 */ /* 0x0081e80000100a00 */
        /* <DEDUP_REMOVED lines=11> */
[----:B------:R-:W2:Y:S01]  /*3dd60*/  LDL.LU R11, [R1+0x57c] ;  /* 0x00057c00010b7983 */ /* 0x000ea20000300800 */
[----:B------:R-:W-:-:S02]  /*3dd70*/  IMAD.SHL.U32 R17, R16, 0x100, RZ ;  /* 0x0000010010117824 */ /* 0x000fc400078e00ff */
[----:B------:R-:W-:Y:S02]  /*3dd80*/  IMAD R60, R60, 0x210, RZ ;  /* 0x000002103c3c7824 */ /* 0x000fe400078e02ff */
[----:B------:R-:W-:Y:S01]  /*3dd90*/  IMAD.SHL.U32 R16, R16, 0x2, RZ ;  /* 0x0000000210107824 */ /* 0x000fe200078e00ff */
[----:B------:R-:W3:Y:S04]  /*3dda0*/  LDL.LU R40, [R1+0x560] ;  /* 0x0005600001287983 */ /* 0x000ee80000300800 */
[----:B------:R-:W3:Y:S04]  /*3ddb0*/  LDL.LU R41, [R1+0x564] ;  /* 0x0005640001297983 */ /* 0x000ee80000300800 */
[----:B------:R-:W3:Y:S04]  /*3ddc0*/  LDL.LU R42, [R1+0x568] ;  /* 0x00056800012a7983 */ /* 0x000ee80000300800 */
[----:B------:R-:W3:Y:S01]  /*3ddd0*/  LDL.LU R43, [R1+0x56c] ;  /* 0x00056c00012b7983 */ /* 0x000ee20000300800 */
[----:B------:R-:W-:-:S03]  /*3dde0*/  LOP3.LUT R16, R60, 0x10, R16, 0x78, !PT ;  /* 0x000000103c107812 */ /* 0x000fc600078e7810 */
[----:B------:R-:W3:Y:S04]  /*3ddf0*/  LDL.LU R20, [R1+0x7e0] ;  /* 0x0007e00001147983 */ /* 0x000ee80000300800 */
[----:B------:R-:W3:Y:S04]  /*3de00*/  LDL.LU R21, [R1+0x7e4] ;  /* 0x0007e40001157983 */ /* 0x000ee80000300800 */
[----:B------:R-:W3:Y:S01]  /*3de10*/  LDL.LU R22, [R1+0x7e8] ;  /* 0x0007e80001167983 */ /* 0x000ee20000300800 */
[----:B------:R-:W-:-:S03]  /*3de20*/  LOP3.LUT R16, R16, 0x1000, R17, 0xf8, !PT ;  /* 0x0000100010107812 */ /* 0x000fc600078ef811 */
[----:B------:R-:W3:Y:S04]  /*3de30*/  LDL.LU R23, [R1+0x7ec] ;  /* 0x0007ec0001177983 */ /* 0x000ee80000300800 */
[----:B0-----:R-:W3:Y:S04]  /*3de40*/  LDL.LU R48, [R1+0x7f0] ;  /* 0x0007f00001307983 */ /* 0x001ee80000300800 */
[----:B------:R-:W3:Y:S01]  /*3de50*/  LDL.LU R49, [R1+0x7f4] ;  /* 0x0007f40001317983 */ /* 0x000ee20000300800 */
[----:B------:R-:W-:-:S03]  /*3de60*/  LOP3.LUT R16, R16, 0x40, RZ, 0x3c, !PT ;  /* 0x0000004010107812 */ /* 0x000fc600078e3cff */
[----:B------:R-:W3:Y:S04]  /*3de70*/  LDL.LU R50, [R1+0x7f8] ;  /* 0x0007f80001327983 */ /* 0x000ee80000300800 */
[----:B------:R-:W3:Y:S04]  /*3de80*/  LDL.LU R51, [R1+0x7fc] ;  /* 0x0007fc0001337983 */ /* 0x000ee80000300800 */
[----:B------:R-:W3:Y:S04]  /*3de90*/  LDL.LU R32, [R1+0x7b0] ;  /* 0x0007b00001207983 */ /* 0x000ee80000300800 */
[----:B------:R-:W3:Y:S04]  /*3dea0*/  LDL.LU R33, [R1+0x7b4] ;  /* 0x0007b40001217983 */ /* 0x000ee80000300800 */
[----:B------:R-:W0:Y:S04]  /*3deb0*/  LDSM.16.MT88.4 R52, [R16+UR5+0x6000] ;  /* 0x006000051034783b */ /* 0x000e280008004200 */
[----:B------:R-:W3:Y:S04]  /*3dec0*/  LDL.LU R34, [R1+0x7b8] ;  /* 0x0007b80001227983 */ /* 0x000ee80000300800 */
[----:B------:R-:W3:Y:S04]  /*3ded0*/  LDL.LU R35, [R1+0x7bc] ;  /* 0x0007bc0001237983 */ /* 0x000ee80000300800 */
[----:B----4-:R-:W-:Y:S04]  /*3dee0*/  STL.64 [R1+0x2638], R58 ;  /* 0x0026383a01007387 */ /* 0x010fe80000100a00 */
[----:B------:R1:W-:Y:S04]  /*3def0*/  STL.64 [R1+0x2630], R56 ;  /* 0x0026303801007387 */ /* 0x0003e80000100a00 */
        /* <DEDUP_REMOVED lines=13> */
[----:B------:R-:W4:Y:S01]  /*3dfd0*/  LDL.LU R55, [R1+0x4ac] ;  /* 0x0004ac0001377983 */ /* 0x000f220000300800 */
[----:B--2---:R-:W-:-:S15]  /*3dfe0*/  HMMA.16816.F32 R8, R44, R6, R8 ;  /* 0x000000062c08723c */ /* 0x004fde0000001808 */
[----:B------:R-:W-:-:S08]  /*3dff0*/  NOP ;  /* 0x0000000000007918 */ /* 0x000fd00000000000 */
[----:B------:R-:W-:Y:S04]  /*3e000*/  STL.64 [R1+0xb60], R8 ;  /* 0x000b600801007387 */ /* 0x000fe80000100a00 */
[----:B------:R0:W-:Y:S04]  /*3e010*/  STL.64 [R1+0xb68], R10 ;  /* 0x000b680a01007387 */ /* 0x0001e80000100a00 */
[----:B0-----:R-:W2:Y:S04]  /*3e020*/  LDL.LU.64 R10, [R1+0x2690] ;  /* 0x00269000010a7983 */ /* 0x001ea80000300a00 */
[----:B------:R-:W4:Y:S01]  /*3e030*/  LDL.LU.64 R8, [R1+0x2688] ;  /* 0x0026880001087983 */ /* 0x000f220000300a00 */
[C---:B---3--:R-:W-:Y:S06]  /*3e040*/  HMMA.16816.F32 R48, R44.reuse, R14, R48 ;  /* 0x0000000e2c30723c */ /* 0x048fec0000001830 */
        /* <DEDUP_REMOVED lines=15> */
[----:B------:R-:W3:Y:S04]  /*3e140*/  LDL.LU.64 R48, [R1+0x2678] ;  /* 0x0026780001307983 */ /* 0x000ee80000300a00 */
        /* <DEDUP_REMOVED lines=12> */
[----:B0-----:R-:W4:Y:S04]  /*3e210*/  LDL.LU.64 R30, [R1+0x2660] ;  /* 0x00266000011e7983 */ /* 0x001f280000300a00 */
[----:B------:R-:W2:Y:S01]  /*3e220*/  LDL.LU R28, [R1+0x2658] ;  /* 0x00265800011c7983 */ /* 0x000ea20000300800 */
[----:B----4-:R-:W-:-:S15]  /*3e230*/  HMMA.16816.F32 R32, R44, R30, R32 ;  /* 0x0000001e2c20723c */ /* 0x010fde0000001820 */
        /* <DEDUP_REMOVED lines=28> */
[----:B0-----:R-:W4:Y:S04]  /*3e400*/  LDL.LU R8, [R1+0x4d0] ;  /* 0x0004d00001087983 */ /* 0x001f280000300800 */
[----:B------:R-:W4:Y:S04]  /*3e410*/  LDL.LU R9, [R1+0x4d4] ;  /* 0x0004d40001097983 */ /* 0x000f280000300800 */
[----:B------:R-:W4:Y:S04]  /*3e420*/  LDL.LU R10, [R1+0x4d8] ;  /* 0x0004d800010a7983 */ /* 0x000f280000300800 */
[----:B------:R-:W4:Y:S01]  /*3e430*/  LDL.LU R11, [R1+0x4dc] ;  /* 0x0004dc00010b7983 */ /* 0x000f220000300800 */
[----:B------:R-:W-:-:S15]  /*3e440*/  HMMA.16816.F32 R36, R48, R14, R36 ;  /* 0x0000000e3024723c */ /* 0x000fde0000001824 */
[----:B------:R-:W-:-:S08]  /*3e450*/  NOP ;  /* 0x0000000000007918 */ /* 0x000fd00000000000 */
[----:B------:R-:W-:Y:S04]  /*3e460*/  STL.64 [R1+0x960], R36 ;  /* 0x0009602401007387 */ /* 0x000fe80000100a00 */
[----:B------:R0:W-:Y:S04]  /*3e470*/  STL.64 [R1+0x968], R38 ;  /* 0x0009682601007387 */ /* 0x0001e80000100a00 */
[----:B0-----:R-:W3:Y:S04]  /*3e480*/  LDL.LU.64 R38, [R1+0x2618] ;  /* 0x0026180001267983 */ /* 0x001ee80000300a00 */
[----:B------:R-:W3:Y:S04]  /*3e490*/  LDL.LU.64 R36, [R1+0x2610] ;  /* 0x0026100001247983 */ /* 0x000ee80000300a00 */
[----:B------:R-:W-:Y:S04]  /*3e4a0*/  STL.64 [R1+0x25f8], R14 ;  /* 0x0025f80e01007387 */ /* 0x000fe80000100a00 */
[----:B------:R2:W-:Y:S04]  /*3e4b0*/  STL.64 [R1+0x25f0], R12 ;  /* 0x0025f00c01007387 */ /* 0x0005e80000100a00 */
[----:B------:R-:W-:Y:S04]  /*3e4c0*/  STL.64 [R1+0x25e8], R18 ;  /* 0x0025e81201007387 */ /* 0x000fe80000100a00 */
[----:B------:R-:W-:Y:S01]  /*3e4d0*/  STL [R1+0x25e0], R16 ;  /* 0x0025e01001007387 */ /* 0x000fe20000100800 */
[C---:B--2---:R-:W-:Y:S06]  /*3e4e0*/  HMMA.16816.F32 R12, R48.reuse, R26, R40 ;  /* 0x0000001a300c723c */ /* 0x044fec0000001828 */
[----:B----4-:R-:W-:-:S15]  /*3e4f0*/  HMMA.16816.F32 R8, R48, R18, R8 ;  /* 0x000000123008723c */ /* 0x010fde0000001808 */
[----:B------:R-:W-:-:S08]  /*3e500*/  NOP ;  /* 0x0000000000007918 */ /* 0x000fd00000000000 */
[----:B------:R-:W-:Y:S04]  /*3e510*/  STL.64 [R1+0x880], R8 ;  /* 0x0008800801007387 */ /* 0x000fe80000100a00 */
[----:B------:R0:W-:Y:S02]  /*3e520*/  STL.64 [R1+0x888], R10 ;  /* 0x0008880a01007387 */ /* 0x0001e40000100a00 */
[----:B0-----:R-:W-:Y:S06]  /*3e530*/  HMMA.16816.F32 R8, R48, R22, R44 ;  /* 0x000000163008723c */ /* 0x001fec000000182c */
[----:B------:R-:W-:-:S15]  /*3e540*/  STL.64 [R1+0x25d8], R22 ;  /* 0x0025d81601007387 */ /* 0x000fde0000100a00 */
[----:B------:R-:W-:-:S02]  /*3e550*/  NOP ;  /* 0x0000000000007918 */ /* 0x000fc40000000000 */
[----:B------:R-:W-:Y:S04]  /*3e560*/  STL.64 [R1+0x500], R8 ;  /* 0x0005000801007387 */ /* 0x000fe80000100a00 */
[----:B------:R0:W-:Y:S02]  /*3e570*/  STL.64 [R1+0x508], R10 ;  /* 0x0005080a01007387 */ /* 0x0001e40000100a00 */
[C---:B0-----:R-:W-:Y:S06]  /*3e580*/  HMMA.16816.F32 R8, R48.reuse, R30, R52 ;  /* 0x0000001e3008723c */ /* 0x041fec0000001834 */
[----:B------:R-:W-:Y:S04]  /*3e590*/  STL.64 [R1+0x25c8], R30 ;  /* 0x0025c81e01007387 */ /* 0x000fe80000100a00 */
[----:B------:R-:W-:Y:S04]  /*3e5a0*/  STL.64 [R1+0x400], R12 ;  /* 0x0004000c01007387 */ /* 0x000fe80000100a00 */
[----:B------:R-:W-:Y:S04]  /*3e5b0*/  STL.64 [R1+0x408], R14 ;  /* 0x0004080e01007387 */ /* 0x000fe80000100a00 */
[----:B------:R-:W-:Y:S05]  /*3e5c0*/  STL [R1+0x25c0], R28 ;  /* 0x0025c01c01007387 */ /* 0x000fea0000100800 */
[----:B------:R-:W-:Y:S04]  /*3e5d0*/  STL.64 [R1+0x3e0], R8 ;  /* 0x0003e00801007387 */ /* 0x000fe80000100a00 */
[----:B------:R3:W-:Y:S02]  /*3e5e0*/  STL.64 [R1+0x3e8], R10 ;  /* 0x0003e80a01007387 */ /* 0x0007e40000100a00 */
[----:B---3--:R-:W-:Y:S06]  /*3e5f0*/  HMMA.16816.F32 R8, R48, R34, R56 ;  /* 0x000000223008723c */ /* 0x008fec0000001838 */
        /* <DEDUP_REMOVED lines=55> */
[----:B------:R-:W3:Y:S04]  /*3e970*/  LDL.LU R42, [R1+0x3c8] ;  /* 0x0003c800012a7983 */ /* 0x000ee80000300800 */
[----:B------:R-:W3:Y:S01]  /*3e980*/  LDL.LU R43, [R1+0x3cc] ;  /* 0x0003cc00012b7983 */ /* 0x000ee20000300800 */
[C---:B----4-:R-:W-:Y:S03]  /*3e990*/  HMMA.16816.F32 R8, R36.reuse, R6, R8 ;  /* 0x000000062408723c */ /* 0x050fe60000001808 */
[----:B---3--:R-:W-:Y:S04]  /*3e9a0*/  STL.64 [R1+0x25a0], R42 ;  /* 0x0025a02a01007387 */ /* 0x008fe80000100a00 */
        /* <DEDUP_REMOVED lines=33> */
[----:B0-----:R-:W2:Y:S01]  /*3ebc0*/  LDL.LU.64 R22, [R1+0x25d8] ;  /* 0x0025d80001167983 */ /* 0x001ea20000300a00 */
        /* <DEDUP_REMOVED lines=10> */
[----:B------:R-:W2:Y:S01]  /*3ec70*/  LDL.LU R46, [R1+0x128] ;  /* 0x00012800012e7983 */ /* 0x000ea20000300800 */
[----:B------:R-:W-:-:S03]  /*3ec80*/  IMAD.MOV.U32 R47, RZ, RZ, R61 ;  /* 0x000000ffff2f7224 */ /* 0x000fc600078e003d */
[----:B------:R-:W3:Y:S04]  /*3ec90*/  LDL.LU R61, [R1+0x25d0] ;  /* 0x0025d000013d7983 */ /* 0x000ee80000300800 */
        /* <DEDUP_REMOVED lines=8> */
[----:B0-----:R-:W4:Y:S02]  /*3ed20*/  LDL.LU.64 R34, [R1+0x25b8] ;  /* 0x0025b80001227983 */ /* 0x001f240000300a00 */
[----:B----4-:R-:W-:Y:S02]  /*3ed30*/  HMMA.16816.F32 R36, R36, R34, R52 ;  /* 0x000000222424723c */ /* 0x010fe40000001834 */
[----:B------:R-:W4:Y:S04]  /*3ed40*/  LDL.LU.64 R54, [R1+0x25b0] ;  /* 0x0025b00001367983 */ /* 0x000f280000300a00 */
[----:B------:R-:W4:-:S15]  /*3ed50*/  LDL.LU.64 R52, [R1+0x25a8] ;  /* 0x0025a80001347983 */ /* 0x000f1e0000300a00 */
[----:B------:R-:W-:-:S02]  /*3ed60*/  NOP ;  /* 0x0000000000007918 */ /* 0x000fc40000000000 */
[----:B------:R0:W-:Y:S04]  /*3ed70*/  STL.64 [R1+0x130], R36 ;  /* 0x0001302401007387 */ /* 0x0001e80000100a00 */
[----:B------:R1:W-:Y:S04]  /*3ed80*/  STL.64 [R1+0x138], R38 ;  /* 0x0001382601007387 */ /* 0x0003e80000100a00 */
[----:B0-----:R-:W2:Y:S04]  /*3ed90*/  LDL.LU R36, [R1+0x390] ;  /* 0x0003900001247983 */ /* 0x001ea80000300800 */
[----:B------:R-:W2:Y:S04]  /*3eda0*/  LDL.LU R37, [R1+0x394] ;  /* 0x0003940001257983 */ /* 0x000ea80000300800 */
[----:B-1----:R-:W2:Y:S01]  /*3edb0*/  LDL.LU R38, [R1+0x398] ;  /* 0x0003980001267983 */ /* 0x002ea20000300800 */
[----:B---3--:R-:W-:Y:S01]  /*3edc0*/  IMAD.MOV.U32 R39, RZ, RZ, R61 ;  /* 0x000000ffff277224 */ /* 0x008fe200078e003d */
[----:B----4-:R-:W-:-:S15]  /*3edd0*/  HMMA.16816.F32 R40, R52, R6, R40 ;  /* 0x000000063428723c */ /* 0x010fde0000001828 */
[----:B------:R-:W-:-:S08]  /*3ede0*/  NOP ;  /* 0x0000000000007918 */ /* 0x000fd00000000000 */
[----:B------:R-:W-:Y:S04]  /*3edf0*/  STL.64 [R1+0xbc0], R40 ;  /* 0x000bc02801007387 */ /* 0x000fe80000100a00 */
[----:B------:R0:W-:Y:S01]  /*3ee00*/  STL.64 [R1+0xbc8], R42 ;  /* 0x000bc82a01007387 */ /* 0x0001e20000100a00 */
[----:B------:R-:W-:-:S03]  /*3ee10*/  IMAD.MOV.U32 R61, RZ, RZ, R40 ;  /* 0x000000ffff3d7224 */ /* 0x000fc600078e0028 */
        /* <DEDUP_REMOVED lines=20> */
[C---:B--2---:R-:W-:Y:S06]  /*3ef60*/  HMMA.16816.F32 R36, R52.reuse, R22, R36 ;  /* 0x000000163424723c */ /* 0x044fec0000001824 */
[----:B------:R-:W-:-:S15]  /*3ef70*/  HMMA.16816.F32 R56, R52, R30, R56 ;  /* 0x0000001e3438723c */ /* 0x000fde0000001838 */
        /* <DEDUP_REMOVED lines=15> */
[----:B0-----:R-:W4:Y:S04]  /*3f070*/  LDL.LU.64 R58, [R1+0x2550] ;  /* 0x00255000013a7983 */ /* 0x001f280000300a00 */
[----:B------:R-:W4:Y:S04]  /*3f080*/  LDL.LU.64 R56, [R1+0x2548] ;  /* 0x0025480001387983 */ /* 0x000f280000300a00 */
[----:B------:R-:W-:Y:S04]  /*3f090*/  STL.64 [R1+0x2540], R30 ;  /* 0x0025401e01007387 */ /* 0x000fe80000100a00 */
[----:B------:R0:W-:Y:S02]  /*3f0a0*/  STL [R1+0x2538], R28 ;  /* 0x0025381c01007387 */ /* 0x0001e40000100800 */
[----:B0-----:R-:W-:Y:S02]  /*3f0b0*/  HMMA.16816.F32 R28, R52, R34, R44 ;  /* 0x00000022341c723c */ /* 0x001fe4000000182c */
[----:B------:R-:W2:-:S15]  /*3f0c0*/  LDL.LU R52, [R1+0x2f0] ;  /* 0x0002f00001347983 */ /* 0x000e9e0000300800 */
[----:B------:R-:W-:-:S06]  /*3f0d0*/  NOP ;  /* 0x0000000000007918 */ /* 0x000fcc0000000000 */
[----:B------:R-:W-:Y:S04]  /*3f0e0*/  STL.64 [R1+0x170], R28 ;  /* 0x0001701c01007387 */ /* 0x000fe80000100a00 */
[----:B------:R4:W-:Y:S04]  /*3f0f0*/  STL.64 [R1+0x178], R30 ;  /* 0x0001781e01007387 */ /* 0x0009e80000100a00 */
[----:B------:R-:W2:Y:S04]  /*3f100*/  LDL.LU R53, [R1+0x2f4] ;  /* 0x0002f40001357983 */ /* 0x000ea80000300800 */
[----:B------:R-:W2:Y:S04]  /*3f110*/  LDL.LU R54, [R1+0x2f8] ;  /* 0x0002f80001367983 */ /* 0x000ea80000300800 */
[----:B------:R-:W2:Y:S01]  /*3f120*/  LDL.LU R55, [R1+0x2fc] ;  /* 0x0002fc0001377983 */ /* 0x000ea20000300800 */
[C---:B---3--:R-:W-:Y:S03]  /*3f130*/  HMMA.16816.F32 R44, R40.reuse, R6, R48 ;  /* 0x00000006282c723c */ /* 0x048fe60000001830 */
[----:B------:R-:W0:Y:S03]  /*3f140*/  LDSM.16.MT88.4 R48, [R16+UR5+0x6180] ;  /* 0x006180051030783b */ /* 0x000e260008004200 */
[----:B----4-:R-:W-:Y:S01]  /*3f150*/  HMMA.16816.F32 R28, R40, R10, R56 ;  /* 0x0000000a281c723c */ /* 0x010fe20000001838 */
[----:B------:R-:W3:-:S15]  /*3f160*/  LDL.LU R56, [R1+0x300] ;  /* 0x0003000001387983 */ /* 0x000ede0000300800 */
[----:B------:R-:W-:-:S01]  /*3f170*/  NOP ;  /* 0x0000000000007918 */ /* 0x000fc20000000000 */
[----:B------:R1:W-:Y:S04]  /*3f180*/  STL.64 [R1+0xb90], R44 ;  /* 0x000b902c01007387 */ /* 0x0003e80000100a00 */
[----:B------:R4:W-:Y:S04]  /*3f190*/  STL.64 [R1+0xb98], R46 ;  /* 0x000b982e01007387 */ /* 0x0009e80000100a00 */
[----:B------:R4:W-:Y:S04]  /*3f1a0*/  STL.64 [R1+0xaa0], R28 ;  /* 0x000aa01c01007387 */ /* 0x0009e80000100a00 */
[----:B------:R4:W-:Y:S04]  /*3f1b0*/  STL.64 [R1+0xaa8], R30 ;  /* 0x000aa81e01007387 */ /* 0x0009e80000100a00 */
[----:B------:R-:W3:Y:S04]  /*3f1c0*/  LDL.LU R57, [R1+0x304] ;  /* 0x0003040001397983 */ /* 0x000ee80000300800 */
[----:B------:R-:W3:Y:S04]  /*3f1d0*/  LDL.LU R58, [R1+0x308] ;  /* 0x00030800013a7983 */ /* 0x000ee80000300800 */
[----:B------:R-:W3:Y:S04]  /*3f1e0*/  LDL.LU R59, [R1+0x30c] ;  /* 0x00030c00013b7983 */ /* 0x000ee80000300800 */
[----:B------:R-:W-:Y:S04]  /*3f1f0*/  STL.64 [R1+0x2520], R10 ;  /* 0x0025200a01007387 */ /* 0x000fe80000100a00 */
[----:B------:R-:W-:Y:S04]  /*3f200*/  STL.64 [R1+0x2518], R8 ;  /* 0x0025180801007387 */ /* 0x000fe80000100a00 */
[----:B0-----:R-:W-:Y:S04]  /*3f210*/  STL.64 [R1+0x2508], R50 ;  /* 0x0025083201007387 */ /* 0x001fe80000100a00 */
[----:B------:R0:W-:Y:S04]  /*3f220*/  STL.64 [R1+0x2500], R48 ;  /* 0x0025003001007387 */ /* 0x0001e80000100a00 */
[----:B-1----:R-:W2:Y:S04]  /*3f230*/  LDL.LU R44, [R1+0x530] ;  /* 0x00053000012c7983 */ /* 0x002ea80000300800 */
[----:B------:R-:W2:Y:S04]  /*3f240*/  LDL.LU R45, [R1+0x534] ;  /* 0x00053400012d7983 */ /* 0x000ea80000300800 */
[----:B----4-:R-:W4:Y:S04]  /*3f250*/  LDL.LU R46, [R1+0x538] ;  /* 0x00053800012e7983 */ /* 0x010f280000300800 */
[----:B------:R-:W4:Y:S04]  /*3f260*/  LDL.LU R47, [R1+0x53c] ;  /* 0x00053c00012f7983 */ /* 0x000f280000300800 */
[----:B------:R-:W4:Y:S04]  /*3f270*/  LDL.LU R28, [R1+0x540] ;  /* 0x00054000011c7983 */ /* 0x000f280000300800 */
[----:B------:R-:W4:Y:S04]  /*3f280*/  LDL.LU R29, [R1+0x544] ;  /* 0x00054400011d7983 */ /* 0x000f280000300800 */
[----:B------:R-:W4:Y:S04]  /*3f290*/  LDL.LU R30, [R1+0x548] ;  /* 0x00054800011e7983 */ /* 0x000f280000300800 */
[----:B------:R-:W4:Y:S01]  /*3f2a0*/  LDL.LU R31, [R1+0x54c] ;  /* 0x00054c00011f7983 */ /* 0x000f220000300800 */
[----:B------:R-:W1:Y:S03]  /*3f2b0*/  S2R R17, SR_TID.X ;  /* 0x0000000000117919 */ /* 0x000e660000002100 */
[----:B0-----:R-:W4:Y:S04]  /*3f2c0*/  LDL.LU R48, [R1+0x2d0] ;  /* 0x0002d00001307983 */ /* 0x001f280000300800 */
[----:B------:R-:W4:Y:S04]  /*3f2d0*/  LDL.LU R49, [R1+0x2d4] ;  /* 0x0002d40001317983 */ /* 0x000f280000300800 */
[----:B------:R-:W4:Y:S04]  /*3f2e0*/  LDL.LU R50, [R1+0x2d8] ;  /* 0x0002d80001327983 */ /* 0x000f280000300800 */
[----:B------:R-:W4:Y:S01]  /*3f2f0*/  LDL.LU R51, [R1+0x2dc] ;  /* 0x0002dc0001337983 */ /* 0x000f220000300800 */
[C---:B-1----:R-:W-:Y:S01]  /*3f300*/  LOP3.LUT R60, R17.reuse, 0x7, RZ, 0xc0, !PT ;  /* 0x00000007113c7812 */ /* 0x042fe200078ec0ff */
[----:B------:R-:W-:-:S02]  /*3f310*/  IMAD.SHL.U32 R16, R17, 0x100, RZ ;  /* 0x0000010011107824 */ /* 0x000fc400078e00ff */
[----:B------:R-:W-:Y:S02]  /*3f320*/  IMAD.SHL.U32 R17, R17, 0x2, RZ ;  /* 0x0000000211117824 */ /* 0x000fe400078e00ff */
[----:B------:R-:W-:-:S05]  /*3f330*/  IMAD R60, R60, 0x210, RZ ;  /* 0x000002103c3c7824 */ /* 0x000fca00078e02ff */
[----:B------:R-:W-:-:S04]  /*3f340*/  LOP3.LUT R17, R60, 0x10, R17, 0x78, !PT ;  /* 0x000000103c117812 */ /* 0x000fc800078e7811 */
[----:B------:R-:W-:-:S04]  /*3f350*/  LOP3.LUT R17, R17, 0x1000, R16, 0xf8, !PT ;  /* 0x0000100011117812 */ /* 0x000fc800078ef810 */
[----:B------:R-:W-:Y:S01]  /*3f360*/  LOP3.LUT R17, R17, 0x60, RZ, 0x3c, !PT ;  /* 0x0000006011117812 */ /* 0x000fe200078e3cff */
[C---:B---3--:R-:W-:Y:S06]  /*3f370*/  HMMA.16816.F32 R8, R40.reuse, R14, R56 ;  /* 0x0000000e2808723c */ /* 0x048fec0000001838 */
[----:B--2---:R-:W-:-:S15]  /*3f380*/  HMMA.16816.F32 R56, R40, R18, R52 ;  /* 0x000000122838723c */ /* 0x004fde0000001834 */
[----:B------:R-:W-:-:S02]  /*3f390*/  NOP ;  /* 0x0000000000007918 */ /* 0x000fc40000000000 */
[----:B------:R-:W-:Y:S04]  /*3f3a0*/  STL.64 [R1+0x9a0], R8 ;  /* 0x0009a00801007387 */ /* 0x000fe80000100a00 */
[----:B------:R0:W-:Y:S04]  /*3f3b0*/  STL.64 [R1+0x9a8], R10 ;  /* 0x0009a80a01007387 */ /* 0x0001e80000100a00 */
[----:B------:R-:W2:Y:S01]  /*3f3c0*/  LDL.LU R52, [R1+0x480] ;  /* 0x0004800001347983 */ /* 0x000ea20000300800 */
[C---:B0-----:R-:W-:Y:S03]  /*3f3d0*/  HMMA.16816.F32 R8, R40.reuse, R22, R36 ;  /* 0x000000162808723c */ /* 0x041fe60000001824 */
[----:B------:R-:W0:Y:S04]  /*3f3e0*/  LDSM.16.MT88.4 R36, [R17+UR5+0x6000] ;  /* 0x006000051124783b */ /* 0x000e280008004200 */
[----:B------:R-:W-:Y:S04]  /*3f3f0*/  STL.64 [R1+0x8c0], R56 ;  /* 0x0008c03801007387 */ /* 0x000fe80000100a00 */
[----:B------:R-:W-:Y:S01]  /*3f400*/  STL.64 [R1+0x8c8], R58 ;  /* 0x0008c83a01007387 */ /* 0x000fe20000100a00 */
[C---:B----4-:R-:W-:Y:S11]  /*3f410*/  HMMA.16816.F32 R28, R40.reuse, R26, R28 ;  /* 0x0000001a281c723c */ /* 0x050ff6000000181c */
[----:B------:R1:W-:Y:S04]  /*3f420*/  STL.64 [R1+0x7e0], R8 ;  /* 0x0007e00801007387 */ /* 0x0003e80000100a00 */
[----:B------:R3:W-:Y:S04]  /*3f430*/  STL.64 [R1+0x7e8], R10 ;  /* 0x0007e80a01007387 */ /* 0x0007e80000100a00 */
[----:B------:R-:W2:Y:S04]  /*3f440*/  LDL.LU R53, [R1+0x484] ;  /* 0x0004840001357983 */ /* 0x000ea80000300800 */
[----:B------:R-:W2:Y:S04]  /*3f450*/  LDL.LU R54, [R1+0x488] ;  /* 0x0004880001367983 */ /* 0x000ea80000300800 */
[----:B------:R-:W2:Y:S04]  /*3f460*/  LDL.LU R55, [R1+0x48c] ;  /* 0x00048c0001377983 */ /* 0x000ea80000300800 */
[----:B-1----:R-:W4:Y:S04]  /*3f470*/  LDL.LU R8, [R1+0x490] ;  /* 0x0004900001087983 */ /* 0x002f280000300800 */
[----:B------:R-:W4:Y:S04]  /*3f480*/  LDL.LU R9, [R1+0x494] ;  /* 0x0004940001097983 */ /* 0x000f280000300800 */
[----:B---3--:R-:W4:Y:S04]  /*3f490*/  LDL.LU R10, [R1+0x498] ;  /* 0x00049800010a7983 */ /* 0x008f280000300800 */
[----:B------:R-:W4:Y:S04]  /*3f4a0*/  LDL.LU R11, [R1+0x49c] ;  /* 0x00049c00010b7983 */ /* 0x000f280000300800 */
[----:B------:R1:W-:Y:S04]  /*3f4b0*/  STL.64 [R1+0x2510], R22 ;  /* 0x0025101601007387 */ /* 0x0003e80000100a00 */
[----:B------:R-:W3:Y:S04]  /*3f4c0*/  LDL.LU R56, [R1+0x780] ;  /* 0x0007800001387983 */ /* 0x000ee80000300800 */
[----:B------:R-:W3:Y:S04]  /*3f4d0*/  LDL.LU R57, [R1+0x784] ;  /* 0x0007840001397983 */ /* 0x000ee80000300800 */
[----:B------:R-:W3:Y:S04]  /*3f4e0*/  LDL.LU R58, [R1+0x788] ;  /* 0x00078800013a7983 */ /* 0x000ee80000300800 */
[----:B------:R-:W3:Y:S04]  /*3f4f0*/  LDL.LU R59, [R1+0x78c] ;  /* 0x00078c00013b7983 */ /* 0x000ee80000300800 */
[----:B------:R-:W2:Y:S04]  /*3f500*/  LDL.LU R20, [R1+0x790] ;  /* 0x0007900001147983 */ /* 0x000ea80000300800 */
[----:B------:R-:W2:Y:S04]  /*3f510*/  LDL.LU R21, [R1+0x794] ;  /* 0x0007940001157983 */ /* 0x000ea80000300800 */
[----:B-1----:R-:W2:Y:S04]  /*3f520*/  LDL.LU R22, [R1+0x798] ;  /* 0x0007980001167983 */ /* 0x002ea80000300800 */
[----:B------:R-:W2:Y:S04]  /*3f530*/  LDL.LU R23, [R1+0x79c] ;  /* 0x00079c0001177983 */ /* 0x000ea80000300800 */
[----:B0-----:R-:W-:Y:S04]  /*3f540*/  STL.64 [R1+0x24e0], R38 ;  /* 0x0024e02601007387 */ /* 0x001fe80000100a00 */
[----:B------:R0:W-:Y:S04]  /*3f550*/  STL.64 [R1+0x24d8], R36 ;  /* 0x0024d82401007387 */ /* 0x0001e80000100a00 */
[----:B0-----:R-:W3:Y:S04]  /*3f560*/  LDL.LU R36, [R1+0x7a0] ;  /* 0x0007a00001247983 */ /* 0x001ee80000300800 */
[----:B------:R-:W3:Y:S04]  /*3f570*/  LDL.LU R37, [R1+0x7a4] ;  /* 0x0007a40001257983 */ /* 0x000ee80000300800 */
[----:B------:R-:W3:Y:S04]  /*3f580*/  LDL.LU R38, [R1+0x7a8] ;  /* 0x0007a80001267983 */ /* 0x000ee80000300800 */
[----:B------:R-:W3:Y:S04]  /*3f590*/  LDL.LU R39, [R1+0x7ac] ;  /* 0x0007ac0001277983 */ /* 0x000ee80000300800 */
[----:B------:R-:W-:Y:S04]  /*3f5a0*/  STL.64 [R1+0x4d0], R28 ;  /* 0x0004d01c01007387 */ /* 0x000fe80000100a00 */
[----:B------:R0:W-:Y:S04]  /*3f5b0*/  STL.64 [R1+0x4d8], R30 ;  /* 0x0004d81e01007387 */ /* 0x0001e80000100a00 */
[----:B0-----:R-:W4:Y:S04]  /*3f5c0*/  LDL.LU.64 R30, [R1+0x2540] ;  /* 0x00254000011e7983 */ /* 0x001f280000300a00 */
[----:B------:R0:W5:Y:S01]  /*3f5d0*/  LDL.LU R28, [R1+0x2538] ;  /* 0x00253800011c7983 */ /* 0x0001620000300800 */
[----:B----4-:R-:W-:-:S15]  /*3f5e0*/  HMMA.16816.F32 R44, R40, R30, R44 ;  /* 0x0000001e282c723c */ /* 0x010fde000000182c */
[----:B------:R-:W-:-:S08]  /*3f5f0*/  NOP ;  /* 0x0000000000007918 */ /* 0x000fd00000000000 */
[----:B------:R-:W-:Y:S04]  /*3f600*/  STL.64 [R1+0x3c0], R44 ;  /* 0x0003c02c01007387 */ /* 0x000fe80000100a00 */
[----:B------:R1:W-:Y:S04]  /*3f610*/  STL.64 [R1+0x3c8], R46 ;  /* 0x0003c82e01007387 */ /* 0x0003e80000100a00 */
[----:B-1----:R-:W4:Y:S04]  /*3f620*/  LDL.LU.64 R46, [R1+0x2530] ;  /* 0x00253000012e7983 */ /* 0x002f280000300a00 */
[----:B------:R-:W4:Y:S01]  /*3f630*/  LDL.LU.64 R44, [R1+0x2528] ;  /* 0x00252800012c7983 */ /* 0x000f220000300a00 */
[----:B------:R-:W-:Y:S03]  /*3f640*/  HMMA.16816.F32 R40, R40, R34, R48 ;  /* 0x000000222828723c */ /* 0x000fe60000001830 */
[----:B------:R-:W2:-:S15]  /*3f650*/  LDL.LU R48, [R1+0x810] ;  /* 0x0008100001307983 */ /* 0x000e9e0000300800 */
[----:B------:R-:W-:-:S05]  /*3f660*/  NOP ;  /* 0x0000000000007918 */ /* 0x000fca0000000000 */
[----:B------:R-:W-:Y:S04]  /*3f670*/  STL.64 [R1+0x150], R40 ;  /* 0x0001502801007387 */ /* 0x000fe80000100a00 */
[----:B------:R-:W-:Y:S04]  /*3f680*/  STL.64 [R1+0x158], R42 ;  /* 0x0001582a01007387 */ /* 0x000fe80000100a00 */
[----:B------:R-:W1:Y:S04]  /*3f690*/  LDSM.16.MT88.4 R40, [R17+UR5+0x6080] ;  /* 0x006080051128783b */ /* 0x000e680008004200 */
[----:B------:R-:W2:Y:S04]  /*3f6a0*/  LDL.LU R49, [R1+0x814] ;  /* 0x0008140001317983 */ /* 0x000ea80000300800 */
[----:B------:R-:W2:Y:S04]  /*3f6b0*/  LDL.LU R50, [R1+0x818] ;  /* 0x0008180001327983 */ /* 0x000ea80000300800 */
[----:B------:R-:W2:Y:S04]  /*3f6c0*/  LDL.LU R51, [R1+0x81c] ;  /* 0x00081c0001337983 */ /* 0x000ea80000300800 */
[----:B-1----:R-:W-:Y:S04]  /*3f6d0*/  STL.64 [R1+0x2470], R42 ;  /* 0x0024702a01007387 */ /* 0x002fe80000100a00 */
[----:B------:R1:W-:Y:S04]  /*3f6e0*/  STL.64 [R1+0x2468], R40 ;  /* 0x0024682801007387 */ /* 0x0003e80000100a00 */
[----:B-1----:R-:W2:Y:S04]  /*3f6f0*/  LDL.LU R40, [R1+0x750] ;  /* 0x0007500001287983 */ /* 0x002ea80000300800 */
[----:B------:R-:W2:Y:S04]  /*3f700*/  LDL.LU R41, [R1+0x754] ;  /* 0x0007540001297983 */ /* 0x000ea80000300800 */
[----:B------:R-:W2:Y:S04]  /*3f710*/  LDL.LU R42, [R1+0x758] ;  /* 0x00075800012a7983 */ /* 0x000ea80000300800 */
[----:B------:R-:W2:Y:S01]  /*3f720*/  LDL.LU R43, [R1+0x75c] ;  /* 0x00075c00012b7983 */ /* 0x000ea20000300800 */
[----:B----4-:R-:W-:-:S15]  /*3f730*/  HMMA.16816.F32 R8, R44, R6, R8 ;  /* 0x000000062c08723c */ /* 0x010fde0000001808 */
[----:B------:R-:W-:-:S08]  /*3f740*/  NOP ;  /* 0x0000000000007918 */ /* 0x000fd00000000000 */
[----:B------:R-:W-:Y:S04]  /*3f750*/  STL.64 [R1+0xb40], R8 ;  /* 0x000b400801007387 */ /* 0x000fe80000100a00 */
[----:B------:R1:W-:Y:S04]  /*3f760*/  STL.64 [R1+0xb48], R10 ;  /* 0x000b480a01007387 */ /* 0x0003e80000100a00 */
[----:B-1----:R-:W4:Y:S04]  /*3f770*/  LDL.LU.64 R10, [R1+0x2520] ;  /* 0x00252000010a7983 */ /* 0x002f280000300a00 */
[----:B------:R-:W4:Y:S01]  /*3f780*/  LDL.LU.64 R8, [R1+0x2518] ;  /* 0x0025180001087983 */ /* 0x000f220000300a00 */
[C---:B---3--:R-:W-:Y:S06]  /*3f790*/  HMMA.16816.F32 R36, R44.reuse, R14, R36 ;  /* 0x0000000e2c24723c */ /* 0x048fec0000001824 */
[C---:B--2---:R-:W-:Y:S06]  /*3f7a0*/  HMMA.16816.F32 R20, R44.reuse, R18, R20 ;  /* 0x000000122c14723c */ /* 0x044fec0000001814 */
[----:B----4-:R-:W-:-:S15]  /*3f7b0*/  HMMA.16816.F32 R52, R44, R10, R52 ;  /* 0x0000000a2c34723c */ /* 0x010fde0000001834 */
[----:B------:R-:W-:-:S08]  /*3f7c0*/  NOP ;  /* 0x0000000000007918 */ /* 0x000fd00000000000 */
[----:B------:R-:W-:Y:S04]  /*3f7d0*/  STL.64 [R1+0xa40], R52 ;  /* 0x000a403401007387 */ /* 0x000fe80000100a00 */
[----:B------:R-:W-:Y:S04]  /*3f7e0*/  STL.64 [R1+0xa48], R54 ;  /* 0x000a483601007387 */ /* 0x000fe80000100a00 */
[----:B------:R-:W1:Y:S04]  /*3f7f0*/  LDSM.16.MT88.4 R52, [R17+UR5+0x6100] ;  /* 0x006100051134783b */ /* 0x000e680008004200 */
[----:B-1----:R-:W-:Y:S04]  /*3f800*/  STL.64 [R1+0x2430], R54 ;  /* 0x0024303601007387 */ /* 0x002fe80000100a00 */
[----:B------:R1:W-:Y:S04]  /*3f810*/  STL.64 [R1+0x2428], R52 ;  /* 0x0024283401007387 */ /* 0x0003e80000100a00 */
[----:B-1----:R-:W2:Y:S04]  /*3f820*/  LDL.LU R52, [R1+0x760] ;  /* 0x0007600001347983 */ /* 0x002ea80000300800 */
[----:B------:R-:W2:Y:S04]  /*3f830*/  LDL.LU R53, [R1+0x764] ;  /* 0x0007640001357983 */ /* 0x000ea80000300800 */
[----:B------:R-:W2:Y:S04]  /*3f840*/  LDL.LU R54, [R1+0x768] ;  /* 0x0007680001367983 */ /* 0x000ea80000300800 */
[----:B------:R-:W2:Y:S04]  /*3f850*/  LDL.LU R55, [R1+0x76c] ;  /* 0x00076c0001377983 */ /* 0x000ea80000300800 */
[----:B------:R1:W-:Y:S04]  /*3f860*/  STL.64 [R1+0x950], R36 ;  /* 0x0009502401007387 */ /* 0x0003e80000100a00 */
[----:B------:R3:W-:Y:S04]  /*3f870*/  STL.64 [R1+0x958], R38 ;  /* 0x0009582601007387 */ /* 0x0007e80000100a00 */
[----:B-1----:R-:W4:Y:S04]  /*3f880*/  LDL.LU R36, [R1+0x740] ;  /* 0x0007400001247983 */ /* 0x002f280000300800 */
[----:B------:R-:W4:Y:S04]  /*3f890*/  LDL.LU R37, [R1+0x744] ;  /* 0x0007440001257983 */ /* 0x000f280000300800 */
[----:B---3--:R-:W4:Y:S04]  /*3f8a0*/  LDL.LU R38, [R1+0x748] ;  /* 0x0007480001267983 */ /* 0x008f280000300800 */
[----:B------:R-:W4:Y:S04]  /*3f8b0*/  LDL.LU R39, [R1+0x74c] ;  /* 0x00074c0001277983 */ /* 0x000f280000300800 */
[----:B------:R-:W-:Y:S04]  /*3f8c0*/  STL.64 [R1+0x870], R20 ;  /* 0x0008701401007387 */ /* 0x000fe80000100a00 */
[----:B------:R1:W-:Y:S04]  /*3f8d0*/  STL.64 [R1+0x878], R22 ;  /* 0x0008781601007387 */ /* 0x0003e80000100a00 */
[----:B-1----:R-:W3:Y:S01]  /*3f8e0*/  LDL.LU.64 R22, [R1+0x2510] ;  /* 0x0025100001167983 */ /* 0x002ee20000300a00 */
[C---:B------:R-:W-:Y:S06]  /*3f8f0*/  HMMA.16816.F32 R48, R44.reuse, R26, R48 ;  /* 0x0000001a2c30723c */ /* 0x040fec0000001830 */
[----:B---3--:R-:W-:Y:S06]  /*3f900*/  HMMA.16816.F32 R56, R44, R22, R56 ;  /* 0x000000162c38723c */ /* 0x008fec0000001838 */
[----:B------:R1:W-:Y:S04]  /*3f910*/  STL.64 [R1+0x24f8], R22 ;  /* 0x0024f81601007387 */ /* 0x0003e80000100a00 */
[----:B------:R-:W3:-:S13]  /*3f920*/  LDL.LU R20, [R1+0x770] ;  /* 0x0007700001147983 */ /* 0x000eda0000300800 */
[----:B------:R-:W-:Y:S04]  /*3f930*/  STL.64 [R1+0x780], R56 ;  /* 0x0007803801007387 */ /* 0x000fe80000100a00 */
[----:B------:R-:W-:Y:S04]  /*3f940*/  STL.64 [R1+0x788], R58 ;  /* 0x0007883a01007387 */ /* 0x000fe80000100a00 */
[----:B------:R-:W0:Y:S04]  /*3f950*/  LDSM.16.MT88.4 R56, [R17+UR5+0x6180] ;  /* 0x006180051138783b */ /* 0x000e280008004200 */
[----:B------:R-:W3:Y:S04]  /*3f960*/  LDL.LU R21, [R1+0x774] ;  /* 0x0007740001157983 */ /* 0x000ee80000300800 */
[----:B-1----:R-:W3:Y:S04]  /*3f970*/  LDL.LU R22, [R1+0x778] ;  /* 0x0007780001167983 */ /* 0x002ee80000300800 */
[----:B------:R-:W3:Y:S04]  /*3f980*/  LDL.LU R23, [R1+0x77c] ;  /* 0x00077c0001177983 */ /* 0x000ee80000300800 */
        /* <DEDUP_REMOVED lines=8> */
[----:B0-----:R-:W4:Y:S04]  /*3fa10*/  LDL.LU.64 R50, [R1+0x2508] ;  /* 0x0025080001327983 */ /* 0x001f280000300a00 */
[----:B------:R-:W4:Y:S04]  /*3fa20*/  LDL.LU.64 R48, [R1+0x2500] ;  /* 0x0025000001307983 */ /* 0x000f280000300a00 */
[----:B------:R2:W-:Y:S01]  /*3fa30*/  STL.64 [R1+0x24f0], R26 ;  /* 0x0024f01a01007387 */ /* 0x0005e20000100a00 */
[C---:B---3--:R-:W-:Y:S06]  /*3fa40*/  HMMA.16816.F32 R20, R44.reuse, R34, R20 ;  /* 0x000000222c14723c */ /* 0x048fec0000001814 */
[----:B--2---:R-:W-:-:S15]  /*3fa50*/  HMMA.16816.F32 R24, R44, R30, R56 ;  /* 0x0000001e2c18723c */ /* 0x004fde0000001838 */
[----:B------:R-:W-:-:S03]  /*3fa60*/  NOP ;  /* 0x0000000000007918 */ /* 0x000fc60000000000 */
[----:B------:R-:W-:Y:S02]  /*3fa70*/  IMAD.MOV.U32 R45, RZ, RZ, R23 ;  /* 0x000000ffff2d7224 */ /* 0x000fe400078e0017 */
[----:B------:R-:W-:-:S03]  /*3fa80*/  IMAD.MOV.U32 R44, RZ, RZ, R21 ;  /* 0x000000ffff2c7224 */ /* 0x000fc600078e0015 */
[----:B------:R-:W-:Y:S04]  /*3fa90*/  STL.64 [R1+0x300], R24 ;  /* 0x0003001801007387 */ /* 0x000fe80000100a00 */
[----:B------:R4:W-:Y:S04]  /*3faa0*/  STL.64 [R1+0x308], R26 ;  /* 0x0003081a01007387 */ /* 0x0009e80000100a00 */
[----:B------:R-:W-:Y:S04]  /*3fab0*/  STL.64 [R1+0x140], R20 ;  /* 0x0001401401007387 */ /* 0x000fe80000100a00 */
[----:B------:R0:W-:Y:S01]  /*3fac0*/  STL.64 [R1+0x148], R22 ;  /* 0x0001481601007387 */ /* 0x0001e20000100a00 */
[C---:B----4-:R-:W-:Y:S06]  /*3fad0*/  HMMA.16816.F32 R24, R48.reuse, R6, R52 ;  /* 0x000000063018723c */ /* 0x050fec0000001834 */
[C---:B0-----:R-:W-:Y:S01]  /*3fae0*/  HMMA.16816.F32 R20, R48.reuse, R10, R40 ;  /* 0x0000000a3014723c */ /* 0x041fe20000001828 */
[----:B------:R-:W-:Y:S04]  /*3faf0*/  STL.64 [R1+0x24e8], R34 ;  /* 0x0024e82201007387 */ /* 0x000fe80000100a00 */
[----:B------:R0:W-:Y:S04]  /*3fb00*/  STL.64 [R1+0x23f8], R44 ;  /* 0x0023f82c01007387 */ /* 0x0001e80000100a00 */
[----:B------:R-:W-:Y:S08]  /*3fb10*/  STL.64 [R1+0x24d0], R10 ;  /* 0x0024d00a01007387 */ /* 0x000ff00000100a00 */
[----:B------:R-:W-:Y:S04]  /*3fb20*/  STL.64 [R1+0xb00], R24 ;  /* 0x000b001801007387 */ /* 0x000fe80000100a00 */
[----:B------:R-:W-:Y:S04]  /*3fb30*/  STL.64 [R1+0xb08], R26 ;  /* 0x000b081a01007387 */ /* 0x000fe80000100a00 */
[----:B------:R1:W-:Y:S04]  /*3fb40*/  STL.64 [R1+0x24c8], R8 ;  /* 0x0024c80801007387 */ /* 0x0003e80000100a00 */
[----:B------:R-:W-:Y:S04]  /*3fb50*/  STL.64 [R1+0xa00], R20 ;  /* 0x000a001401007387 */ /* 0x000fe80000100a00 */
[----:B------:R-:W-:Y:S04]  /*3fb60*/  STL.64 [R1+0xa08], R22 ;  /* 0x000a081601007387 */ /* 0x000fe80000100a00 */
[----:B0-----:R-:W2:Y:S04]  /*3fb70*/  LDL.LU R44, [R1+0x100] ;  /* 0x00010000012c7983 */ /* 0x001ea80000300800 */
[----:B------:R-:W2:Y:S04]  /*3fb80*/  LDL.LU R45, [R1+0x104] ;  /* 0x00010400012d7983 */ /* 0x000ea80000300800 */
[----:B------:R-:W3:Y:S04]  /*3fb90*/  LDL.LU R46, [R1+0x108] ;  /* 0x00010800012e7983 */ /* 0x000ee80000300800 */
[----:B------:R-:W3:Y:S01]  /*3fba0*/  LDL.LU R47, [R1+0x10c] ;  /* 0x00010c00012f7983 */ /* 0x000ee20000300800 */
[C---:B-1----:R-:W-:Y:S03]  /*3fbb0*/  HMMA.16816.F32 R8, R48.reuse, R14, R36 ;  /* 0x0000000e3008723c */ /* 0x042fe60000001824 */
        /* <DEDUP_REMOVED lines=8> */
[----:B------:R-:W-:Y:S04]  /*3fc40*/  STL.64 [R1+0x24c0], R14 ;  /* 0x0024c00e01007387 */ /* 0x000fe80000100a00 */
[----:B------:R-:W-:Y:S04]  /*3fc50*/  STL.64 [R1+0x24b8], R12 ;  /* 0x0024b80c01007387 */ /* 0x000fe80000100a00 */
[----:B------:R-:W-:Y:S04]  /*3fc60*/  STL.64 [R1+0x910], R8 ;  /* 0x0009100801007387 */ /* 0x000fe80000100a00 */
[----:B------:R-:W-:Y:S04]  /*3fc70*/  STL.64 [R1+0x918], R10 ;  /* 0x0009180a01007387 */ /* 0x000fe80000100a00 */
[----:B0-----:R-:W2:Y:S04]  /*3fc80*/  LDL.LU R56, [R1+0x2b0] ;  /* 0x0002b00001387983 */ /* 0x001ea80000300800 */
        /* <DEDUP_REMOVED lines=55> */
[C---:B---3--:R-:W-:Y:S03]  /*40000*/  HMMA.16816.F32 R20, R48.reuse, R18, R20 ;  /* 0x000000123014723c */ /* 0x048fe60000001814 */
[----:B0-----:R-:W2:Y:S04]  /*40010*/  LDL.LU R40, [R1+0x5f0] ;  /* 0x0005f00001287983 */ /* 0x001ea80000300800 */
[----:B------:R-:W2:Y:S04]  /*40020*/  LDL.LU R41, [R1+0x5f4] ;  /* 0x0005f40001297983 */ /* 0x000ea80000300800 */
[----:B------:R-:W2:Y:S04]  /*40030*/  LDL.LU R42, [R1+0x5f8] ;  /* 0x0005f800012a7983 */ /* 0x000ea80000300800 */
[----:B------:R-:W2:Y:S04]  /*40040*/  LDL.LU R43, [R1+0x5fc] ;  /* 0x0005fc00012b7983 */ /* 0x000ea80000300800 */
[----:B------:R-:W-:Y:S04]  /*40050*/  STL.64 [R1+0x2460], R58 ;  /* 0x0024603a01007387 */ /* 0x000fe80000100a00 */
[----:B------:R0:W-:Y:S04]  /*40060*/  STL.64 [R1+0x2458], R56 ;  /* 0x0024583801007387 */ /* 0x0001e80000100a00 */
        /* <DEDUP_REMOVED lines=43> */
[----:B------:R-:W2:Y:S01]  /*40320*/  LDL.LU.64 R8, [R1+0x24c8] ;  /* 0x0024c80001087983 */ /* 0x000ea20000300a00 */
        /* <DEDUP_REMOVED lines=18> */
[----:B----4-:R-:W-:-:S15]  /*40450*/  HMMA.16816.F32 R48, R36, R22, R48 ;  /* 0x000000162430723c */ /* 0x010fde0000001830 */
[----:B------:R-:W-:-:S08]  /*40460*/  NOP ;  /* 0x0000000000007918 */ /* 0x000fd00000000000 */
[----:B------:R0:W-:Y:S04]  /*40470*/  STL.64 [R1+0x770], R48 ;  /* 0x0007703001007387 */ /* 0x0001e80000100a00 */
[----:B------:R-:W-:Y:S01]  /*40480*/  STL.64 [R1+0x778], R50 ;  /* 0x0007783201007387 */ /* 0x000fe20000100a00 */
[----:B---3--:R-:W-:-:S15]  /*40490*/  HMMA.16816.F32 R40, R36, R26, R40 ;  /* 0x0000001a2428723c */ /* 0x008fde0000001828 */
[----:B------:R-:W-:-:S08]  /*404a0*/  NOP ;  /* 0x0000000000007918 */ /* 0x000fd00000000000 */
[----:B------:R-:W-:Y:S01]  /*404b0*/  STL.64 [R1+0x740], R40 ;  /* 0x0007402801007387 */ /* 0x000fe20000100a00 */
[----:B0-----:R-:W-:-:S03]  /*404c0*/  IMAD.MOV.U32 R49, RZ, RZ, R42 ;  /* 0x000000ffff317224 */ /* 0x001fc600078e002a */
[----:B------:R0:W-:Y:S01]  /*404d0*/  STL.64 [R1+0x748], R42 ;  /* 0x0007482a01007387 */ /* 0x0001e20000100a00 */
[----:B------:R-:W-:-:S03]  /*404e0*/  IMAD.MOV.U32 R48, RZ, RZ, R40 ;  /* 0x000000ffff307224 */ /* 0x000fc600078e0028 */
[----:B0-----:R-:W3:Y:S04]  /*404f0*/  LDL.LU.64 R42, [R1+0x2490] ;  /* 0x00249000012a7983 */ /* 0x001ee80000300a00 */
[----:B------:R-:W3:Y:S04]  /*40500*/  LDL.LU.64 R40, [R1+0x2488] ;  /* 0x0024880001287983 */ /* 0x000ee80000300a00 */
        /* <DEDUP_REMOVED lines=26> */
[----:B------:R-:W3:Y:S01]  /*406b0*/  LDL.LU.64 R56, [R1+0x2458] ;  /* 0x0024580001387983 */ /* 0x000ee20000300a00 */
[C---:B------:R-:W-:Y:S06]  /*406c0*/  HMMA.16816.F32 R44, R40.reuse, R14, R44 ;  /* 0x0000000e282c723c */ /* 0x040fec000000182c */
        /* <DEDUP_REMOVED lines=20> */
[----:B------:R-:W2:Y:S04]  /*40810*/  LDL.LU.64 R52, [R1+0x2428] ;  /* 0x0024280001347983 */ /* 0x000ea80000300a00 */
[----:B------:R0:W-:Y:S01]  /*40820*/  STL.64 [R1+0x2400], R22 ;  /* 0x0024001601007387 */ /* 0x0001e20000100a00 */
[C---:B----4-:R-:W-:Y:S06]  /*40830*/  HMMA.16816.F32 R12, R40.reuse, R22, R12 ;  /* 0x00000016280c723c */ /* 0x050fec000000180c */
[----:B0-----:R-:W-:-:S15]  /*40840*/  HMMA.16816.F32 R20, R40, R26, R36 ;  /* 0x0000001a2814723c */ /* 0x001fde0000001824 */
[----:B------:R-:W-:-:S02]  /*40850*/  NOP ;  /* 0x0000000000007918 */ /* 0x000fc40000000000 */
[----:B------:R-:W-:Y:S04]  /*40860*/  STL.64 [R1+0x760], R12 ;  /* 0x0007600c01007387 */ /* 0x000fe80000100a00 */
[----:B------:R0:W-:Y:S02]  /*40870*/  STL.64 [R1+0x768], R14 ;  /* 0x0007680e01007387 */ /* 0x0001e40000100a00 */
[C---:B0-----:R-:W-:Y:S02]  /*40880*/  HMMA.16816.F32 R12, R40.reuse, R30, R48 ;  /* 0x0000001e280c723c */ /* 0x041fe40000001830 */
[----:B------:R-:W-:Y:S04]  /*40890*/  STL.64 [R1+0x2408], R26 ;  /* 0x0024081a01007387 */ /* 0x000fe80000100a00 */
[----:B------:R-:W-:Y:S04]  /*408a0*/  STL.64 [R1+0x730], R20 ;  /* 0x0007301401007387 */ /* 0x000fe80000100a00 */
[----:B------:R3:W-:Y:S04]  /*408b0*/  STL.64 [R1+0x738], R22 ;  /* 0x0007381601007387 */ /* 0x0007e80000100a00 */
[----:B------:R-:W4:Y:S01]  /*408c0*/  LDL.LU.64 R16, [R1+0xc50] ;  /* 0x000c500001107983 */ /* 0x000f220000300a00 */
[----:B---3--:R-:W-:Y:S08]  /*408d0*/  HMMA.16816.F32 R20, R40, R34, R44 ;  /* 0x000000222814723c */ /* 0x008ff0000000182c */
[----:B------:R-:W-:Y:S04]  /*408e0*/  STL.64 [R1+0x700], R12 ;  /* 0x0007000c01007387 */ /* 0x000fe80000100a00 */
[----:B------:R2:W-:Y:S04]  /*408f0*/  STL.64 [R1+0x708], R14 ;  /* 0x0007080e01007387 */ /* 0x0005e80000100a00 */
[----:B------:R-:W3:Y:S01]  /*40900*/  LDL.LU R48, [R1+0x40] ;  /* 0x0000400001307983 */ /* 0x000ee20000300800 */
[----:B--2---:R-:W-:Y:S06]  /*40910*/  HMMA.16816.F32 R12, R52, R6, R56 ;  /* 0x00000006340c723c */ /* 0x004fec0000001838 */
[----:B------:R0:W-:Y:S04]  /*40920*/  STL.64 [R1+0x6f0], R20 ;  /* 0x0006f01401007387 */ /* 0x0001e80000100a00 */
[----:B------:R1:W-:-:S13]  /*40930*/  STL.64 [R1+0x6f8], R22 ;  /* 0x0006f81601007387 */ /* 0x0003da0000100a00 */
[----:B------:R2:W-:Y:S04]  /*40940*/  STL.64 [R1+0xb30], R12 ;  /* 0x000b300c01007387 */ /* 0x0005e80000100a00 */
[----:B------:R2:W-:Y:S04]  /*40950*/  STL.64 [R1+0xb38], R14 ;  /* 0x000b380e01007387 */ /* 0x0005e80000100a00 */
[----:B------:R-:W3:Y:S01]  /*40960*/  LDL.LU R49, [R1+0x44] ;  /* 0x0000440001317983 */ /* 0x000ee20000300800 */
[----:B------:R-:W-:Y:S02]  /*40970*/  IMAD.MOV.U32 R50, RZ, RZ, R8 ;  /* 0x000000ffff327224 */ /* 0x000fe400078e0008 */
[----:B------:R-:W-:Y:S01]  /*40980*/  IMAD.MOV.U32 R51, RZ, RZ, R9 ;  /* 0x000000ffff337224 */ /* 0x000fe200078e0009 */
[----:B------:R-:W4:Y:S04]  /*40990*/  LDL.LU R8, [R1+0x2424] ;  /* 0x0024240001087983 */ /* 0x000f280000300800 */
[----:B------:R-:W4:Y:S04]  /*409a0*/  LDL.LU R9, [R1+0x2420] ;  /* 0x0024200001097983 */ /* 0x000f280000300800 */
[----:B------:R-:W4:Y:S04]  /*409b0*/  LDL.LU R36, [R1+0xb0] ;  /* 0x0000b00001247983 */ /* 0x000f280000300800 */
[----:B------:R-:W4:Y:S04]  /*409c0*/  LDL.LU R37, [R1+0xb4] ;  /* 0x0000b40001257983 */ /* 0x000f280000300800 */
[----:B------:R-:W4:Y:S04]  /*409d0*/  LDL.LU R38, [R1+0xb8] ;  /* 0x0000b80001267983 */ /* 0x000f280000300800 */
[----:B------:R-:W4:Y:S04]  /*409e0*/  LDL.LU R39, [R1+0xbc] ;  /* 0x0000bc0001277983 */ /* 0x000f280000300800 */
[----:B0-----:R-:W4:Y:S04]  /*409f0*/  LDL.LU R20, [R1+0xc0] ;  /* 0x0000c00001147983 */ /* 0x001f280000300800 */
[----:B------:R-:W4:Y:S04]  /*40a00*/  LDL.LU R21, [R1+0xc4] ;  /* 0x0000c40001157983 */ /* 0x000f280000300800 */
[----:B-1----:R-:W4:Y:S04]  /*40a10*/  LDL.LU R22, [R1+0xc8] ;  /* 0x0000c80001167983 */ /* 0x002f280000300800 */
[----:B------:R-:W4:Y:S04]  /*40a20*/  LDL.LU R23, [R1+0xcc] ;  /* 0x0000cc0001177983 */ /* 0x000f280000300800 */
[----:B------:R-:W4:Y:S04]  /*40a30*/  LDL.LU R24, [R1+0xd0] ;  /* 0x0000d00001187983 */ /* 0x000f280000300800 */
[----:B------:R-:W4:Y:S04]  /*40a40*/  LDL.LU R25, [R1+0xd4] ;  /* 0x0000d40001197983 */ /* 0x000f280000300800 */
[----:B------:R-:W4:Y:S04]  /*40a50*/  LDL.LU R26, [R1+0xd8] ;  /* 0x0000d800011a7983 */ /* 0x000f280000300800 */
[----:B------:R-:W4:Y:S04]  /*40a60*/  LDL.LU R27, [R1+0xdc] ;  /* 0x0000dc00011b7983 */ /* 0x000f280000300800 */
[----:B--2---:R-:W2:Y:S04]  /*40a70*/  LDL.LU R12, [R1+0xe0] ;  /* 0x0000e000010c7983 */ /* 0x004ea80000300800 */
[----:B------:R-:W2:Y:S04]  /*40a80*/  LDL.LU R13, [R1+0xe4] ;  /* 0x0000e400010d7983 */ /* 0x000ea80000300800 */
[----:B------:R-:W2:Y:S04]  /*40a90*/  LDL.LU R14, [R1+0xe8] ;  /* 0x0000e800010e7983 */ /* 0x000ea80000300800 */
[----:B------:R-:W2:Y:S04]  /*40aa0*/  LDL.LU R15, [R1+0xec] ;  /* 0x0000ec00010f7983 */ /* 0x000ea80000300800 */
        /* <DEDUP_REMOVED lines=22> */
[----:B------:R-:W2:Y:S01]  /*40c10*/  LDL.LU R49, [R1+0x64] ;  /* 0x0000640001317983 */ /* 0x000ea20000300800 */
[----:B------:R-:W-:-:S02]  /*40c20*/  IMAD.MOV.U32 R50, RZ, RZ, R9 ;  /* 0x000000ffff327224 */ /* 0x000fc400078e0009 */
[----:B------:R-:W-:-:S05]  /*40c30*/  IMAD.MOV.U32 R51, RZ, RZ, R8 ;  /* 0x000000ffff337224 */ /* 0x000fca00078e0008 */
[----:B------:R-:W-:Y:S04]  /*40c40*/  STL.64 [R1+0x23e0], R50 ;  /* 0x0023e03201007387 */ /* 0x000fe80000100a00 */
[----:B--2---:R0:W-:Y:S04]  /*40c50*/  STL.64 [R1+0x23d8], R48 ;  /* 0x0023d83001007387 */ /* 0x0041e80000100a00 */
        /* <DEDUP_REMOVED lines=14> */
[----:B------:R-:W-:Y:S04]  /*40d40*/  STL.64 [R1+0x810], R20 ;  /* 0x0008101401007387 */ /* 0x000fe80000100a00 */
[----:B------:R0:W-:Y:S04]  /*40d50*/  STL.64 [R1+0x818], R22 ;  /* 0x0008181601007387 */ /* 0x0001e80000100a00 */
[----:B0-----:R-:W2:Y:S01]  /*40d60*/  LDL.LU.64 R22, [R1+0x2400] ;  /* 0x0024000001167983 */ /* 0x001ea20000300a00 */
[C---:B------:R-:W-:Y:S06]  /*40d70*/  HMMA.16816.F32 R56, R52.reuse, R30, R56 ;  /* 0x0000001e3438723c */ /* 0x040fec0000001838 */
[C---:B---3--:R-:W-:Y:S06]  /*40d80*/  HMMA.16816.F32 R44, R52.reuse, R26, R44 ;  /* 0x0000001a342c723c */ /* 0x048fec000000182c */
[----:B--2---:R-:W-:-:S15]  /*40d90*/  HMMA.16816.F32 R36, R52, R22, R36 ;  /* 0x000000163424723c */ /* 0x004fde0000001824 */
[----:B------:R-:W-:-:S08]  /*40da0*/  NOP ;  /* 0x0000000000007918 */ /* 0x000fd00000000000 */
[----:B------:R0:W-:Y:S04]  /*40db0*/  STL.64 [R1+0x790], R36 ;  /* 0x0007902401007387 */ /* 0x0001e80000100a00 */
[----:B------:R-:W-:Y:S04]  /*40dc0*/  STL.64 [R1+0x798], R38 ;  /* 0x0007982601007387 */ /* 0x000fe80000100a00 */
[----:B------:R1:W-:Y:S04]  /*40dd0*/  STL.64 [R1+0x720], R44 ;  /* 0x0007202c01007387 */ /* 0x0003e80000100a00 */
[----:B------:R2:W-:Y:S01]  /*40de0*/  STL.64 [R1+0x728], R46 ;  /* 0x0007282e01007387 */ /* 0x0005e20000100a00 */
[----:B0-----:R-:W-:-:S02]  /*40df0*/  IMAD.MOV.U32 R36, RZ, RZ, R45 ;  /* 0x000000ffff247224 */ /* 0x001fc400078e002d */
[----:B------:R-:W-:Y:S01]  /*40e00*/  IMAD.MOV.U32 R37, RZ, RZ, R47 ;  /* 0x000000ffff257224 */ /* 0x000fe200078e002f */
[----:B-1----:R0:W5:Y:S04]  /*40e10*/  LDL.LU.64 R44, [R1+0x23f8] ;  /* 0x0023f800012c7983 */ /* 0x0021680000300a00 */
[----:B------:R-:W3:Y:S04]  /*40e20*/  LDL.LU.64 R8, [R1+0xc48] ;  /* 0x000c480001087983 */ /* 0x000ee80000300a00 */
[----:B--2---:R-:W2:Y:S04]  /*40e30*/  LDL.LU.64 R46, [R1+0xc40] ;  /* 0x000c4000012e7983 */ /* 0x004ea80000300a00 */
[----:B------:R-:W4:Y:S04]  /*40e40*/  LDL.LU.64 R24, [R1+0xc38] ;  /* 0x000c380001187983 */ /* 0x000f280000300a00 */
[----:B------:R-:W4:Y:S04]  /*40e50*/  LDL.LU.64 R20, [R1+0xc30] ;  /* 0x000c300001147983 */ /* 0x000f280000300a00 */
[----:B------:R-:W-:Y:S01]  /*40e60*/  STL.64 [R1+0x710], R56 ;  /* 0x0007103801007387 */ /* 0x000fe20000100a00 */
[----:B------:R-:W-:-:S03]  /*40e70*/  IMAD.MOV.U32 R39, RZ, RZ, R59 ;  /* 0x000000ffff277224 */ /* 0x000fc600078e003b */
[----:B------:R1:W-:Y:S01]  /*40e80*/  STL.64 [R1+0x718], R58 ;  /* 0x0007183a01007387 */ /* 0x0003e20000100a00 */
[----:B------:R-:W-:-:S03]  /*40e90*/  IMAD.MOV.U32 R38, RZ, RZ, R57 ;  /* 0x000000ffff267224 */ /* 0x000fc600078e0039 */
[----:B-1----:R-:W3:Y:S04]  /*40ea0*/  LDL.LU.64 R58, [R1+0x23f0] ;  /* 0x0023f000013a7983 */ /* 0x002ee80000300a00 */
[----:B------:R-:W3:Y:S01]  /*40eb0*/  LDL.LU.64 R56, [R1+0x23e8] ;  /* 0x0023e80001387983 */ /* 0x000ee20000300a00 */
[----:B------:R-:W-:Y:S03]  /*40ec0*/  HMMA.16816.F32 R52, R52, R34, R40 ;  /* 0x000000223434723c */ /* 0x000fe60000001828 */
[----:B------:R-:W-:Y:S04]  /*40ed0*/  STL.64 [R1+0x2398], R38 ;  /* 0x0023982601007387 */ /* 0x000fe80000100a00 */
[----:B------:R1:W-:Y:S04]  /*40ee0*/  STL.64 [R1+0x2390], R36 ;  /* 0x0023902401007387 */ /* 0x0003e80000100a00 */
[----:B-1----:R-:W2:Y:S04]  /*40ef0*/  LDL.LU R36, [R1+0x20] ;  /* 0x0000200001247983 */ /* 0x002ea80000300800 */
[----:B------:R-:W2:Y:S04]  /*40f00*/  LDL.LU R37, [R1+0x24] ;  /* 0x0000240001257983 */ /* 0x000ea80000300800 */
[----:B------:R-:W2:Y:S04]  /*40f10*/  LDL.LU R38, [R1+0x28] ;  /* 0x0000280001267983 */ /* 0x000ea80000300800 */
[----:B------:R-:W2:Y:S04]  /*40f20*/  LDL.LU R39, [R1+0x2c] ;  /* 0x00002c0001277983 */ /* 0x000ea80000300800 */
[----:B------:R1:W-:Y:S04]  /*40f30*/  STL.64 [R1+0x6e0], R52 ;  /* 0x0006e03401007387 */ /* 0x0003e80000100a00 */
[----:B------:R-:W-:Y:S01]  /*40f40*/  STL.64 [R1+0x6e8], R54 ;  /* 0x0006e83601007387 */ /* 0x000fe20000100a00 */
[----:B------:R-:W-:-:S03]  /*40f50*/  IMAD.MOV.U32 R40, RZ, RZ, R53 ;  /* 0x000000ffff287224 */ /* 0x000fc600078e0035 */
[----:B-1----:R-:W4:Y:S04]  /*40f60*/  LDL.LU R52, [R1+0x30] ;  /* 0x0000300001347983 */ /* 0x002f280000300800 */
[----:B------:R-:W4:Y:S01]  /*40f70*/  LDL.LU R53, [R1+0x34] ;  /* 0x0000340001357983 */ /* 0x000f220000300800 */
[----:B---3--:R-:W-:-:S15]  /*40f80*/  HMMA.16816.F32 R48, R56, R6, R48 ;  /* 0x000000063830723c */ /* 0x008fde0000001830 */
[----:B------:R-:W-:-:S08]  /*40f90*/  NOP ;  /* 0x0000000000007918 */ /* 0x000fd00000000000 */
[----:B------:R-:W-:Y:S04]  /*40fa0*/  STL.64 [R1+0xaf0], R48 ;  /* 0x000af03001007387 */ /* 0x000fe80000100a00 */
[----:B------:R1:W-:Y:S04]  /*40fb0*/  STL.64 [R1+0xaf8], R50 ;  /* 0x000af83201007387 */ /* 0x0003e80000100a00 */
[----:B-1----:R-:W3:Y:S04]  /*40fc0*/  LDL.LU.64 R50, [R1+0x23e0] ;  /* 0x0023e00001327983 */ /* 0x002ee80000300a00 */
[----:B------:R-:W3:Y:S02]  /*40fd0*/  LDL.LU.64 R48, [R1+0x23d8] ;  /* 0x0023d80001307983 */ /* 0x000ee40000300a00 */
        /* <DEDUP_REMOVED lines=11> */
[----:B------:R-:W3:Y:S01]  /*41090*/  LDL.LU.64 R48, [R1+0x23b8] ;  /* 0x0023b80001307983 */ /* 0x000ee20000300a00 */
[----:B------:R-:W-:-:S02]  /*410a0*/  IMAD.MOV.U32 R41, RZ, RZ, R55 ;  /* 0x000000ffff297224 */ /* 0x000fc400078e0037 */
[----:B------:R-:W-:Y:S02]  /*410b0*/  IMAD.MOV.U32 R54, RZ, RZ, R3 ;  /* 0x000000ffff367224 */ /* 0x000fe400078e0003 */
[----:B------:R-:W-:Y:S01]  /*410c0*/  IMAD.MOV.U32 R55, RZ, RZ, R2 ;  /* 0x000000ffff377224 */ /* 0x000fe200078e0002 */
[C---:B--2---:R-:W-:Y:S06]  /*410d0*/  HMMA.16816.F32 R36, R56.reuse, R26, R36 ;  /* 0x0000001a3824723c */ /* 0x044fec0000001824 */
[----:B----4-:R-:W-:Y:S01]  /*410e0*/  HMMA.16816.F32 R52, R56, R22, R52 ;  /* 0x000000163834723c */ /* 0x010fe20000001834 */
[----:B------:R-:W-:-:S04]  /*410f0*/  IADD3 R3, P0, R16, UR13, RZ ;  /* 0x0000000d10037c10 */ /* 0x000fc8000ff1e0ff */
[----:B------:R-:W-:Y:S01]  /*41100*/  IADD3.X R2, R17, UR4, RZ, P0, !PT ;  /* 0x0000000411027c10 */ /* 0x000fe200087fe4ff */
[----:B---3--:R-:W-:-:S15]  /*41110*/  HMMA.16816.F32 R48, R56, R18, R48 ;  /* 0x000000123830723c */ /* 0x008fde0000001830 */
[----:B------:R-:W-:-:S08]  /*41120*/  NOP ;  /* 0x0000000000007918 */ /* 0x000fd00000000000 */
[----:B------:R1:W-:Y:S04]  /*41130*/  STL.64 [R1+0x7f0], R48 ;  /* 0x0007f03001007387 */ /* 0x0003e80000100a00 */
[----:B------:R-:W-:Y:S04]  /*41140*/  STL.64 [R1+0x7f8], R50 ;  /* 0x0007f83201007387 */ /* 0x000fe80000100a00 */
[----:B-1----:R0:W5:Y:S04]  /*41150*/  LDL.LU.64 R48, [R1+0x23b0] ;  /* 0x0023b00001307983 */ /* 0x0021680000300a00 */
[----:B------:R-:W-:Y:S04]  /*41160*/  STL.64 [R1+0x7a0], R52 ;  /* 0x0007a03401007387 */ /* 0x000fe80000100a00 */
[----:B------:R-:W-:Y:S04]  /*41170*/  STL.64 [R1+0x7a8], R54 ;  /* 0x0007a83601007387 */ /* 0x000fe80000100a00 */
[----:B------:R-:W2:Y:S04]  /*41180*/  LDL.LU.64 R16, [R1+0xc28] ;  /* 0x000c280001107983 */ /* 0x000ea80000300a00 */
[----:B------:R-:W-:Y:S04]  /*41190*/  STL.64 [R1+0x7b0], R36 ;  /* 0x0007b02401007387 */ /* 0x000fe80000100a00 */
[----:B------:R-:W-:Y:S04]  /*411a0*/  STL.64 [R1+0x7b8], R38 ;  /* 0x0007b82601007387 */ /* 0x000fe80000100a00 */
[----:B------:R-:W3:Y:S04]  /*411b0*/  LDL.LU.64 R26, [R1+0xc20] ;  /* 0x000c2000011a7983 */ /* 0x000ee80000300a00 */
[----:B------:R-:W4:Y:S04]  /*411c0*/  LDL.LU.64 R32, [R1+0xa98] ;  /* 0x000a980001207983 */ /* 0x000f280000300a00 */
[----:B------:R-:W-:Y:S04]  /*411d0*/  STL.64 [R1+0x23a8], R34 ;  /* 0x0023a82201007387 */ /* 0x000fe80000100a00 */
[----:B----4-:R1:W-:Y:S04]  /*411e0*/  STL.64 [R1+0x23a0], R32 ;  /* 0x0023a02001007387 */ /* 0x0103e80000100a00 */
[----:B-1----:R-:W4:Y:S04]  /*411f0*/  LDL.LU R32, [R1+0x10] ;  /* 0x0000100001207983 */ /* 0x002f280000300800 */
[----:B------:R-:W4:Y:S01]  /*41200*/  LDL.LU R33, [R1+0x14] ;  /* 0x0000140001217983 */ /* 0x000f220000300800 */
[----:B------:R-:W-:-:S02]  /*41210*/  IMAD.MOV.U32 R34, RZ, RZ, R5 ;  /* 0x000000ffff227224 */ /* 0x000fc400078e0005 */
[----:B------:R-:W-:Y:S01]  /*41220*/  IMAD.MOV.U32 R35, RZ, RZ, R4 ;  /* 0x000000ffff237224 */ /* 0x000fe200078e0004 */
[----:B------:R-:W2:Y:S04]  /*41230*/  LDL.LU R29, [R1+0xf74] ;  /* 0x000f7400011d7983 */ /* 0x000ea80000300800 */
[----:B------:R-:W3:Y:S04]  /*41240*/  LDL.LU R36, [R1] ;  /* 0x0000000001247983 */ /* 0x000ee80000300800 */
[----:B------:R-:W3:Y:S04]  /*41250*/  LDL.LU R52, [R1+0x1e30] ;  /* 0x001e300001347983 */ /* 0x000ee80000300800 */
[----:B------:R-:W3:Y:S04]  /*41260*/  LDL.LU R53, [R1+0x1e28] ;  /* 0x001e280001357983 */ /* 0x000ee80000300800 */
[----:B------:R-:W3:Y:S01]  /*41270*/  LDL.LU R54, [R1+0x1e20] ;  /* 0x001e200001367983 */ /* 0x000ee20000300800 */
[----:B------:R-:W-:-:S03]  /*41280*/  IADD3 R4, P0, R8, UR13, RZ ;  /* 0x0000000d08047c10 */ /* 0x000fc6000ff1e0ff */
[----:B------:R-:W3:Y:S01]  /*41290*/  LDL.LU R55, [R1+0x1e18] ;  /* 0x001e180001377983 */ /* 0x000ee20000300800 */
[----:B------:R-:W-:-:S03]  /*412a0*/  IADD3 R5, P1, R46, UR13, RZ ;  /* 0x0000000d2e057c10 */ /* 0x000fc6000ff3e0ff */
[----:B------:R-:W3:Y:S01]  /*412b0*/  LDL.LU R42, [R1+0x1e3c] ;  /* 0x001e3c00012a7983 */ /* 0x000ee20000300800 */
[----:B------:R-:W-:-:S03]  /*412c0*/  IADD3 R6, P2, R24, UR13, RZ ;  /* 0x0000000d18067c10 */ /* 0x000fc6000ff5e0ff */
[----:B------:R-:W3:Y:S04]  /*412d0*/  LDL.LU R43, [R1+0x1e10] ;  /* 0x001e1000012b7983 */ /* 0x000ee80000300800 */
[----:B------:R-:W3:Y:S01]  /*412e0*/  LDL.LU R50, [R1+0x1e34] ;  /* 0x001e340001327983 */ /* 0x000ee20000300800 */
[----:B------:R-:W-:Y:S02]  /*412f0*/  IADD3 R7, P3, R20, UR13, RZ ;  /* 0x0000000d14077c10 */ /* 0x000fe4000ff7e0ff */
[----:B------:R-:W-:Y:S01]  /*41300*/  IADD3.X R8, R9, UR4, RZ, P0, !PT ;  /* 0x0000000409087c10 */ /* 0x000fe200087fe4ff */
[----:B------:R-:W3:Y:S01]  /*41310*/  LDL.LU R51, [R1+0x1e08] ;  /* 0x001e080001337983 */ /* 0x000ee20000300800 */
[----:B------:R-:W-:-:S03]  /*41320*/  IADD3.X R9, R47, UR4, RZ, P1, !PT ;  /* 0x000000042f097c10 */ /* 0x000fc60008ffe4ff */
[----:B------:R-:W3:Y:S01]  /*41330*/  LDL.LU R46, [R1+0x1e2c] ;  /* 0x001e2c00012e7983 */ /* 0x000ee20000300800 */
[----:B------:R-:W-:-:S03]  /*41340*/  IADD3.X R10, R25, UR4, RZ, P2, !PT ;  /* 0x00000004190a7c10 */ /* 0x000fc600097fe4ff */
[----:B------:R-:W3:Y:S04]  /*41350*/  LDL.LU R47, [R1+0x1e00] ;  /* 0x001e0000012f7983 */ /* 0x000ee80000300800 */
[----:B------:R-:W3:Y:S01]  /*41360*/  LDL.LU R25, [R1+0x1e24] ;  /* 0x001e240001197983 */ /* 0x000ee20000300800 */
[----:B------:R-:W-:-:S03]  /*41370*/  IADD3.X R11, R21, UR4, RZ, P3, !PT ;  /* 0x00000004150b7c10 */ /* 0x000fc60009ffe4ff */
[----:B------:R-:W3:Y:S04]  /*41380*/  LDL.LU R24, [R1+0x1df8] ;  /* 0x001df80001187983 */ /* 0x000ee80000300800 */
[----:B------:R-:W3:Y:S01]  /*41390*/  LDL.LU R21, [R1+0x1e1c] ;  /* 0x001e1c0001157983 */ /* 0x000ee20000300800 */
[----:B----4-:R-:W-:-:S15]  /*413a0*/  HMMA.16816.F32 R32, R56, R30, R32 ;  /* 0x0000001e3820723c */ /* 0x010fde0000001820 */
[----:B------:R-:W-:-:S08]  /*413b0*/  NOP ;  /* 0x0000000000007918 */ /* 0x000fd00000000000 */
[----:B------:R-:W-:Y:S01]  /*413c0*/  STL.64 [R1+0x7d0], R32 ;  /* 0x0007d02001007387 */ /* 0x000fe20000100a00 */
[----:B------:R-:W-:-:S03]  /*413d0*/  IMAD.MOV.U32 R23, RZ, RZ, R35 ;  /* 0x000000ffff177224 */ /* 0x000fc600078e0023 */
[----:B------:R1:W-:Y:S01]  /*413e0*/  STL.64 [R1+0x7d8], R34 ;  /* 0x0007d82201007387 */ /* 0x0003e20000100a00 */
[----:B------:R-:W-:-:S03]  /*413f0*/  IMAD.MOV.U32 R22, RZ, RZ, R33 ;  /* 0x000000ffff167224 */ /* 0x000fc600078e0021 */
[----:B-1----:R-:W4:Y:S04]  /*41400*/  LDL.LU.64 R34, [R1+0x23a8] ;  /* 0x0023a80001227983 */ /* 0x002f280000300a00 */
[----:B------:R-:W4:Y:S04]  /*41410*/  LDL.LU.64 R32, [R1+0x23a0] ;  /* 0x0023a00001207983 */ /* 0x000f280000300a00 */
[----:B------:R-:W4:Y:S04]  /*41420*/  LDL.LU R30, [R1+0x1e40] ;  /* 0x001e4000011e7983 */ /* 0x000f280000300800 */
[----:B------:R-:W4:Y:S01]  /*41430*/  LDL.LU R31, [R1+0x1e38] ;  /* 0x001e3800011f7983 */ /* 0x000f220000300800 */
[----:B------:R-:W-:-:S02]  /*41440*/  IMAD.MOV.U32 R19, RZ, RZ, R39 ;  /* 0x000000ffff137224 */ /* 0x000fc400078e0027 */
[----:B------:R-:W-:Y:S02]  /*41450*/  IMAD.MOV.U32 R18, RZ, RZ, R37 ;  /* 0x000000ffff127224 */ /* 0x000fe400078e0025 */
[----:B------:R-:W-:Y:S02]  /*41460*/  IMAD.MOV.U32 R37, RZ, RZ, R13 ;  /* 0x000000ffff257224 */ /* 0x000fe400078e000d */
[----:B------:R-:W-:Y:S02]  /*41470*/  IMAD.MOV.U32 R38, RZ, RZ, R12 ;  /* 0x000000ffff267224 */ /* 0x000fe400078e000c */
[----:B------:R-:W-:Y:S02]  /*41480*/  IMAD.MOV.U32 R39, RZ, RZ, R0 ;  /* 0x000000ffff277224 */ /* 0x000fe400078e0000 */
[----:B--2---:R-:W-:Y:S01]  /*41490*/  VIADD R29, R29, 0x1 ;  /* 0x000000011d1d7836 */ /* 0x004fe20000000000 */
[----:B------:R-:W-:Y:S01]  /*414a0*/  IADD3 R12, P0, R16, UR13, RZ ;  /* 0x0000000d100c7c10 */ /* 0x000fe2000ff1e0ff */
[----:B------:R-:W2:Y:S04]  /*414b0*/  LDL.LU R20, [R1+0x1df0] ;  /* 0x001df00001147983 */ /* 0x000ea80000300800 */
[----:B------:R1:W-:Y:S01]  /*414c0*/  STL [R1+0xf74], R29 ;  /* 0x000f741d01007387 */ /* 0x0003e20000100800 */
[----:B---3--:R-:W-:-:S02]  /*414d0*/  IADD3 R13, P1, R26, UR13, RZ ;  /* 0x0000000d1a0d7c10 */ /* 0x008fc4000ff3e0ff */
[----:B------:R-:W-:Y:S02]  /*414e0*/  IADD3.X R17, R17, UR4, RZ, P0, !PT ;  /* 0x0000000411117c10 */ /* 0x000fe400087fe4ff */
[----:B------:R-:W-:Y:S02]  /*414f0*/  IADD3.X R15, R27, UR4, RZ, P1, !PT ;  /* 0x000000041b0f7c10 */ /* 0x000fe40008ffe4ff */
[----:B------:R-:W-:Y:S02]  /*41500*/  ISETP.NE.U32.AND P0, PT, R29, UR8, PT ;  /* 0x000000081d007c0c */ /* 0x000fe4000bf05070 */
[----:B------:R-:W-:Y:S02]  /*41510*/  IADD3 R53, P3, R53, UR13, RZ ;  /* 0x0000000d35357c10 */ /* 0x000fe4000ff7e0ff */
[----:B------:R-:W-:Y:S02]  /*41520*/  IADD3 R54, P4, R54, UR13, RZ ;  /* 0x0000000d36367c10 */ /* 0x000fe4000ff9e0ff */
[----:B------:R-:W-:-:S02]  /*41530*/  IADD3 R55, P5, R55, UR13, RZ ;  /* 0x0000000d37377c10 */ /* 0x000fc4000ffbe0ff */
[----:B------:R-:W-:Y:S02]  /*41540*/  IADD3.X R25, R25, UR4, RZ, P3, !PT ;  /* 0x0000000419197c10 */ /* 0x000fe40009ffe4ff */
[----:B------:R-:W-:Y:S02]  /*41550*/  IADD3 R24, P3, R24, UR13, RZ ;  /* 0x0000000d18187c10 */ /* 0x000fe4000ff7e0ff */
[----:B------:R-:W-:Y:S01]  /*41560*/  IADD3.X R21, R21, UR4, RZ, P4, !PT ;  /* 0x0000000415157c10 */ /* 0x000fe2000a7fe4ff */
[----:B----4-:R-:W-:Y:S01]  /*41570*/  HMMA.16816.F32 R56, R56, R34, R36 ;  /* 0x000000223838723c */ /* 0x010fe20000001824 */
[----:B------:R-:W-:-:S04]  /*41580*/  IADD3 R14, P2, R32, UR13, RZ ;  /* 0x0000000d200e7c10 */ /* 0x000fc8000ff5e0ff */
[----:B------:R-:W-:Y:S02]  /*41590*/  IADD3.X R16, R33, UR4, RZ, P2, !PT ;  /* 0x0000000421107c10 */ /* 0x000fe400097fe4ff */
[----:B------:R-:W3:Y:S04]  /*415a0*/  LDL.LU R33, [R1+0x1e14] ;  /* 0x001e140001217983 */ /* 0x000ee80000300800 */
[----:B------:R-:W4:Y:S04]  /*415b0*/  LDL.LU R32, [R1+0x1de8] ;  /* 0x001de80001207983 */ /* 0x000f280000300800 */
[----:B------:R-:W4:Y:S04]  /*415c0*/  LDL.LU R60, [R1+0x1e0c] ;  /* 0x001e0c00013c7983 */ /* 0x000f280000300800 */
[----:B------:R-:W4:Y:S04]  /*415d0*/  LDL.LU R0, [R1+0x1de0] ;  /* 0x001de00001007983 */ /* 0x000f280000300800 */
[----:B------:R0:W5:Y:S01]  /*415e0*/  LDL.LU.64 R38, [R1+0x2398] ;  /* 0x0023980001267983 */ /* 0x0001620000300a00 */
[----:B------:R-:W-:-:S03]  /*415f0*/  IADD3 R30, P6, R30, UR13, RZ ;  /* 0x0000000d1e1e7c10 */ /* 0x000fc6000ffde0ff */
[----:B------:R0:W5:Y:S01]  /*41600*/  LDL.LU.64 R36, [R1+0x2390] ;  /* 0x0023900001247983 */ /* 0x0001620000300a00 */
[----:B------:R-:W-:Y:S02]  /*41610*/  IADD3 R31, P1, R31, UR13, RZ ;  /* 0x0000000d1f1f7c10 */ /* 0x000fe4000ff3e0ff */
[----:B------:R-:W-:Y:S02]  /*41620*/  IADD3 R52, P2, R52, UR13, RZ ;  /* 0x0000000d34347c10 */ /* 0x000fe4000ff5e0ff */
[----:B------:R-:W-:Y:S02]  /*41630*/  IADD3.X R42, R42, UR4, RZ, P6, !PT ;  /* 0x000000042a2a7c10 */ /* 0x000fe4000b7fe4ff */
[----:B------:R-:W-:Y:S01]  /*41640*/  IADD3 R43, P6, R43, UR13, RZ ;  /* 0x0000000d2b2b7c10 */ /* 0x000fe2000ffde0ff */
[----:B------:R2:W-:Y:S04]  /*41650*/  STL.64 [R1+0x7c0], R56 ;  /* 0x0007c03801007387 */ /* 0x0005e80000100a00 */
[----:B------:R-:W-:Y:S04]  /*41660*/  STL.64 [R1+0x7c8], R58 ;  /* 0x0007c83a01007387 */ /* 0x000fe80000100a00 */
[----:B-1----:R0:W5:Y:S04]  /*41670*/  LDL.LU R29, [R1+0x238c] ;  /* 0x00238c00011d7983 */ /* 0x0021680000300800 */
[----:B------:R-:W-:Y:S04]  /*41680*/  STL [R1+0x1e40], R30 ;  /* 0x001e401e01007387 */ /* 0x000fe80000100800 */
[----:B------:R-:W-:Y:S04]  /*41690*/  STL [R1+0x1e38], R31 ;  /* 0x001e381f01007387 */ /* 0x000fe80000100800 */
[----:B------:R-:W-:Y:S04]  /*416a0*/  STL [R1+0x1e30], R52 ;  /* 0x001e303401007387 */ /* 0x000fe80000100800 */
[----:B------:R-:W-:Y:S01]  /*416b0*/  STL [R1+0x1e28], R53 ;  /* 0x001e283501007387 */ /* 0x000fe20000100800 */
[----:B------:R-:W-:-:S03]  /*416c0*/  IADD3.X R50, R50, UR4, RZ, P1, !PT ;  /* 0x0000000432327c10 */ /* 0x000fc60008ffe4ff */
[----:B------:R-:W-:Y:S01]  /*416d0*/  STL [R1+0x1e20], R54 ;  /* 0x001e203601007387 */ /* 0x000fe20000100800 */
[----:B------:R-:W-:-:S03]  /*416e0*/  IADD3 R51, P1, R51, UR13, RZ ;  /* 0x0000000d33337c10 */ /* 0x000fc6000ff3e0ff */
[----:B------:R-:W-:Y:S01]  /*416f0*/  STL [R1+0x1e18], R55 ;  /* 0x001e183701007387 */ /* 0x000fe20000100800 */
[----:B------:R-:W-:-:S03]  /*41700*/  IADD3.X R46, R46, UR4, RZ, P2, !PT ;  /* 0x000000042e2e7c10 */ /* 0x000fc600097fe4ff */
[----:B------:R-:W-:Y:S01]  /*41710*/  STL [R1+0x1e3c], R42 ;  /* 0x001e3c2a01007387 */ /* 0x000fe20000100800 */
[----:B------:R-:W-:-:S03]  /*41720*/  IADD3 R47, P2, R47, UR13, RZ ;  /* 0x0000000d2f2f7c10 */ /* 0x000fc6000ff5e0ff */
[----:B------:R-:W-:Y:S04]  /*41730*/  STL [R1+0x1e10], R43 ;  /* 0x001e102b01007387 */ /* 0x000fe80000100800 */
[----:B------:R-:W-:Y:S04]  /*41740*/  STL [R1+0x1e34], R50 ;  /* 0x001e343201007387 */ /* 0x000fe80000100800 */
[----:B------:R-:W-:Y:S04]  /*41750*/  STL [R1+0x1e08], R51 ;  /* 0x001e083301007387 */ /* 0x000fe80000100800 */
[----:B------:R1:W-:Y:S04]  /*41760*/  STL [R1+0x1e2c], R46 ;  /* 0x001e2c2e01007387 */ /* 0x0003e80000100800 */
[----:B------:R0:W-:Y:S04]  /*41770*/  STL [R1+0x1e00], R47 ;  /* 0x001e002f01007387 */ /* 0x0001e80000100800 */
[----:B--2---:R-:W2:Y:S01]  /*41780*/  LDL.LU R56, [R1+0x1e04] ;  /* 0x001e040001387983 */ /* 0x004ea20000300800 */
[----:B------:R-:W-:-:S03]  /*41790*/  IMAD.MOV.U32 R26, RZ, RZ, R57 ;  /* 0x000000ffff1a7224 */ /* 0x000fc600078e0039 */
[----:B------:R0:W-:Y:S04]  /*417a0*/  STL [R1+0x1e24], R25 ;  /* 0x001e241901007387 */ /* 0x0001e80000100800 */
[----:B------:R-:W2:Y:S04]  /*417b0*/  LDL.LU R57, [R1+0x1dd8] ;  /* 0x001dd80001397983 */ /* 0x000ea80000300800 */
[----:B------:R0:W-:Y:S04]  /*417c0*/  STL [R1+0x1df8], R24 ;  /* 0x001df81801007387 */ /* 0x0001e80000100800 */
[----:B-1----:R-:W2:Y:S04]  /*417d0*/  LDL.LU R46, [R1+0x1dfc] ;  /* 0x001dfc00012e7983 */ /* 0x002ea80000300800 */
[----:B------:R1:W-:Y:S04]  /*417e0*/  STL [R1+0x1e1c], R21 ;  /* 0x001e1c1501007387 */ /* 0x0003e80000100800 */
[----:B0-----:R-:W2:Y:S04]  /*417f0*/  LDL.LU R47, [R1+0x1dd0] ;  /* 0x001dd000012f7983 */ /* 0x001ea80000300800 */
[----:B------:R-:W2:Y:S04]  /*41800*/  LDL.LU R25, [R1+0x1df4] ;  /* 0x001df40001197983 */ /* 0x000ea80000300800 */
[----:B------:R-:W2:Y:S04]  /*41810*/  LDL.LU R24, [R1+0x1dc8] ;  /* 0x001dc80001187983 */ /* 0x000ea80000300800 */
[----:B-1----:R-:W2:Y:S01]  /*41820*/  LDL.LU R21, [R1+0x1dec] ;  /* 0x001dec0001157983 */ /* 0x002ea20000300800 */
[----:B------:R-:W-:Y:S01]  /*41830*/  IADD3 R20, P4, R20, UR13, RZ ;  /* 0x0000000d14147c10 */ /* 0x000fe2000ff9e0ff */
[----:B------:R-:W-:-:S04]  /*41840*/  IMAD.MOV.U32 R27, RZ, RZ, R59 ;  /* 0x000000ffff1b7224 */ /* 0x000fc800078e003b */
[----:B------:R0:W-:Y:S01]  /*41850*/  STL [R1+0x1df0], R20 ;  /* 0x001df01401007387 */ /* 0x0001e20000100800 */
[----:B---3--:R-:W-:Y:S02]  /*41860*/  IADD3.X R33, R33, UR4, RZ, P5, !PT ;  /* 0x0000000421217c10 */ /* 0x008fe4000affe4ff */
[----:B----4-:R-:W-:Y:S02]  /*41870*/  IADD3 R32, P5, R32, UR13, RZ ;  /* 0x0000000d20207c10 */ /* 0x010fe4000ffbe0ff */
[----:B------:R-:W-:Y:S02]  /*41880*/  IADD3.X R60, R60, UR4, RZ, P6, !PT ;  /* 0x000000043c3c7c10 */ /* 0x000fe4000b7fe4ff */
[----:B------:R-:W-:Y:S01]  /*41890*/  IADD3 R0, P6, R0, UR13, RZ ;  /* 0x0000000d00007c10 */ /* 0x000fe2000ffde0ff */
[----:B------:R1:W-:Y:S04]  /*418a0*/  STL [R1+0x1e14], R33 ;  /* 0x001e142101007387 */ /* 0x0003e80000100800 */
[----:B------:R-:W3:Y:S04]  /*418b0*/  LDL.LU R58, [R1+0x1dc0] ;  /* 0x001dc000013a7983 */ /* 0x000ee80000300800 */
[----:B------:R4:W-:Y:S04]  /*418c0*/  STL [R1+0x1de8], R32 ;  /* 0x001de82001007387 */ /* 0x0009e80000100800 */
[----:B------:R-:W3:Y:S04]  /*418d0*/  LDL.LU R59, [R1+0x1de4] ;  /* 0x001de400013b7983 */ /* 0x000ee80000300800 */
[----:B------:R4:W-:Y:S04]  /*418e0*/  STL [R1+0x1e0c], R60 ;  /* 0x001e0c3c01007387 */ /* 0x0009e80000100800 */
[----:B------:R-:W3:Y:S04]  /*418f0*/  LDL.LU R34, [R1+0x1db8] ;  /* 0x001db80001227983 */ /* 0x000ee80000300800 */
[----:B------:R4:W-:Y:S04]  /*41900*/  STL [R1+0x1de0], R0 ;  /* 0x001de00001007387 */ /* 0x0009e80000100800 */
        /* <DEDUP_REMOVED lines=13> */
[----:B----4-:R-:W4:Y:S04]  /*419e0*/  LDL.LU R32, [R1+0x1d80] ;  /* 0x001d800001207983 */ /* 0x010f280000300800 */
[----:B------:R-:W4:Y:S04]  /*419f0*/  LDL.LU R60, [R1+0x1da4] ;  /* 0x001da400013c7983 */ /* 0x000f280000300800 */
[----:B------:R-:W4:Y:S01]  /*41a00*/  LDL.LU R0, [R1+0x1d78] ;  /* 0x001d780001007983 */ /* 0x000f220000300800 */
[----:B--2---:R-:W-:-:S02]  /*41a10*/  IADD3.X R56, R56, UR4, RZ, P1, !PT ;  /* 0x0000000438387c10 */ /* 0x004fc40008ffe4ff */
[----:B------:R-:W-:-:S03]  /*41a20*/  IADD3 R57, P1, R57, UR13, RZ ;  /* 0x0000000d39397c10 */ /* 0x000fc6000ff3e0ff */
[----:B------:R-:W-:Y:S01]  /*41a30*/  STL [R1+0x1e04], R56 ;  /* 0x001e043801007387 */ /* 0x000fe20000100800 */
[----:B------:R-:W-:Y:S02]  /*41a40*/  IADD3.X R46, R46, UR4, RZ, P2, !PT ;  /* 0x000000042e2e7c10 */ /* 0x000fe400097fe4ff */
[----:B------:R-:W-:Y:S01]  /*41a50*/  IADD3 R47, P2, R47, UR13, RZ ;  /* 0x0000000d2f2f7c10 */ /* 0x000fe2000ff5e0ff */
[----:B------:R-:W-:Y:S01]  /*41a60*/  STL [R1+0x1dd8], R57 ;  /* 0x001dd83901007387 */ /* 0x000fe20000100800 */
[----:B------:R-:W-:Y:S02]  /*41a70*/  IADD3.X R25, R25, UR4, RZ, P3, !PT ;  /* 0x0000000419197c10 */ /* 0x000fe40009ffe4ff */
[----:B------:R-:W-:Y:S01]  /*41a80*/  IADD3 R24, P3, R24, UR13, RZ ;  /* 0x0000000d18187c10 */ /* 0x000fe2000ff7e0ff */
[----:B------:R0:W-:Y:S04]  /*41a90*/  STL [R1+0x1dfc], R46 ;  /* 0x001dfc2e01007387 */ /* 0x0001e80000100800 */
[----:B------:R1:W-:Y:S01]  /*41aa0*/  STL [R1+0x1dd0], R47 ;  /* 0x001dd02f01007387 */ /* 0x0003e20000100800 */
[----:B------:R-:W-:-:S03]  /*41ab0*/  IADD3.X R21, R21, UR4, RZ, P4, !PT ;  /* 0x0000000415157c10 */ /* 0x000fc6000a7fe4ff */
[----:B0-----:R-:W2:Y:S04]  /*41ac0*/  LDL.LU R46, [R1+0x1d9c] ;  /* 0x001d9c00012e7983 */ /* 0x001ea80000300800 */
[----:B------:R0:W-:Y:S04]  /*41ad0*/  STL [R1+0x1df4], R25 ;  /* 0x001df41901007387 */ /* 0x0001e80000100800 */
[----:B-1----:R-:W2:Y:S04]  /*41ae0*/  LDL.LU R47, [R1+0x1d70] ;  /* 0x001d7000012f7983 */ /* 0x002ea80000300800 */
[----:B------:R1:W-:Y:S04]  /*41af0*/  STL [R1+0x1dc8], R24 ;  /* 0x001dc81801007387 */ /* 0x0003e80000100800 */
[----:B0-----:R-:W2:Y:S04]  /*41b00*/  LDL.LU R25, [R1+0x1d94] ;  /* 0x001d940001197983 */ /* 0x001ea80000300800 */
[----:B------:R0:W-:Y:S04]  /*41b10*/  STL [R1+0x1dec], R21 ;  /* 0x001dec1501007387 */ /* 0x0001e80000100800 */
[----:B-1----:R-:W2:Y:S04]  /*41b20*/  LDL.LU R24, [R1+0x1d68] ;  /* 0x001d680001187983 */ /* 0x002ea80000300800 */
[----:B0-----:R-:W2:Y:S01]  /*41b30*/  LDL.LU R21, [R1+0x1d8c] ;  /* 0x001d8c0001157983 */ /* 0x001ea20000300800 */
[----:B---3--:R-:W-:-:S02]  /*41b40*/  IADD3 R58, P4, R58, UR13, RZ ;  /* 0x0000000d3a3a7c10 */ /* 0x008fc4000ff9e0ff */
[----:B------:R-:W-:Y:S02]  /*41b50*/  IADD3.X R59, R59, UR4, RZ, P5, !PT ;  /* 0x000000043b3b7c10 */ /* 0x000fe4000affe4ff */
[----:B------:R-:W-:Y:S02]  /*41b60*/  IADD3 R34, P5, R34, UR13, RZ ;  /* 0x0000000d22227c10 */ /* 0x000fe4000ffbe0ff */
[----:B------:R-:W-:Y:S02]  /*41b70*/  IADD3.X R35, R35, UR4, RZ, P6, !PT ;  /* 0x0000000423237c10 */ /* 0x000fe4000b7fe4ff */
[----:B------:R-:W-:Y:S01]  /*41b80*/  IADD3 R30, P6, R30, UR13, RZ ;  /* 0x0000000d1e1e7c10 */ /* 0x000fe2000ffde0ff */
        /* <DEDUP_REMOVED lines=22> */
[----:B------:R-:W-:Y:S04]  /*41cf0*/  STL [R1+0x1dbc], R43 ;  /* 0x001dbc2b01007387 */ /* 0x000fe80000100800 */
[----:B------:R-:W-:Y:S01]  /*41d00*/  STL [R1+0x1d90], R50 ;  /* 0x001d903201007387 */ /* 0x000fe20000100800 */
[----:B----4-:R-:W-:-:S03]  /*41d10*/  IADD3 R32, P6, R32, UR13, RZ ;  /* 0x0000000d20207c10 */ /* 0x010fc6000ffde0ff */
[----:B------:R-:W-:Y:S01]  /*41d20*/  STL [R1+0x1db4], R51 ;  /* 0x001db43301007387 */ /* 0x000fe20000100800 */
[----:B------:R-:W-:-:S03]  /*41d30*/  IADD3.X R60, R60, UR4, RZ, P1, !PT ;  /* 0x000000043c3c7c10 */ /* 0x000fc60008ffe4ff */
[----:B------:R0:W-:Y:S04]  /*41d40*/  STL [R1+0x1d88], R20 ;  /* 0x001d881401007387 */ /* 0x0001e80000100800 */
[----:B------:R1:W-:Y:S01]  /*41d50*/  STL [R1+0x1dac], R33 ;  /* 0x001dac2101007387 */ /* 0x0003e20000100800 */
[----:B------:R-:W-:-:S03]  /*41d60*/  IADD3 R0, P1, R0, UR13, RZ ;  /* 0x0000000d00007c10 */ /* 0x000fc6000ff3e0ff */
[----:B------:R-:W3:Y:S04]  /*41d70*/  LDL.LU R56, [R1+0x1d60] ;  /* 0x001d600001387983 */ /* 0x000ee80000300800 */
[----:B------:R4:W-:Y:S04]  /*41d80*/  STL [R1+0x1d80], R32 ;  /* 0x001d802001007387 */ /* 0x0009e80000100800 */
[----:B------:R-:W3:Y:S04]  /*41d90*/  LDL.LU R57, [R1+0x1d84] ;  /* 0x001d840001397983 */ /* 0x000ee80000300800 */
[----:B------:R4:W-:Y:S04]  /*41da0*/  STL [R1+0x1da4], R60 ;  /* 0x001da43c01007387 */ /* 0x0009e80000100800 */
[----:B0-----:R-:W3:Y:S04]  /*41db0*/  LDL.LU R20, [R1+0x1d58] ;  /* 0x001d580001147983 */ /* 0x001ee80000300800 */
[----:B------:R0:W-:Y:S04]  /*41dc0*/  STL [R1+0x1d78], R0 ;  /* 0x001d780001007387 */ /* 0x0001e80000100800 */
[----:B-1----:R-:W3:Y:S04]  /*41dd0*/  LDL.LU R33, [R1+0x1d7c] ;  /* 0x001d7c0001217983 */ /* 0x002ee80000300800 */
[----:B----4-:R-:W4:Y:S04]  /*41de0*/  LDL.LU R32, [R1+0x1d50] ;  /* 0x001d500001207983 */ /* 0x010f280000300800 */
[----:B------:R-:W4:Y:S01]  /*41df0*/  LDL.LU R60, [R1+0x1d74] ;  /* 0x001d7400013c7983 */ /* 0x000f220000300800 */
[----:B--2---:R-:W-:-:S02]  /*41e00*/  IADD3.X R46, R46, UR4, RZ, P2, !PT ;  /* 0x000000042e2e7c10 */ /* 0x004fc400097fe4ff */
[----:B------:R-:W-:Y:S01]  /*41e10*/  IADD3 R47, P2, R47, UR13, RZ ;  /* 0x0000000d2f2f7c10 */ /* 0x000fe2000ff5e0ff */
[----:B0-----:R-:W2:Y:S04]  /*41e20*/  LDL.LU R0, [R1+0x1d48] ;  /* 0x001d480001007983 */ /* 0x001ea80000300800 */
[----:B------:R0:W-:Y:S04]  /*41e30*/  STL [R1+0x1d9c], R46 ;  /* 0x001d9c2e01007387 */ /* 0x0001e80000100800 */
[----:B------:R1:W-:Y:S04]  /*41e40*/  STL [R1+0x1d70], R47 ;  /* 0x001d702f01007387 */ /* 0x0003e80000100800 */
[----:B------:R-:W2:Y:S01]  /*41e50*/  LDL.LU R58, [R1+0x1d6c] ;  /* 0x001d6c00013a7983 */ /* 0x000ea20000300800 */
[----:B------:R-:W-:-:S02]  /*41e60*/  IADD3.X R25, R25, UR4, RZ, P3, !PT ;  /* 0x0000000419197c10 */ /* 0x000fc40009ffe4ff */
[----:B------:R-:W-:-:S03]  /*41e70*/  IADD3 R24, P3, R24, UR13, RZ ;  /* 0x0000000d18187c10 */ /* 0x000fc6000ff7e0ff */
[----:B------:R1:W-:Y:S04]  /*41e80*/  STL [R1+0x1d94], R25 ;  /* 0x001d941901007387 */ /* 0x0003e80000100800 */
[----:B------:R-:W2:Y:S04]  /*41e90*/  LDL.LU R59, [R1+0x1d40] ;  /* 0x001d4000013b7983 */ /* 0x000ea80000300800 */
[----:B------:R1:W-:Y:S04]  /*41ea0*/  STL [R1+0x1d68], R24 ;  /* 0x001d681801007387 */ /* 0x0003e80000100800 */
[----:B------:R-:W2:Y:S01]  /*41eb0*/  LDL.LU R34, [R1+0x1d64] ;  /* 0x001d640001227983 */ /* 0x000ea20000300800 */
[----:B------:R-:W-:-:S05]  /*41ec0*/  IADD3.X R21, R21, UR4, RZ, P4, !PT ;  /* 0x0000000415157c10 */ /* 0x000fca000a7fe4ff */
[----:B------:R1:W-:Y:S04]  /*41ed0*/  STL [R1+0x1d8c], R21 ;  /* 0x001d8c1501007387 */ /* 0x0003e80000100800 */
        /* <DEDUP_REMOVED lines=11> */
[----:B0-----:R-:W2:Y:S04]  /*41f90*/  LDL.LU R46, [R1+0x1d34] ;  /* 0x001d3400012e7983 */ /* 0x001ea80000300800 */
[----:B-1----:R-:W2:Y:S04]  /*41fa0*/  LDL.LU R47, [R1+0x1d08] ;  /* 0x001d0800012f7983 */ /* 0x002ea80000300800 */
[----:B------:R-:W2:Y:S04]  /*41fb0*/  LDL.LU R25, [R1+0x1d2c] ;  /* 0x001d2c0001197983 */ /* 0x000ea80000300800 */
[----:B------:R-:W2:Y:S04]  /*41fc0*/  LDL.LU R24, [R1+0x1d00] ;  /* 0x001d000001187983 */ /* 0x000ea80000300800 */
[----:B------:R-:W2:Y:S01]  /*41fd0*/  LDL.LU R21, [R1+0x1d24] ;  /* 0x001d240001157983 */ /* 0x000ea20000300800 */
[----:B---3--:R-:W-:-:S02]  /*41fe0*/  IADD3 R56, P4, R56, UR13, RZ ;  /* 0x0000000d38387c10 */ /* 0x008fc4000ff9e0ff */
[----:B------:R-:W-:Y:S02]  /*41ff0*/  IADD3.X R57, R57, UR4, RZ, P5, !PT ;  /* 0x0000000439397c10 */ /* 0x000fe4000affe4ff */
[----:B------:R-:W-:Y:S02]  /*42000*/  IADD3 R20, P5, R20, UR13, RZ ;  /* 0x0000000d14147c10 */ /* 0x000fe4000ffbe0ff */
[----:B------:R-:W-:Y:S01]  /*42010*/  IADD3.X R33, R33, UR4, RZ, P6, !PT ;  /* 0x0000000421217c10 */ /* 0x000fe2000b7fe4ff */
[----:B------:R-:W-:Y:S01]  /*42020*/  STL [R1+0x1d60], R56 ;  /* 0x001d603801007387 */ /* 0x000fe20000100800 */
[----:B----4-:R-:W-:-:S03]  /*42030*/  IADD3 R32, P6, R32, UR13, RZ ;  /* 0x0000000d20207c10 */ /* 0x010fc6000ffde0ff */
[----:B------:R-:W-:Y:S01]  /*42040*/  STL [R1+0x1d84], R57 ;  /* 0x001d843901007387 */ /* 0x000fe20000100800 */
[----:B------:R-:W-:-:S03]  /*42050*/  IADD3.X R60, R60, UR4, RZ, P1, !PT ;  /* 0x000000043c3c7c10 */ /* 0x000fc60008ffe4ff */
[----:B------:R0:W-:Y:S04]  /*42060*/  STL [R1+0x1d58], R20 ;  /* 0x001d581401007387 */ /* 0x0001e80000100800 */
[----:B------:R1:W-:Y:S01]  /*42070*/  STL [R1+0x1d7c], R33 ;  /* 0x001d7c2101007387 */ /* 0x0003e20000100800 */
[----:B--2---:R-:W-:-:S03]  /*42080*/  IADD3 R0, P1, R0, UR13, RZ ;  /* 0x0000000d00007c10 */ /* 0x004fc6000ff3e0ff */
[----:B0-----:R-:W2:Y:S04]  /*42090*/  LDL.LU R20, [R1+0x1cf8] ;  /* 0x001cf80001147983 */ /* 0x001ea80000300800 */
[----:B------:R0:W-:Y:S04]  /*420a0*/  STL [R1+0x1d50], R32 ;  /* 0x001d502001007387 */ /* 0x0001e80000100800 */
[----:B-1----:R-:W3:Y:S04]  /*420b0*/  LDL.LU R33, [R1+0x1d1c] ;  /* 0x001d1c0001217983 */ /* 0x002ee80000300800 */
[----:B------:R1:W-:Y:S01]  /*420c0*/  STL [R1+0x1d74], R60 ;  /* 0x001d743c01007387 */ /* 0x0003e20000100800 */
[----:B------:R-:W-:-:S03]  /*420d0*/  IADD3.X R58, R58, UR4, RZ, P2, !PT ;  /* 0x000000043a3a7c10 */ /* 0x000fc600097fe4ff */
[----:B0-----:R-:W4:Y:S04]  /*420e0*/  LDL.LU R32, [R1+0x1cf0] ;  /* 0x001cf00001207983 */ /* 0x001f280000300800 */
[----:B------:R0:W-:Y:S04]  /*420f0*/  STL [R1+0x1d48], R0 ;  /* 0x001d480001007387 */ /* 0x0001e80000100800 */
[----:B-1----:R-:W4:Y:S01]  /*42100*/  LDL.LU R60, [R1+0x1d14] ;  /* 0x001d1400013c7983 */ /* 0x002f220000300800 */
[----:B------:R-:W-:Y:S02]  /*42110*/  IADD3 R59, P2, R59, UR13, RZ ;  /* 0x0000000d3b3b7c10 */ /* 0x000fe4000ff5e0ff */
[----:B------:R-:W-:-:S02]  /*42120*/  IADD3.X R34, R34, UR4, RZ, P3, !PT ;  /* 0x0000000422227c10 */ /* 0x000fc40009ffe4ff */
[----:B------:R-:W-:Y:S01]  /*42130*/  IADD3 R35, P3, R35, UR13, RZ ;  /* 0x0000000d23237c10 */ /* 0x000fe2000ff7e0ff */
[----:B0-----:R-:W4:Y:S01]  /*42140*/  LDL.LU R0, [R1+0x1ce8] ;  /* 0x001ce80001007983 */ /* 0x001f220000300800 */
        /* <DEDUP_REMOVED lines=24> */
[----:B------:R-:W-:Y:S01]  /*422d0*/  STL [R1+0x1d3c], R50 ;  /* 0x001d3c3201007387 */ /* 0x000fe20000100800 */
[----:B------:R-:W-:-:S03]  /*422e0*/  IADD3.X R25, R25, UR4, RZ, P4, !PT ;  /* 0x0000000419197c10 */ /* 0x000fc6000a7fe4ff */
[----:B------:R-:W-:Y:S01]  /*422f0*/  STL [R1+0x1d10], R51 ;  /* 0x001d103301007387 */ /* 0x000fe20000100800 */
[----:B------:R-:W-:-:S03]  /*42300*/  IADD3 R24, P4, R24, UR13, RZ ;  /* 0x0000000d18187c10 */ /* 0x000fc6000ff9e0ff */
[----:B------:R0:W-:Y:S04]  /*42310*/  STL [R1+0x1d34], R46 ;  /* 0x001d342e01007387 */ /* 0x0001e80000100800 */
[----:B------:R1:W-:Y:S01]  /*42320*/  STL [R1+0x1d08], R47 ;  /* 0x001d082f01007387 */ /* 0x0003e20000100800 */
[----:B------:R-:W-:-:S03]  /*42330*/  IADD3.X R21, R21, UR4, RZ, P5, !PT ;  /* 0x0000000415157c10 */ /* 0x000fc6000affe4ff */
[----:B------:R-:W4:Y:S04]  /*42340*/  LDL.LU R56, [R1+0x1d0c] ;  /* 0x001d0c0001387983 */ /* 0x000f280000300800 */
[----:B------:R1:W-:Y:S04]  /*42350*/  STL [R1+0x1d2c], R25 ;  /* 0x001d2c1901007387 */ /* 0x0003e80000100800 */
[----:B------:R-:W4:Y:S04]  /*42360*/  LDL.LU R57, [R1+0x1ce0] ;  /* 0x001ce00001397983 */ /* 0x000f280000300800 */
[----:B------:R1:W-:Y:S04]  /*42370*/  STL [R1+0x1d00], R24 ;  /* 0x001d001801007387 */ /* 0x0003e80000100800 */
[----:B0-----:R-:W4:Y:S04]  /*42380*/  LDL.LU R46, [R1+0x1d04] ;  /* 0x001d0400012e7983 */ /* 0x001f280000300800 */
[----:B------:R0:W-:Y:S04]  /*42390*/  STL [R1+0x1d24], R21 ;  /* 0x001d241501007387 */ /* 0x0001e80000100800 */
[----:B-1----:R-:W4:Y:S04]  /*423a0*/  LDL.LU R47, [R1+0x1cd8] ;  /* 0x001cd800012f7983 */ /* 0x002f280000300800 */
[----:B------:R-:W4:Y:S04]  /*423b0*/  LDL.LU R25, [R1+0x1cfc] ;  /* 0x001cfc0001197983 */ /* 0x000f280000300800 */
[----:B------:R-:W4:Y:S04]  /*423c0*/  LDL.LU R24, [R1+0x1cd0] ;  /* 0x001cd00001187983 */ /* 0x000f280000300800 */
[----:B0-----:R-:W4:Y:S01]  /*423d0*/  LDL.LU R21, [R1+0x1cf4] ;  /* 0x001cf40001157983 */ /* 0x001f220000300800 */
[----:B--2---:R-:W-:-:S02]  /*423e0*/  IADD3 R20, P5, R20, UR13, RZ ;  /* 0x0000000d14147c10 */ /* 0x004fc4000ffbe0ff */
[----:B---3--:R-:W-:-:S03]  /*423f0*/  IADD3.X R33, R33, UR4, RZ, P6, !PT ;  /* 0x0000000421217c10 */ /* 0x008fc6000b7fe4ff */
[----:B------:R0:W-:Y:S04]  /*42400*/  STL [R1+0x1cf8], R20 ;  /* 0x001cf81401007387 */ /* 0x0001e80000100800 */
[----:B------:R1:W-:Y:S04]  /*42410*/  STL [R1+0x1d1c], R33 ;  /* 0x001d1c2101007387 */ /* 0x0003e80000100800 */
[----:B------:R-:W2:Y:S01]  /*42420*/  LDL.LU R58, [R1+0x1cc8] ;  /* 0x001cc800013a7983 */ /* 0x000ea20000300800 */
[----:B----4-:R-:W-:Y:S02]  /*42430*/  IADD3 R32, P6, R32, UR13, RZ ;  /* 0x0000000d20207c10 */ /* 0x010fe4000ffde0ff */
[----:B------:R-:W-:-:S03]  /*42440*/  IADD3.X R60, R60, UR4, RZ, P1, !PT ;  /* 0x000000043c3c7c10 */ /* 0x000fc60008ffe4ff */
[----:B------:R3:W-:Y:S04]  /*42450*/  STL [R1+0x1cf0], R32 ;  /* 0x001cf02001007387 */ /* 0x0007e80000100800 */
[----:B------:R-:W4:Y:S04]  /*42460*/  LDL.LU R59, [R1+0x1cec] ;  /* 0x001cec00013b7983 */ /* 0x000f280000300800 */
[----:B------:R3:W-:Y:S04]  /*42470*/  STL [R1+0x1d14], R60 ;  /* 0x001d143c01007387 */ /* 0x0007e80000100800 */
[----:B------:R-:W4:Y:S01]  /*42480*/  LDL.LU R34, [R1+0x1cc0] ;  /* 0x001cc00001227983 */ /* 0x000f220000300800 */
[----:B------:R-:W-:-:S05]  /*42490*/  IADD3 R0, P1, R0, UR13, RZ ;  /* 0x0000000d00007c10 */ /* 0x000fca000ff3e0ff */
[----:B------:R3:W-:Y:S04]  /*424a0*/  STL [R1+0x1ce8], R0 ;  /* 0x001ce80001007387 */ /* 0x0007e80000100800 */
        /* <DEDUP_REMOVED lines=11> */
[----:B0-----:R-:W4:Y:S04]  /*42560*/  LDL.LU R20, [R1+0x1c90] ;  /* 0x001c900001147983 */ /* 0x001f280000300800 */
[----:B-1----:R-:W4:Y:S04]  /*42570*/  LDL.LU R33, [R1+0x1cb4] ;  /* 0x001cb40001217983 */ /* 0x002f280000300800 */
[----:B---3--:R-:W3:Y:S04]  /*42580*/  LDL.LU R32, [R1+0x1c88] ;  /* 0x001c880001207983 */ /* 0x008ee80000300800 */
[----:B------:R-:W3:Y:S04]  /*42590*/  LDL.LU R60, [R1+0x1cac] ;  /* 0x001cac00013c7983 */ /* 0x000ee80000300800 */
[----:B------:R-:W3:Y:S01]  /*425a0*/  LDL.LU R0, [R1+0x1c80] ;  /* 0x001c800001007983 */ /* 0x000ee20000300800 */
[----:B------:R-:W-:-:S02]  /*425b0*/  IADD3.X R56, R56, UR4, RZ, P2, !PT ;  /* 0x0000000438387c10 */ /* 0x000fc400097fe4ff */
[----:B------:R-:W-:Y:S02]  /*425c0*/  IADD3 R57, P2, R57, UR13, RZ ;  /* 0x0000000d39397c10 */ /* 0x000fe4000ff5e0ff */
[----:B------:R-:W-:Y:S02]  /*425d0*/  IADD3.X R46, R46, UR4, RZ, P3, !PT ;  /* 0x000000042e2e7c10 */ /* 0x000fe40009ffe4ff */
[----:B------:R-:W-:Y:S01]  /*425e0*/  IADD3 R47, P3, R47, UR13, RZ ;  /* 0x0000000d2f2f7c10 */ /* 0x000fe2000ff7e0ff */
[----:B------:R-:W-:Y:S01]  /*425f0*/  STL [R1+0x1d0c], R56 ;  /* 0x001d0c3801007387 */ /* 0x000fe20000100800 */
[----:B------:R-:W-:-:S03]  /*42600*/  IADD3.X R25, R25, UR4, RZ, P4, !PT ;  /* 0x0000000419197c10 */ /* 0x000fc6000a7fe4ff */
[----:B------:R-:W-:Y:S01]  /*42610*/  STL [R1+0x1ce0], R57 ;  /* 0x001ce03901007387 */ /* 0x000fe20000100800 */
[----:B------:R-:W-:-:S03]  /*42620*/  IADD3 R24, P4, R24, UR13, RZ ;  /* 0x0000000d18187c10 */ /* 0x000fc6000ff9e0ff */
[----:B------:R0:W-:Y:S04]  /*42630*/  STL [R1+0x1d04], R46 ;  /* 0x001d042e01007387 */ /* 0x0001e80000100800 */
[----:B------:R1:W-:Y:S01]  /*42640*/  STL [R1+0x1cd8], R47 ;  /* 0x001cd82f01007387 */ /* 0x0003e20000100800 */
[----:B------:R-:W-:-:S03]  /*42650*/  IADD3.X R21, R21, UR4, RZ, P5, !PT ;  /* 0x0000000415157c10 */ /* 0x000fc6000affe4ff */
[----:B0-----:R-:W3:Y:S04]  /*42660*/  LDL.LU R46, [R1+0x1ca4] ;  /* 0x001ca400012e7983 */ /* 0x001ee80000300800 */
[----:B------:R0:W-:Y:S04]  /*42670*/  STL [R1+0x1cfc], R25 ;  /* 0x001cfc1901007387 */ /* 0x0001e80000100800 */
[----:B-1----:R-:W3:Y:S04]  /*42680*/  LDL.LU R47, [R1+0x1c78] ;  /* 0x001c7800012f7983 */ /* 0x002ee80000300800 */
[----:B------:R1:W-:Y:S04]  /*42690*/  STL [R1+0x1cd0], R24 ;  /* 0x001cd01801007387 */ /* 0x0003e80000100800 */
[----:B0-----:R-:W3:Y:S04]  /*426a0*/  LDL.LU R25, [R1+0x1c9c] ;  /* 0x001c9c0001197983 */ /* 0x001ee80000300800 */
[----:B------:R0:W-:Y:S04]  /*426b0*/  STL [R1+0x1cf4], R21 ;  /* 0x001cf41501007387 */ /* 0x0001e80000100800 */
[----:B-1----:R-:W3:Y:S04]  /*426c0*/  LDL.LU R24, [R1+0x1c70] ;  /* 0x001c700001187983 */ /* 0x002ee80000300800 */
[----:B0-----:R-:W3:Y:S01]  /*426d0*/  LDL.LU R21, [R1+0x1c94] ;  /* 0x001c940001157983 */ /* 0x001ee20000300800 */
[----:B--2---:R-:W-:-:S05]  /*426e0*/  IADD3 R58, P5, R58, UR13, RZ ;  /* 0x0000000d3a3a7c10 */ /* 0x004fca000ffbe0ff */
[----:B------:R-:W-:Y:S01]  /*426f0*/  STL [R1+0x1cc8], R58 ;  /* 0x001cc83a01007387 */ /* 0x000fe20000100800 */
[----:B----4-:R-:W-:Y:S02]  /*42700*/  IADD3.X R59, R59, UR4, RZ, P6, !PT ;  /* 0x000000043b3b7c10 */ /* 0x010fe4000b7fe4ff */
[----:B------:R-:W-:-:S03]  /*42710*/  IADD3 R34, P6, R34, UR13, RZ ;  /* 0x0000000d22227c10 */ /* 0x000fc6000ffde0ff */
[----:B------:R-:W-:Y:S04]  /*42720*/  STL [R1+0x1cec], R59 ;  /* 0x001cec3b01007387 */ /* 0x000fe80000100800 */
[----:B------:R-:W-:Y:S01]  /*42730*/  STL [R1+0x1cc0], R34 ;  /* 0x001cc02201007387 */ /* 0x000fe20000100800 */
[----:B------:R-:W-:Y:S02]  /*42740*/  IADD3.X R35, R35, UR4, RZ, P1, !PT ;  /* 0x0000000423237c10 */ /* 0x000fe40008ffe4ff */
[----:B------:R-:W-:Y:S02]  /*42750*/  IADD3 R30, P1, R30, UR13, RZ ;  /* 0x0000000d1e1e7c10 */ /* 0x000fe4000ff3e0ff */
[----:B------:R-:W-:Y:S02]  /*42760*/  IADD3.X R31, R31, UR4, RZ, P2, !PT ;  /* 0x000000041f1f7c10 */ /* 0x000fe400097fe4ff */
[----:B------:R-:W-:-:S02]  /*42770*/  IADD3 R52, P2, R52, UR13, RZ ;  /* 0x0000000d34347c10 */ /* 0x000fc4000ff5e0ff */
[----:B------:R-:W-:Y:S01]  /*42780*/  IADD3.X R53, R53, UR4, RZ, P3, !PT ;  /* 0x0000000435357c10 */ /* 0x000fe20009ffe4ff */
        /* <DEDUP_REMOVED lines=18> */
[----:B---3--:R-:W-:-:S03]  /*428b0*/  IADD3 R32, P1, R32, UR13, RZ ;  /* 0x0000000d20207c10 */ /* 0x008fc6000ff3e0ff */
[----:B------:R-:W-:Y:S01]  /*428c0*/  STL [R1+0x1cbc], R51 ;  /* 0x001cbc3301007387 */ /* 0x000fe20000100800 */
[----:B------:R-:W-:-:S03]  /*428d0*/  IADD3.X R60, R60, UR4, RZ, P2, !PT ;  /* 0x000000043c3c7c10 */ /* 0x000fc600097fe4ff */
[----:B------:R0:W-:Y:S04]  /*428e0*/  STL [R1+0x1c90], R20 ;  /* 0x001c901401007387 */ /* 0x0001e80000100800 */
[----:B------:R1:W-:Y:S01]  /*428f0*/  STL [R1+0x1cb4], R33 ;  /* 0x001cb42101007387 */ /* 0x0003e20000100800 */
[----:B------:R-:W-:-:S03]  /*42900*/  IADD3 R0, P2, R0, UR13, RZ ;  /* 0x0000000d00007c10 */ /* 0x000fc6000ff5e0ff */
[----:B------:R-:W2:Y:S04]  /*42910*/  LDL.LU R56, [R1+0x1c68] ;  /* 0x001c680001387983 */ /* 0x000ea80000300800 */
[----:B------:R3:W-:Y:S04]  /*42920*/  STL [R1+0x1c88], R32 ;  /* 0x001c882001007387 */ /* 0x0007e80000100800 */
[----:B------:R-:W4:Y:S04]  /*42930*/  LDL.LU R57, [R1+0x1c8c] ;  /* 0x001c8c0001397983 */ /* 0x000f280000300800 */
[----:B------:R3:W-:Y:S04]  /*42940*/  STL [R1+0x1cac], R60 ;  /* 0x001cac3c01007387 */ /* 0x0007e80000100800 */
[----:B0-----:R-:W4:Y:S04]  /*42950*/  LDL.LU R20, [R1+0x1c60] ;  /* 0x001c600001147983 */ /* 0x001f280000300800 */
[----:B------:R0:W-:Y:S04]  /*42960*/  STL [R1+0x1c80], R0 ;  /* 0x001c800001007387 */ /* 0x0001e80000100800 */
[----:B-1----:R-:W4:Y:S04]  /*42970*/  LDL.LU R33, [R1+0x1c84] ;  /* 0x001c840001217983 */ /* 0x002f280000300800 */
[----:B---3--:R-:W3:Y:S04]  /*42980*/  LDL.LU R32, [R1+0x1c58] ;  /* 0x001c580001207983 */ /* 0x008ee80000300800 */
[----:B------:R-:W3:Y:S04]  /*42990*/  LDL.LU R60, [R1+0x1c7c] ;  /* 0x001c7c00013c7983 */ /* 0x000ee80000300800 */
[----:B0-----:R-:W3:Y:S01]  /*429a0*/  LDL.LU R0, [R1+0x1c50] ;  /* 0x001c500001007983 */ /* 0x001ee20000300800 */
[----:B------:R-:W-:-:S02]  /*429b0*/  IADD3.X R46, R46, UR4, RZ, P3, !PT ;  /* 0x000000042e2e7c10 */ /* 0x000fc40009ffe4ff */
[----:B------:R-:W-:-:S03]  /*429c0*/  IADD3 R47, P3, R47, UR13, RZ ;  /* 0x0000000d2f2f7c10 */ /* 0x000fc6000ff7e0ff */
[----:B------:R0:W-:Y:S04]  /*429d0*/  STL [R1+0x1ca4], R46 ;  /* 0x001ca42e01007387 */ /* 0x0001e80000100800 */
[----:B------:R1:W-:Y:S04]  /*429e0*/  STL [R1+0x1c78], R47 ;  /* 0x001c782f01007387 */ /* 0x0003e80000100800 */
[----:B------:R-:W3:Y:S01]  /*429f0*/  LDL.LU R58, [R1+0x1c74] ;  /* 0x001c7400013a7983 */ /* 0x000ee20000300800 */
[----:B------:R-:W-:Y:S02]  /*42a00*/  IADD3.X R25, R25, UR4, RZ, P4, !PT ;  /* 0x0000000419197c10 */ /* 0x000fe4000a7fe4ff */
[----:B------:R-:W-:-:S03]  /*42a10*/  IADD3 R24, P4, R24, UR13, RZ ;  /* 0x0000000d18187c10 */ /* 0x000fc6000ff9e0ff */
[----:B------:R1:W-:Y:S04]  /*42a20*/  STL [R1+0x1c9c], R25 ;  /* 0x001c9c1901007387 */ /* 0x0003e80000100800 */
[----:B------:R-:W3:Y:S04]  /*42a30*/  LDL.LU R59, [R1+0x1c48] ;  /* 0x001c4800013b7983 */ /* 0x000ee80000300800 */
[----:B------:R1:W-:Y:S04]  /*42a40*/  STL [R1+0x1c70], R24 ;  /* 0x001c701801007387 */ /* 0x0003e80000100800 */
[----:B------:R-:W3:Y:S01]  /*42a50*/  LDL.LU R34, [R1+0x1c6c] ;  /* 0x001c6c0001227983 */ /* 0x000ee20000300800 */
[----:B------:R-:W-:-:S05]  /*42a60*/  IADD3.X R21, R21, UR4, RZ, P5, !PT ;  /* 0x0000000415157c10 */ /* 0x000fca000affe4ff */
        /* <DEDUP_REMOVED lines=15> */
[----:B------:R-:W3:Y:S04]  /*42b60*/  LDL.LU R24, [R1+0x1c08] ;  /* 0x001c080001187983 */ /* 0x000ee80000300800 */
[----:B------:R-:W3:Y:S01]  /*42b70*/  LDL.LU R21, [R1+0x1c2c] ;  /* 0x001c2c0001157983 */ /* 0x000ee20000300800 */
[----:B--2---:R-:W-:-:S02]  /*42b80*/  IADD3 R56, P5, R56, UR13, RZ ;  /* 0x0000000d38387c10 */ /* 0x004fc4000ffbe0ff */
[----:B----4-:R-:W-:Y:S02]  /*42b90*/  IADD3.X R57, R57, UR4, RZ, P6, !PT ;  /* 0x0000000439397c10 */ /* 0x010fe4000b7fe4ff */
[----:B------:R-:W-:Y:S02]  /*42ba0*/  IADD3 R20, P6, R20, UR13, RZ ;  /* 0x0000000d14147c10 */ /* 0x000fe4000ffde0ff */
[----:B------:R-:W-:Y:S01]  /*42bb0*/  IADD3.X R33, R33, UR4, RZ, P1, !PT ;  /* 0x0000000421217c10 */ /* 0x000fe20008ffe4ff */
[----:B------:R-:W-:Y:S01]  /*42bc0*/  STL [R1+0x1c68], R56 ;  /* 0x001c683801007387 */ /* 0x000fe20000100800 */
[----:B---3--:R-:W-:-:S03]  /*42bd0*/  IADD3 R32, P1, R32, UR13, RZ ;  /* 0x0000000d20207c10 */ /* 0x008fc6000ff3e0ff */
[----:B------:R-:W-:Y:S01]  /*42be0*/  STL [R1+0x1c8c], R57 ;  /* 0x001c8c3901007387 */ /* 0x000fe20000100800 */
[----:B------:R-:W-:-:S03]  /*42bf0*/  IADD3.X R60, R60, UR4, RZ, P2, !PT ;  /* 0x000000043c3c7c10 */ /* 0x000fc600097fe4ff */
[----:B------:R0:W-:Y:S04]  /*42c00*/  STL [R1+0x1c60], R20 ;  /* 0x001c601401007387 */ /* 0x0001e80000100800 */
[----:B------:R1:W-:Y:S01]  /*42c10*/  STL [R1+0x1c84], R33 ;  /* 0x001c842101007387 */ /* 0x0003e20000100800 */
[----:B------:R-:W-:-:S03]  /*42c20*/  IADD3 R0, P2, R0, UR13, RZ ;  /* 0x0000000d00007c10 */ /* 0x000fc6000ff5e0ff */
        /* <DEDUP_REMOVED lines=9> */
[----:B------:R-:W-:Y:S01]  /*42cc0*/  IADD3.X R34, R34, UR4, RZ, P4, !PT ;  /* 0x0000000422227c10 */ /* 0x000fe2000a7fe4ff */
[----:B0-----:R-:W4:Y:S04]  /*42cd0*/  LDL.LU R0, [R1+0x1bf0] ;  /* 0x001bf00001007983 */ /* 0x001f280000300800 */
[----:B------:R-:W-:Y:S01]  /*42ce0*/  STL [R1+0x1c74], R58 ;  /* 0x001c743a01007387 */ /* 0x000fe20000100800 */
[----:B------:R-:W-:-:S02]  /*42cf0*/  IADD3 R35, P4, R35, UR13, RZ ;  /* 0x0000000d23237c10 */ /* 0x000fc4000ff9e0ff */
        /* <DEDUP_REMOVED lines=184> */
[----:B------:R-:W-:Y:S04]  /*43880*/  STL [R1+0x1b7c], R58 ;  /* 0x001b7c3a01007387 */ /* 0x000fe80000100800 */
[----:B------:R-:W-:Y:S01]  /*43890*/  STL [R1+0x1b50], R59 ;  /* 0x001b503b01007387 */ /* 0x000fe20000100800 */
[----:B------:R-:W-:-:S02]  /*438a0*/  IADD3 R35, P5, R35, UR13, RZ ;  /* 0x0000000d23237c10 */ /* 0x000fc4000ffbe0ff */
[----:B------:R-:W-:Y:S02]  /*438b0*/  IADD3.X R30, R30, UR4, RZ, P6, !PT ;  /* 0x000000041e1e7c10 */ /* 0x000fe4000b7fe4ff */
[----:B------:R-:W-:Y:S02]  /*438c0*/  IADD3 R31, P6, R31, UR13, RZ ;  /* 0x0000000d1f1f7c10 */ /* 0x000fe4000ffde0ff */
        /* <DEDUP_REMOVED lines=368> */
[----:B------:R-:W-:Y:S04]  /*44fd0*/  STL [R1+0x1960], R59 ;  /* 0x0019603b01007387 */ /* 0x000fe80000100800 */
[----:B------:R-:W-:Y:S01]  /*44fe0*/  STL [R1+0x1984], R34 ;  /* 0x0019842201007387 */ /* 0x000fe20000100800 */
[----:B------:R-:W-:-:S02]  /*44ff0*/  IADD3 R35, P1, R35, UR13, RZ ;  /* 0x0000000d23237c10 */ /* 0x000fc4000ff3e0ff */
        /* <DEDUP_REMOVED lines=1476> */
[----:B------:R1:W-:Y:S04]  /*4ac40*/  STL [R1+0x11d4], R60 ;  /* 0x0011d43c01007387 */ /* 0x0003e80000100800 */
[----:B0-----:R-:W4:Y:S04]  /*4ac50*/  LDL.LU R32, [R1+0x1150] ;  /* 0x0011500001207983 */ /* 0x001f280000300800 */
[----:B------:R0:W-:Y:S04]  /*4ac60*/  STL [R1+0x11a8], R0 ;  /* 0x0011a80001007387 */ /* 0x0001e80000100800 */
[----:B-1----:R-:W4:Y:S01]  /*4ac70*/  LDL.LU R60, [R1+0x1174] ;  /* 0x00117400013c7983 */ /* 0x002f220000300800 */
[----:B------:R-:W-:-:S02]  /*4ac80*/  IADD3.X R58, R58, UR4, RZ, P2, !PT ;  /* 0x000000043a3a7c10 */ /* 0x000fc400097fe4ff */
        /* <DEDUP_REMOVED lines=26> */
[----:B------:R-:W-:Y:S02]  /*4ae30*/  IADD3 R47, P3, R47, UR13, RZ ;  /* 0x0000000d2f2f7c10 */ /* 0x000fe4000ff7e0ff */
[----:B------:R-:W-:Y:S01]  /*4ae40*/  IADD3.X R25, R25, UR4, RZ, P4, !PT ;  /* 0x0000000419197c10 */ /* 0x000fe2000a7fe4ff */
[----:B------:R-:W-:Y:S01]  /*4ae50*/  STL [R1+0x1178], R43 ;  /* 0x0011782b01007387 */ /* 0x000fe20000100800 */
[----:B------:R-:W-:-:S03]  /*4ae60*/  IADD3 R24, P4, R24, UR13, RZ ;  /* 0x0000000d18187c10 */ /* 0x000fc6000ff9e0ff */
[----:B------:R-:W-:Y:S04]  /*4ae70*/  STL [R1+0x119c], R50 ;  /* 0x00119c3201007387 */ /* 0x000fe80000100800 */
[----:B------:R-:W-:Y:S04]  /*4ae80*/  STL [R1+0x1170], R51 ;  /* 0x0011703301007387 */ /* 0x000fe80000100800 */
[----:B------:R-:W-:Y:S04]  /*4ae90*/  STL [R1+0x1194], R46 ;  /* 0x0011942e01007387 */ /* 0x000fe80000100800 */
[----:B------:R-:W-:Y:S04]  /*4aea0*/  STL [R1+0x1168], R47 ;  /* 0x0011682f01007387 */ /* 0x000fe80000100800 */
[----:B------:R0:W-:Y:S01]  /*4aeb0*/  STL [R1+0x1160], R24 ;  /* 0x0011601801007387 */ /* 0x0001e20000100800 */
[----:B------:R-:W-:-:S03]  /*4aec0*/  IADD3.X R21, R21, UR4, RZ, P5, !PT ;  /* 0x0000000415157c10 */ /* 0x000fc6000affe4ff */
[----:B------:R1:W-:Y:S04]  /*4aed0*/  STL [R1+0x118c], R25 ;  /* 0x00118c1901007387 */ /* 0x0003e80000100800 */
[----:B0-----:R-:W4:Y:S04]  /*4aee0*/  LDL.LU R24, [R1+0x116c] ;  /* 0x00116c0001187983 */ /* 0x001f280000300800 */
[----:B-1----:R-:W4:Y:S04]  /*4aef0*/  LDL.LU R25, [R1+0x1140] ;  /* 0x0011400001197983 */ /* 0x002f280000300800 */
[----:B------:R-:W4:Y:S04]  /*4af00*/  LDL.LU R42, [R1+0x1164] ;  /* 0x00116400012a7983 */ /* 0x000f280000300800 */
[----:B------:R-:W-:Y:S04]  /*4af10*/  STL [R1+0x1184], R21 ;  /* 0x0011841501007387 */ /* 0x000fe80000100800 */
[----:B------:R-:W4:Y:S04]  /*4af20*/  LDL.LU R43, [R1+0x1138] ;  /* 0x00113800012b7983 */ /* 0x000f280000300800 */
[----:B------:R-:W4:Y:S04]  /*4af30*/  LDL.LU R50, [R1+0x115c] ;  /* 0x00115c0001327983 */ /* 0x000f280000300800 */
[----:B------:R-:W4:Y:S04]  /*4af40*/  LDL.LU R51, [R1+0x1130] ;  /* 0x0011300001337983 */ /* 0x000f280000300800 */
[----:B------:R-:W4:Y:S01]  /*4af50*/  LDL.LU R46, [R1+0x1154] ;  /* 0x00115400012e7983 */ /* 0x000f220000300800 */
[----:B--2---:R-:W-:-:S02]  /*4af60*/  IADD3 R20, P5, R20, UR13, RZ ;  /* 0x0000000d14147c10 */ /* 0x004fc4000ffbe0ff */
[----:B---3--:R-:W-:-:S03]  /*4af70*/  IADD3.X R33, R33, UR4, RZ, P6, !PT ;  /* 0x0000000421217c10 */ /* 0x008fc6000b7fe4ff */
[----:B------:R0:W-:Y:S04]  /*4af80*/  STL [R1+0x1158], R20 ;  /* 0x0011581401007387 */ /* 0x0001e80000100800 */
[----:B------:R-:W-:Y:S01]  /*4af90*/  STL [R1+0x117c], R33 ;  /* 0x00117c2101007387 */ /* 0x000fe20000100800 */
[----:B----4-:R-:W-:Y:S02]  /*4afa0*/  IADD3 R32, P6, R32, UR13, RZ ;  /* 0x0000000d20207c10 */ /* 0x010fe4000ffde0ff */
[----:B------:R-:W-:Y:S01]  /*4afb0*/  IADD3.X R60, R60, UR4, RZ, P1, !PT ;  /* 0x000000043c3c7c10 */ /* 0x000fe20008ffe4ff */
[----:B0-----:R-:W2:Y:S04]  /*4afc0*/  LDL.LU R20, [R1+0x1128] ;  /* 0x0011280001147983 */ /* 0x001ea80000300800 */
[----:B------:R0:W-:Y:S04]  /*4afd0*/  STL [R1+0x1150], R32 ;  /* 0x0011502001007387 */ /* 0x0001e80000100800 */
[----:B------:R-:W3:Y:S04]  /*4afe0*/  LDL.LU R21, [R1+0x114c] ;  /* 0x00114c0001157983 */ /* 0x000ee80000300800 */
[----:B------:R1:W-:Y:S01]  /*4aff0*/  STL [R1+0x1174], R60 ;  /* 0x0011743c01007387 */ /* 0x0003e20000100800 */
[----:B------:R-:W-:-:S03]  /*4b000*/  IADD3 R0, P1, R0, UR13, RZ ;  /* 0x0000000d00007c10 */ /* 0x000fc6000ff3e0ff */
[----:B0-----:R-:W4:Y:S04]  /*4b010*/  LDL.LU R32, [R1+0x1120] ;  /* 0x0011200001207983 */ /* 0x001f280000300800 */
[----:B------:R0:W-:Y:S04]  /*4b020*/  STL [R1+0x1148], R0 ;  /* 0x0011480001007387 */ /* 0x0001e80000100800 */
[----:B------:R-:W4:Y:S04]  /*4b030*/  LDL.LU R33, [R1+0x1144] ;  /* 0x0011440001217983 */ /* 0x000f280000300800 */
[----:B-1----:R-:W4:Y:S04]  /*4b040*/  LDL.LU R60, [R1+0x1118] ;  /* 0x00111800013c7983 */ /* 0x002f280000300800 */
        /* <DEDUP_REMOVED lines=14> */
[----:B------:R-:W-:-:S02]  /*4b130*/  IADD3.X R24, R24, UR4, RZ, P2, !PT ;  /* 0x0000000418187c10 */ /* 0x000fc400097fe4ff */
[----:B------:R-:W-:Y:S02]  /*4b140*/  IADD3 R25, P2, R25, UR13, RZ ;  /* 0x0000000d19197c10 */ /* 0x000fe4000ff5e0ff */
[----:B------:R-:W-:Y:S02]  /*4b150*/  IADD3.X R42, R42, UR4, RZ, P3, !PT ;  /* 0x000000042a2a7c10 */ /* 0x000fe40009ffe4ff */
[----:B------:R-:W-:Y:S01]  /*4b160*/  IADD3 R43, P3, R43, UR13, RZ ;  /* 0x0000000d2b2b7c10 */ /* 0x000fe2000ff7e0ff */
[----:B------:R0:W-:Y:S01]  /*4b170*/  STL [R1+0x116c], R24 ;  /* 0x00116c1801007387 */ /* 0x0001e20000100800 */
[----:B------:R-:W-:Y:S02]  /*4b180*/  IADD3.X R50, R50, UR4, RZ, P4, !PT ;  /* 0x0000000432327c10 */ /* 0x000fe4000a7fe4ff */
[----:B------:R-:W-:Y:S02]  /*4b190*/  IADD3 R51, P4, R51, UR13, RZ ;  /* 0x0000000d33337c10 */ /* 0x000fe4000ff9e0ff */
[----:B------:R-:W-:Y:S01]  /*4b1a0*/  IADD3.X R46, R46, UR4, RZ, P5, !PT ;  /* 0x000000042e2e7c10 */ /* 0x000fe2000affe4ff */
[----:B0-----:R0:W5:Y:S04]  /*4b1b0*/  LDL.LU R24, [R1+0x2388] ;  /* 0x0023880001187983 */ /* 0x0011680000300800 */
[----:B------:R1:W-:Y:S04]  /*4b1c0*/  STL [R1+0x1140], R25 ;  /* 0x0011401901007387 */ /* 0x0003e80000100800 */
[----:B-1----:R0:W5:Y:S04]  /*4b1d0*/  LDL.LU R25, [R1+0x2384] ;  /* 0x0023840001197983 */ /* 0x0021680000300800 */
[----:B------:R1:W-:Y:S04]  /*4b1e0*/  STL [R1+0x1164], R42 ;  /* 0x0011642a01007387 */ /* 0x0003e80000100800 */
[----:B------:R0:W-:Y:S04]  /*4b1f0*/  STL [R1+0x1138], R43 ;  /* 0x0011382b01007387 */ /* 0x0001e80000100800 */
[----:B-1----:R-:W4:Y:S04]  /*4b200*/  LDL.LU R42, [R1+0x1104] ;  /* 0x00110400012a7983 */ /* 0x002f280000300800 */
[----:B------:R1:W-:Y:S04]  /*4b210*/  STL [R1+0x115c], R50 ;  /* 0x00115c3201007387 */ /* 0x0003e80000100800 */
[----:B0-----:R-:W4:Y:S04]  /*4b220*/  LDL.LU R43, [R1+0x10d8] ;  /* 0x0010d800012b7983 */ /* 0x001f280000300800 */
[----:B------:R0:W-:Y:S04]  /*4b230*/  STL [R1+0x1130], R51 ;  /* 0x0011303301007387 */ /* 0x0001e80000100800 */
[----:B-1----:R-:W4:Y:S04]  /*4b240*/  LDL.LU R50, [R1+0x10fc] ;  /* 0x0010fc0001327983 */ /* 0x002f280000300800 */
[----:B------:R1:W-:Y:S04]  /*4b250*/  STL [R1+0x1154], R46 ;  /* 0x0011542e01007387 */ /* 0x0003e80000100800 */
[----:B0-----:R-:W4:Y:S04]  /*4b260*/  LDL.LU R51, [R1+0x10d0] ;  /* 0x0010d00001337983 */ /* 0x001f280000300800 */
[----:B-1----:R-:W4:Y:S01]  /*4b270*/  LDL.LU R46, [R1+0x10f4] ;  /* 0x0010f400012e7983 */ /* 0x002f220000300800 */
[----:B--2---:R-:W-:-:S02]  /*4b280*/  IADD3 R20, P5, R20, UR13, RZ ;  /* 0x0000000d14147c10 */ /* 0x004fc4000ffbe0ff */
[----:B---3--:R-:W-:-:S03]  /*4b290*/  IADD3.X R21, R21, UR4, RZ, P6, !PT ;  /* 0x0000000415157c10 */ /* 0x008fc6000b7fe4ff */
[----:B------:R0:W-:Y:S01]  /*4b2a0*/  STL [R1+0x1128], R20 ;  /* 0x0011281401007387 */ /* 0x0001e20000100800 */
[----:B----4-:R-:W-:Y:S02]  /*4b2b0*/  IADD3 R32, P6, R32, UR13, RZ ;  /* 0x0000000d20207c10 */ /* 0x010fe4000ffde0ff */
[----:B------:R-:W-:Y:S01]  /*4b2c0*/  IADD3.X R33, R33, UR4, RZ, P1, !PT ;  /* 0x0000000421217c10 */ /* 0x000fe20008ffe4ff */
[----:B0-----:R0:W5:Y:S04]  /*4b2d0*/  LDL.LU R20, [R1+0x2380] ;  /* 0x0023800001147983 */ /* 0x0011680000300800 */
[----:B------:R1:W-:Y:S01]  /*4b2e0*/  STL [R1+0x114c], R21 ;  /* 0x00114c1501007387 */ /* 0x0003e20000100800 */
[----:B------:R-:W-:Y:S02]  /*4b2f0*/  IADD3 R60, P1, R60, UR13, RZ ;  /* 0x0000000d3c3c7c10 */ /* 0x000fe4000ff3e0ff */
[----:B------:R-:W-:Y:S01]  /*4b300*/  IADD3.X R0, R0, UR4, RZ, P2, !PT ;  /* 0x0000000400007c10 */ /* 0x000fe200097fe4ff */
[----:B-1----:R0:W5:Y:S04]  /*4b310*/  LDL.LU R21, [R1+0x237c] ;  /* 0x00237c0001157983 */ /* 0x0021680000300800 */
[----:B------:R1:W-:Y:S01]  /*4b320*/  STL [R1+0x1120], R32 ;  /* 0x0011202001007387 */ /* 0x0003e20000100800 */
[----:B------:R-:W-:-:S02]  /*4b330*/  IADD3 R56, P2, R56, UR13, RZ ;  /* 0x0000000d38387c10 */ /* 0x000fc4000ff5e0ff */
[----:B------:R-:W-:Y:S02]  /*4b340*/  IADD3.X R57, R57, UR4, RZ, P3, !PT ;  /* 0x0000000439397c10 */ /* 0x000fe40009ffe4ff */
[----:B------:R-:W-:Y:S02]  /*4b350*/  IADD3 R58, P3, R58, UR13, RZ ;  /* 0x0000000d3a3a7c10 */ /* 0x000fe4000ff7e0ff */
[----:B------:R-:W-:Y:S01]  /*4b360*/  IADD3.X R59, R59, UR4, RZ, P4, !PT ;  /* 0x000000043b3b7c10 */ /* 0x000fe2000a7fe4ff */
[----:B-1----:R0:W5:Y:S04]  /*4b370*/  LDL.LU R32, [R1+0x2378] ;  /* 0x0023780001207983 */ /* 0x0021680000300800 */
[----:B------:R1:W-:Y:S01]  /*4b380*/  STL [R1+0x1144], R33 ;  /* 0x0011442101007387 */ /* 0x0003e20000100800 */
[----:B------:R-:W-:-:S02]  /*4b390*/  IADD3 R34, P4, R34, UR13, RZ ;  /* 0x0000000d22227c10 */ /* 0x000fc4000ff9e0ff */
[----:B------:R-:W-:Y:S02]  /*4b3a0*/  IADD3.X R35, R35, UR4, RZ, P5, !PT ;  /* 0x0000000423237c10 */ /* 0x000fe4000affe4ff */
[----:B------:R-:W-:Y:S01]  /*4b3b0*/  IADD3 R30, P5, R30, UR13, RZ ;  /* 0x0000000d1e1e7c10 */ /* 0x000fe2000ffbe0ff */
[----:B-1----:R0:W5:Y:S04]  /*4b3c0*/  LDL.LU R33, [R1+0x2374] ;  /* 0x0023740001217983 */ /* 0x0021680000300800 */
[----:B------:R1:W-:Y:S01]  /*4b3d0*/  STL [R1+0x1118], R60 ;  /* 0x0011183c01007387 */ /* 0x0003e20000100800 */
[----:B------:R-:W-:Y:S02]  /*4b3e0*/  IADD3.X R31, R31, UR4, RZ, P6, !PT ;  /* 0x000000041f1f7c10 */ /* 0x000fe4000b7fe4ff */
[----:B------:R-:W-:-:S02]  /*4b3f0*/  IADD3 R52, P6, R52, UR13, RZ ;  /* 0x0000000d34347c10 */ /* 0x000fc4000ffde0ff */
[----:B------:R-:W-:Y:S01]  /*4b400*/  IADD3.X R53, R53, UR4, RZ, P1, !PT ;  /* 0x0000000435357c10 */ /* 0x000fe20008ffe4ff */
[----:B-1----:R0:W5:Y:S04]  /*4b410*/  LDL.LU R60, [R1+0x2370] ;  /* 0x00237000013c7983 */ /* 0x0021680000300800 */
[----:B------:R1:W-:Y:S01]  /*4b420*/  STL [R1+0x113c], R0 ;  /* 0x00113c0001007387 */ /* 0x0003e20000100800 */
[----:B------:R-:W-:Y:S02]  /*4b430*/  IADD3 R54, P1, R54, UR13, RZ ;  /* 0x0000000d36367c10 */ /* 0x000fe4000ff3e0ff */
[----:B------:R-:W-:Y:S01]  /*4b440*/  IADD3.X R55, R55, UR4, RZ, P2, !PT ;  /* 0x0000000437377c10 */ /* 0x000fe200097fe4ff */
[----:B-1----:R-:W2:Y:S04]  /*4b450*/  LDL.LU R0, [R1+0x236c] ;  /* 0x00236c0001007983 */ /* 0x002ea80000300800 */
[----:B------:R-:W-:Y:S04]  /*4b460*/  STL [R1+0x1110], R56 ;  /* 0x0011103801007387 */ /* 0x000fe80000100800 */
[----:B------:R-:W-:Y:S04]  /*4b470*/  STL [R1+0x1134], R57 ;  /* 0x0011343901007387 */ /* 0x000fe80000100800 */
[----:B------:R-:W-:Y:S04]  /*4b480*/  STL [R1+0x1108], R58 ;  /* 0x0011083a01007387 */ /* 0x000fe80000100800 */
[----:B------:R-:W-:Y:S04]  /*4b490*/  STL [R1+0x112c], R59 ;  /* 0x00112c3b01007387 */ /* 0x000fe80000100800 */
[----:B------:R1:W-:Y:S04]  /*4b4a0*/  STL [R1+0x1100], R34 ;  /* 0x0011002201007387 */ /* 0x0003e80000100800 */
[----:B------:R3:W-:Y:S04]  /*4b4b0*/  STL [R1+0x1124], R35 ;  /* 0x0011242301007387 */ /* 0x0007e80000100800 */
[----:B------:R4:W-:Y:S04]  /*4b4c0*/  STL [R1+0x10f8], R30 ;  /* 0x0010f81e01007387 */ /* 0x0009e80000100800 */
[----:B------:R0:W-:Y:S01]  /*4b4d0*/  STL [R1+0x111c], R31 ;  /* 0x00111c1f01007387 */ /* 0x0001e20000100800 */
[----:B------:R-:W-:-:S03]  /*4b4e0*/  IADD3 R47, P2, R47, UR13, RZ ;  /* 0x0000000d2f2f7c10 */ /* 0x000fc6000ff5e0ff */
[----:B------:R-:W-:Y:S04]  /*4b4f0*/  STL [R1+0x10f0], R52 ;  /* 0x0010f03401007387 */ /* 0x000fe80000100800 */
[----:B------:R-:W-:Y:S04]  /*4b500*/  STL [R1+0x1114], R53 ;  /* 0x0011143501007387 */ /* 0x000fe80000100800 */
[----:B------:R-:W-:Y:S01]  /*4b510*/  STL [R1+0x10e8], R54 ;  /* 0x0010e83601007387 */ /* 0x000fe20000100800 */
[----:B-1----:R-:W-:Y:S02]  /*4b520*/  IMAD.MOV.U32 R34, RZ, RZ, R3 ;  /* 0x000000ffff227224 */ /* 0x002fe400078e0003 */
[----:B---3--:R-:W-:-:S02]  /*4b530*/  IMAD.MOV.U32 R35, RZ, RZ, R2 ;  /* 0x000000ffff237224 */ /* 0x008fc400078e0002 */
[----:B----4-:R-:W-:Y:S02]  /*4b540*/  IMAD.MOV.U32 R30, RZ, RZ, R4 ;  /* 0x000000ffff1e7224 */ /* 0x010fe400078e0004 */
[----:B0-----:R-:W-:Y:S01]  /*4b550*/  IMAD.MOV.U32 R31, RZ, RZ, R8 ;  /* 0x000000ffff1f7224 */ /* 0x001fe200078e0008 */
[----:B------:R-:W-:Y:S01]  /*4b560*/  STL [R1+0x110c], R55 ;  /* 0x00110c3701007387 */ /* 0x000fe20000100800 */
[----:B------:R-:W-:Y:S02]  /*4b570*/  IMAD.MOV.U32 R2, RZ, RZ, R5 ;  /* 0x000000ffff027224 */ /* 0x000fe400078e0005 */
[----:B------:R-:W-:Y:S01]  /*4b580*/  IMAD.MOV.U32 R3, RZ, RZ, R9 ;  /* 0x000000ffff037224 */ /* 0x000fe200078e0009 */
[----:B------:R0:W-:Y:S04]  /*4b590*/  STL [R1+0x10e0], R47 ;  /* 0x0010e02f01007387 */ /* 0x0001e80000100800 */
[----:B------:R-:W-:Y:S01]  /*4b5a0*/  STL.64 [R1+0xc50], R34 ;  /* 0x000c502201007387 */ /* 0x000fe20000100a00 */
[----:B------:R-:W-:-:S02]  /*4b5b0*/  IMAD.MOV.U32 R8, RZ, RZ, R6 ;  /* 0x000000ffff087224 */ /* 0x000fc400078e0006 */
[----:B------:R-:W-:Y:S02]  /*4b5c0*/  IMAD.MOV.U32 R9, RZ, RZ, R10 ;  /* 0x000000ffff097224 */ /* 0x000fe400078e000a */
[----:B------:R-:W-:Y:S02]  /*4b5d0*/  IMAD.MOV.U32 R4, RZ, RZ, R7 ;  /* 0x000000ffff047224 */ /* 0x000fe400078e0007 */
[----:B------:R-:W-:Y:S01]  /*4b5e0*/  IMAD.MOV.U32 R5, RZ, RZ, R11 ;  /* 0x000000ffff057224 */ /* 0x000fe200078e000b */
[----:B------:R-:W-:Y:S01]  /*4b5f0*/  IADD3.X R42, R42, UR4, RZ, P3, !PT ;  /* 0x000000042a2a7c10 */ /* 0x000fe20009ffe4ff */
[----:B0-----:R-:W3:Y:S04]  /*4b600*/  LDL.LU R47, [R1+0x10c8] ;  /* 0x0010c800012f7983 */ /* 0x001ee80000300800 */
[----:B------:R-:W-:Y:S04]  /*4b610*/  STL.64 [R1+0xc48], R30 ;  /* 0x000c481e01007387 */ /* 0x000fe80000100a00 */
[----:B------:R0:W-:Y:S01]  /*4b620*/  STL.64 [R1+0xc40], R2 ;  /* 0x000c400201007387 */ /* 0x0001e20000100a00 */
[----:B------:R-:W-:-:S03]  /*4b630*/  IADD3 R43, P3, R43, UR13, RZ ;  /* 0x0000000d2b2b7c10 */ /* 0x000fc6000ff7e0ff */
[----:B------:R-:W-:Y:S04]  /*4b640*/  STL.64 [R1+0xc38], R8 ;  /* 0x000c380801007387 */ /* 0x000fe80000100a00 */
[----:B------:R1:W-:Y:S01]  /*4b650*/  STL.64 [R1+0xc30], R4 ;  /* 0x000c300401007387 */ /* 0x0003e20000100a00 */
[----:B------:R-:W-:Y:S02]  /*4b660*/  IADD3.X R50, R50, UR4, RZ, P4, !PT ;  /* 0x0000000432327c10 */ /* 0x000fe4000a7fe4ff */
[----:B------:R-:W-:Y:S01]  /*4b670*/  IADD3 R51, P4, R51, UR13, RZ ;  /* 0x0000000d33337c10 */ /* 0x000fe2000ff9e0ff */
[----:B0-----:R-:W-:Y:S02]  /*4b680*/  IMAD.MOV.U32 R2, RZ, RZ, R12 ;  /* 0x000000ffff027224 */ /* 0x001fe400078e000c */
[----:B------:R-:W-:Y:S01]  /*4b690*/  IMAD.MOV.U32 R3, RZ, RZ, R17 ;  /* 0x000000ffff037224 */ /* 0x000fe200078e0011 */
[----:B------:R-:W-:-:S04]  /*4b6a0*/  IADD3.X R46, R46, UR4, RZ, P5, !PT ;  /* 0x000000042e2e7c10 */ /* 0x000fc8000affe4ff */
[----:B------:R0:W-:Y:S04]  /*4b6b0*/  STL.64 [R1+0xc28], R2 ;  /* 0x000c280201007387 */ /* 0x0001e80000100a00 */
[----:B------:R-:W-:Y:S04]  /*4b6c0*/  STL [R1+0x1104], R42 ;  /* 0x0011042a01007387 */ /* 0x000fe80000100800 */
[----:B------:R-:W-:Y:S04]  /*4b6d0*/  STL [R1+0x10d8], R43 ;  /* 0x0010d82b01007387 */ /* 0x000fe80000100800 */
[----:B------:R-:W4:Y:S04]  /*4b6e0*/  LDL.LU R12, [R1+0x10ec] ;  /* 0x0010ec00010c7983 */ /* 0x000f280000300800 */
[----:B------:R-:W-:Y:S04]  /*4b6f0*/  STL [R1+0x10fc], R50 ;  /* 0x0010fc3201007387 */ /* 0x000fe80000100800 */
[----:B------:R-:W2:Y:S04]  /*4b700*/  LDL.LU R17, [R1+0x10c0] ;  /* 0x0010c00001117983 */ /* 0x000ea80000300800 */
[----:B------:R-:W-:Y:S04]  /*4b710*/  STL [R1+0x10d0], R51 ;  /* 0x0010d03301007387 */ /* 0x000fe80000100800 */
[----:B------:R-:W2:Y:S04]  /*4b720*/  LDL.LU R7, [R1+0x10e4] ;  /* 0x0010e40001077983 */ /* 0x000ea80000300800 */
[----:B------:R0:W-:Y:S04]  /*4b730*/  STL [R1+0x10f4], R46 ;  /* 0x0010f42e01007387 */ /* 0x0001e80000100800 */
[----:B------:R-:W2:Y:S04]  /*4b740*/  LDL.LU R11, [R1+0x10b8] ;  /* 0x0010b800010b7983 */ /* 0x000ea80000300800 */
[----:B------:R-:W2:Y:S04]  /*4b750*/  LDL.LU R6, [R1+0x10dc] ;  /* 0x0010dc0001067983 */ /* 0x000ea80000300800 */
[----:B------:R-:W2:Y:S04]  /*4b760*/  LDL.LU R10, [R1+0x10b0] ;  /* 0x0010b000010a7983 */ /* 0x000ea80000300800 */
[----:B-1----:R-:W2:Y:S04]  /*4b770*/  LDL.LU R5, [R1+0x10d4] ;  /* 0x0010d40001057983 */ /* 0x002ea80000300800 */
[----:B------:R-:W2:Y:S04]  /*4b780*/  LDL.LU R9, [R1+0x10a8] ;  /* 0x0010a80001097983 */ /* 0x000ea80000300800 */
[----:B------:R-:W2:Y:S04]  /*4b790*/  LDL.LU R4, [R1+0x10cc] ;  /* 0x0010cc0001047983 */ /* 0x000ea80000300800 */
        /* <DEDUP_REMOVED lines=16> */
[----:B---3--:R-:W-:-:S05]  /*4b8a0*/  IADD3 R47, P5, R47, UR13, RZ ;  /* 0x0000000d2f2f7c10 */ /* 0x008fca000ffbe0ff */
[----:B------:R0:W-:Y:S04]  /*4b8b0*/  STL [R1+0x10c8], R47 ;  /* 0x0010c82f01007387 */ /* 0x0001e80000100800 */
[----:B------:R-:W3:Y:S04]  /*4b8c0*/  LDL.LU R42, [R1+0x1060] ;  /* 0x00106000012a7983 */ /* 0x000ee80000300800 */
[----:B------:R-:W3:Y:S04]  /*4b8d0*/  LDL.LU R43, [R1+0x1084] ;  /* 0x00108400012b7983 */ /* 0x000ee80000300800 */
[----:B------:R-:W3:Y:S04]  /*4b8e0*/  LDL.LU R50, [R1+0x1058] ;  /* 0x0010580001327983 */ /* 0x000ee80000300800 */
[----:B------:R-:W3:Y:S04]  /*4b8f0*/  LDL.LU R51, [R1+0x107c] ;  /* 0x00107c0001337983 */ /* 0x000ee80000300800 */
[----:B0-----:R-:W3:Y:S01]  /*4b900*/  LDL.LU R47, [R1+0x1050] ;  /* 0x00105000012f7983 */ /* 0x001ee20000300800 */
[----:B----4-:R-:W-:-:S02]  /*4b910*/  IADD3.X R12, R12, UR4, RZ, P6, !PT ;  /* 0x000000040c0c7c10 */ /* 0x010fc4000b7fe4ff */
[----:B--2---:R-:W-:Y:S02]  /*4b920*/  IADD3 R17, P6, R17, UR13, RZ ;  /* 0x0000000d11117c10 */ /* 0x004fe4000ffde0ff */
        /* <DEDUP_REMOVED lines=30> */
[----:B------:R-:W-:Y:S02]  /*4bb10*/  IADD3.X R30, R30, UR4, RZ, P3, !PT ;  /* 0x000000041e1e7c10 */ /* 0x000fe40009ffe4ff */
[----:B------:R-:W-:Y:S01]  /*4bb20*/  IADD3.X R52, R52, UR4, RZ, P4, !PT ;  /* 0x0000000434347c10 */ /* 0x000fe2000a7fe4ff */
[----:B------:R-:W-:Y:S01]  /*4bb30*/  STL [R1+0x10b4], R58 ;  /* 0x0010b43a01007387 */ /* 0x000fe20000100800 */
[----:B------:R-:W-:-:S03]  /*4bb40*/  IADD3 R46, P4, R46, UR13, RZ ;  /* 0x0000000d2e2e7c10 */ /* 0x000fc6000ff9e0ff */
[----:B------:R-:W-:Y:S01]  /*4bb50*/  STL [R1+0x1088], R59 ;  /* 0x0010883b01007387 */ /* 0x000fe20000100800 */
[----:B------:R-:W-:-:S03]  /*4bb60*/  IADD3 R31, P3, R31, UR13, RZ ;  /* 0x0000000d1f1f7c10 */ /* 0x000fc6000ff7e0ff */
[----:B------:R-:W-:Y:S04]  /*4bb70*/  STL [R1+0x10ac], R34 ;  /* 0x0010ac2201007387 */ /* 0x000fe80000100800 */
[----:B------:R-:W-:Y:S04]  /*4bb80*/  STL [R1+0x1080], R35 ;  /* 0x0010802301007387 */ /* 0x000fe80000100800 */
[----:B------:R-:W-:Y:S04]  /*4bb90*/  STL [R1+0x10a4], R30 ;  /* 0x0010a41e01007387 */ /* 0x000fe80000100800 */
[----:B------:R0:W-:Y:S04]  /*4bba0*/  STL [R1+0x1070], R46 ;  /* 0x0010702e01007387 */ /* 0x0001e80000100800 */
[----:B------:R1:W-:Y:S04]  /*4bbb0*/  STL [R1+0x1078], R31 ;  /* 0x0010781f01007387 */ /* 0x0003e80000100800 */
[----:B0-----:R-:W2:Y:S01]  /*4bbc0*/  LDL.LU R46, [R1+0x1074] ;  /* 0x00107400012e7983 */ /* 0x001ea20000300800 */
[----:B------:R-:W-:-:S02]  /*4bbd0*/  IADD3.X R53, R53, UR4, RZ, P5, !PT ;  /* 0x0000000435357c10 */ /* 0x000fc4000affe4ff */
[----:B------:R-:W-:Y:S02]  /*4bbe0*/  IADD3 R54, P5, R54, UR13, RZ ;  /* 0x0000000d36367c10 */ /* 0x000fe4000ffbe0ff */
[----:B------:R-:W-:Y:S01]  /*4bbf0*/  IADD3.X R55, R55, UR4, RZ, P6, !PT ;  /* 0x0000000437377c10 */ /* 0x000fe2000b7fe4ff */
[----:B------:R0:W-:Y:S04]  /*4bc00*/  STL [R1+0x109c], R52 ;  /* 0x00109c3401007387 */ /* 0x0001e80000100800 */
[----:B------:R-:W-:Y:S04]  /*4bc10*/  STL [R1+0x1094], R53 ;  /* 0x0010943501007387 */ /* 0x000fe80000100800 */
[----:B------:R-:W-:Y:S04]  /*4bc20*/  STL [R1+0x1068], R54 ;  /* 0x0010683601007387 */ /* 0x000fe80000100800 */
[----:B------:R-:W-:Y:S01]  /*4bc30*/  STL [R1+0x108c], R55 ;  /* 0x00108c3701007387 */ /* 0x000fe20000100800 */
[----:B---3--:R-:W-:-:S02]  /*4bc40*/  IADD3 R42, P6, R42, UR13, RZ ;  /* 0x0000000d2a2a7c10 */ /* 0x008fc4000ffde0ff */
[----:B------:R-:W-:Y:S02]  /*4bc50*/  IADD3.X R43, R43, UR4, RZ, P1, !PT ;  /* 0x000000042b2b7c10 */ /* 0x000fe40008ffe4ff */
[----:B------:R-:W-:Y:S02]  /*4bc60*/  IADD3 R50, P1, R50, UR13, RZ ;  /* 0x0000000d32327c10 */ /* 0x000fe4000ff3e0ff */
[----:B------:R-:W-:Y:S01]  /*4bc70*/  IADD3.X R51, R51, UR4, RZ, P2, !PT ;  /* 0x0000000433337c10 */ /* 0x000fe200097fe4ff */
[----:B------:R-:W-:Y:S04]  /*4bc80*/  STL [R1+0x1060], R42 ;  /* 0x0010602a01007387 */ /* 0x000fe80000100800 */
[----:B------:R-:W-:Y:S04]  /*4bc90*/  STL [R1+0x1084], R43 ;  /* 0x0010842b01007387 */ /* 0x000fe80000100800 */
[----:B------:R-:W3:Y:S04]  /*4bca0*/  LDL.LU R12, [R1+0x1048] ;  /* 0x00104800010c7983 */ /* 0x000ee80000300800 */
[----:B------:R-:W-:Y:S01]  /*4bcb0*/  STL [R1+0x1058], R50 ;  /* 0x0010583201007387 */ /* 0x000fe20000100800 */
[----:B------:R-:W-:-:S03]  /*4bcc0*/  IADD3 R47, P2, R47, UR13, RZ ;  /* 0x0000000d2f2f7c10 */ /* 0x000fc6000ff5e0ff */
[----:B------:R-:W4:Y:S04]  /*4bcd0*/  LDL.LU R17, [R1+0x106c] ;  /* 0x00106c0001117983 */ /* 0x000f280000300800 */
[----:B------:R-:W-:Y:S04]  /*4bce0*/  STL [R1+0x107c], R51 ;  /* 0x00107c3301007387 */ /* 0x000fe80000100800 */
[----:B------:R-:W4:Y:S04]  /*4bcf0*/  LDL.LU R7, [R1+0x1040] ;  /* 0x0010400001077983 */ /* 0x000f280000300800 */
        /* <DEDUP_REMOVED lines=17> */
[----:B-1----:R-:W4:Y:S04]  /*4be10*/  LDL.LU R31, [R1+0x1024] ;  /* 0x00102400011f7983 */ /* 0x002f280000300800 */
[----:B0-----:R-:W4:Y:S04]  /*4be20*/  LDL.LU R52, [R1+0xff8] ;  /* 0x000ff80001347983 */ /* 0x001f280000300800 */
[----:B------:R-:W4:Y:S04]  /*4be30*/  LDL.LU R47, [R1+0x101c] ;  /* 0x00101c00012f7983 */ /* 0x000f280000300800 */
[----:B------:R-:W4:Y:S04]  /*4be40*/  LDL.LU R53, [R1+0xff0] ;  /* 0x000ff00001357983 */ /* 0x000f280000300800 */
[----:B------:R-:W4:Y:S04]  /*4be50*/  LDL.LU R54, [R1+0x1014] ;  /* 0x0010140001367983 */ /* 0x000f280000300800 */
[----:B------:R-:W4:Y:S01]  /*4be60*/  LDL.LU R55, [R1+0xfe8] ;  /* 0x000fe80001377983 */ /* 0x000f220000300800 */
[----:B--2---:R-:W-:-:S05]  /*4be70*/  IADD3.X R46, R46, UR4, RZ, P3, !PT ;  /* 0x000000042e2e7c10 */ /* 0x004fca0009ffe4ff */
[----:B------:R0:W-:Y:S04]  /*4be80*/  STL [R1+0x1074], R46 ;  /* 0x0010742e01007387 */ /* 0x0001e80000100800 */
[----:B------:R-:W2:Y:S04]  /*4be90*/  LDL.LU R42, [R1+0x100c] ;  /* 0x00100c00012a7983 */ /* 0x000ea80000300800 */
[----:B------:R-:W2:Y:S04]  /*4bea0*/  LDL.LU R43, [R1+0xfe0] ;  /* 0x000fe000012b7983 */ /* 0x000ea80000300800 */
[----:B------:R-:W2:Y:S04]  /*4beb0*/  LDL.LU R50, [R1+0x1004] ;  /* 0x0010040001327983 */ /* 0x000ea80000300800 */
[----:B------:R-:W2:Y:S04]  /*4bec0*/  LDL.LU R51, [R1+0xfd8] ;  /* 0x000fd80001337983 */ /* 0x000ea80000300800 */
[----:B0-----:R-:W2:Y:S01]  /*4bed0*/  LDL.LU R46, [R1+0xffc] ;  /* 0x000ffc00012e7983 */ /* 0x001ea20000300800 */
[----:B---3--:R-:W-:-:S02]  /*4bee0*/  IADD3 R12, P3, R12, UR13, RZ ;  /* 0x0000000d0c0c7c10 */ /* 0x008fc4000ff7e0ff */
[----:B----4-:R-:W-:Y:S02]  /*4bef0*/  IADD3.X R17, R17, UR4, RZ, P4, !PT ;  /* 0x0000000411117c10 */ /* 0x010fe4000a7fe4ff */
[----:B------:R-:W-:Y:S01]  /*4bf00*/  IADD3 R7, P4, R7, UR13, RZ ;  /* 0x0000000d07077c10 */ /* 0x000fe2000ff9e0ff */
[----:B------:R-:W-:Y:S01]  /*4bf10*/  STL [R1+0x1048], R12 ;  /* 0x0010480c01007387 */ /* 0x000fe20000100800 */
        /* <DEDUP_REMOVED lines=32> */
[----:B------:R-:W-:-:S03]  /*4c120*/  IADD3.X R31, R31, UR4, RZ, P1, !PT ;  /* 0x000000041f1f7c10 */ /* 0x000fc60008ffe4ff */
[----:B------:R-:W-:Y:S01]  /*4c130*/  STL [R1+0x1008], R34 ;  /* 0x0010082201007387 */ /* 0x000fe20000100800 */
[----:B------:R-:W-:-:S03]  /*4c140*/  IADD3 R52, P1, R52, UR13, RZ ;  /* 0x0000000d34347c10 */ /* 0x000fc6000ff3e0ff */
[----:B------:R-:W-:Y:S04]  /*4c150*/  STL [R1+0x102c], R35 ;  /* 0x00102c2301007387 */ /* 0x000fe80000100800 */
[----:B------:R-:W-:Y:S01]  /*4c160*/  STL [R1+0x1000], R30 ;  /* 0x0010001e01007387 */ /* 0x000fe20000100800 */
[----:B------:R-:W-:-:S03]  /*4c170*/  IADD3 R53, P2, R53, UR13, RZ ;  /* 0x0000000d35357c10 */ /* 0x000fc6000ff5e0ff */
[----:B------:R0:W-:Y:S01]  /*4c180*/  STL [R1+0x101c], R47 ;  /* 0x00101c2f01007387 */ /* 0x0001e20000100800 */
[----:B------:R-:W-:-:S03]  /*4c190*/  IADD3.X R54, R54, UR4, RZ, P3, !PT ;  /* 0x0000000436367c10 */ /* 0x000fc60009ffe4ff */
[----:B------:R1:W-:Y:S01]  /*4c1a0*/  STL [R1+0x1024], R31 ;  /* 0x0010241f01007387 */ /* 0x0003e20000100800 */
[----:B------:R-:W-:-:S03]  /*4c1b0*/  IADD3 R55, P3, R55, UR13, RZ ;  /* 0x0000000d37377c10 */ /* 0x000fc6000ff7e0ff */
[----:B0-----:R-:W3:Y:S04]  /*4c1c0*/  LDL.LU R47, [R1+0xfd0] ;  /* 0x000fd000012f7983 */ /* 0x001ee80000300800 */
[----:B------:R0:W-:Y:S04]  /*4c1d0*/  STL [R1+0xff8], R52 ;  /* 0x000ff83401007387 */ /* 0x0001e80000100800 */
[----:B------:R-:W-:Y:S04]  /*4c1e0*/  STL [R1+0xff0], R53 ;  /* 0x000ff03501007387 */ /* 0x000fe80000100800 */
[----:B------:R-:W-:Y:S04]  /*4c1f0*/  STL [R1+0x1014], R54 ;  /* 0x0010143601007387 */ /* 0x000fe80000100800 */
[----:B------:R-:W-:Y:S01]  /*4c200*/  STL [R1+0xfe8], R55 ;  /* 0x000fe83701007387 */ /* 0x000fe20000100800 */
[----:B--2---:R-:W-:-:S02]  /*4c210*/  IADD3.X R42, R42, UR4, RZ, P4, !PT ;  /* 0x000000042a2a7c10 */ /* 0x004fc4000a7fe4ff */
[----:B------:R-:W-:Y:S02]  /*4c220*/  IADD3 R43, P4, R43, UR13, RZ ;  /* 0x0000000d2b2b7c10 */ /* 0x000fe4000ff9e0ff */
[----:B------:R-:W-:Y:S02]  /*4c230*/  IADD3.X R50, R50, UR4, RZ, P5, !PT ;  /* 0x0000000432327c10 */ /* 0x000fe4000affe4ff */
[----:B------:R-:W-:Y:S01]  /*4c240*/  IADD3 R51, P5, R51, UR13, RZ ;  /* 0x0000000d33337c10 */ /* 0x000fe2000ffbe0ff */
[----:B------:R-:W-:Y:S04]  /*4c250*/  STL [R1+0x100c], R42 ;  /* 0x00100c2a01007387 */ /* 0x000fe80000100800 */
[----:B------:R-:W-:Y:S04]  /*4c260*/  STL [R1+0xfe0], R43 ;  /* 0x000fe02b01007387 */ /* 0x000fe80000100800 */
[----:B------:R-:W2:Y:S04]  /*4c270*/  LDL.LU R12, [R1+0xff4] ;  /* 0x000ff400010c7983 */ /* 0x000ea80000300800 */
[----:B------:R-:W-:Y:S01]  /*4c280*/  STL [R1+0x1004], R50 ;  /* 0x0010043201007387 */ /* 0x000fe20000100800 */
[----:B------:R-:W-:-:S03]  /*4c290*/  IADD3.X R46, R46, UR4, RZ, P6, !PT ;  /* 0x000000042e2e7c10 */ /* 0x000fc6000b7fe4ff */
        /* <DEDUP_REMOVED lines=26> */
[----:B---3--:R-:W-:-:S05]  /*4c440*/  IADD3 R47, P6, R47, UR13, RZ ;  /* 0x0000000d2f2f7c10 */ /* 0x008fca000ffde0ff */
[----:B------:R0:W-:Y:S04]  /*4c450*/  STL [R1+0xfd0], R47 ;  /* 0x000fd02f01007387 */ /* 0x0001e80000100800 */
[----:B------:R-:W3:Y:S04]  /*4c460*/  LDL.LU R42, [R1+0x1e9c] ;  /* 0x001e9c00012a7983 */ /* 0x000ee80000300800 */
[----:B------:R-:W3:Y:S04]  /*4c470*/  LDL.LU R43, [R1+0x1e68] ;  /* 0x001e6800012b7983 */ /* 0x000ee80000300800 */
[----:B------:R-:W3:Y:S04]  /*4c480*/  LDL.LU R50, [R1+0x1ea4] ;  /* 0x001ea40001327983 */ /* 0x000ee80000300800 */
[----:B------:R-:W3:Y:S04]  /*4c490*/  LDL.LU R51, [R1+0xfb8] ;  /* 0x000fb80001337983 */ /* 0x000ee80000300800 */
[----:B0-----:R-:W3:Y:S01]  /*4c4a0*/  LDL.LU R47, [R1+0x1eac] ;  /* 0x001eac00012f7983 */ /* 0x001ee20000300800 */
[----:B--2---:R-:W-:-:S02]  /*4c4b0*/  IADD3.X R12, R12, UR4, RZ, P1, !PT ;  /* 0x000000040c0c7c10 */ /* 0x004fc40008ffe4ff */
[----:B----4-:R-:W-:Y:S02]  /*4c4c0*/  IADD3 R17, P1, R17, UR13, RZ ;  /* 0x0000000d11117c10 */ /* 0x010fe4000ff3e0ff */
[----:B------:R-:W-:Y:S01]  /*4c4d0*/  IADD3.X R7, R7, UR4, RZ, P2, !PT ;  /* 0x0000000407077c10 */ /* 0x000fe200097fe4ff */
[----:B------:R-:W-:Y:S01]  /*4c4e0*/  STL [R1+0xff4], R12 ;  /* 0x000ff40c01007387 */ /* 0x000fe20000100800 */
        /* <DEDUP_REMOVED lines=881> */
[----:B------:R4:W-:Y:S04]  /*4fc00*/  STL [R1+0x22c8], R53 ;  /* 0x0022c83501007387 */ /* 0x0009e80000100800 */
[----:B------:R4:W-:Y:S04]  /*4fc10*/  STL [R1+0x2294], R54 ;  /* 0x0022943601007387 */ /* 0x0009e80000100800 */
[----:B------:R4:W-:Y:S01]  /*4fc20*/  STL [R1+0x22d0], R55 ;  /* 0x0022d03701007387 */ /* 0x0009e20000100800 */
[----:B--2---:R-:W-:-:S02]  /*4fc30*/  IADD3.X R42, R42, UR9, RZ, P3, !PT ;  /* 0x000000092a2a7c10 */ /* 0x004fc40009ffe4ff */
[----:B------:R-:W-:Y:S02]  /*4fc40*/  IADD3 R43, P3, R43, UR12, RZ ;  /* 0x0000000c2b2b7c10 */ /* 0x000fe4000ff7e0ff */
[----:B------:R-:W-:Y:S02]  /*4fc50*/  IADD3.X R50, R50, UR9, RZ, P4, !PT ;  /* 0x0000000932327c10 */ /* 0x000fe4000a7fe4ff */
[----:B------:R-:W-:Y:S01]  /*4fc60*/  IADD3 R51, P4, R51, UR12, RZ ;  /* 0x0000000c33337c10 */ /* 0x000fe2000ff9e0ff */
[----:B------:R2:W-:Y:S04]  /*4fc70*/  STL [R1+0x229c], R42 ;  /* 0x00229c2a01007387 */ /* 0x0005e80000100800 */
[----:B------:R3:W-:Y:S04]  /*4fc80*/  STL [R1+0x22d8], R43 ;  /* 0x0022d82b01007387 */ /* 0x0007e80000100800 */
[----:B------:R-:W3:Y:S04]  /*4fc90*/  LDL.LU R12, [R1+0x22b4] ;  /* 0x0022b400010c7983 */ /* 0x000ee80000300800 */
[----:B------:R3:W-:Y:S01]  /*4fca0*/  STL [R1+0x22a4], R50 ;  /* 0x0022a43201007387 */ /* 0x0007e20000100800 */
[----:B------:R-:W-:-:S03]  /*4fcb0*/  IADD3.X R46, R46, UR9, RZ, P5, !PT ;  /* 0x000000092e2e7c10 */ /* 0x000fc6000affe4ff */
        /* <DEDUP_REMOVED lines=21> */
[----:B0-----:R-:W3:Y:S04]  /*4fe10*/  LDL.LU R52, [R1+0x2304] ;  /* 0x0023040001347983 */ /* 0x001ee80000300800 */
[----:B----4-:R-:W4:Y:S04]  /*4fe20*/  LDL.LU R53, [R1+0x2340] ;  /* 0x0023400001357983 */ /* 0x010f280000300800 */
[----:B------:R-:W4:Y:S04]  /*4fe30*/  LDL.LU R54, [R1+0x2348] ;  /* 0x0023480001367983 */ /* 0x000f280000300800 */
[----:B------:R-:W4:Y:S04]  /*4fe40*/  LDL.LU R55, [R1+0x2314] ;  /* 0x0023140001377983 */ /* 0x000f280000300800 */
[----:B--2---:R-:W2:Y:S01]  /*4fe50*/  LDL.LU R42, [R1+0x2350] ;  /* 0x00235000012a7983 */ /* 0x004ea20000300800 */
[----:B---3--:R-:W-:-:S05]  /*4fe60*/  IADD3 R47, P5, R47, UR12, RZ ;  /* 0x0000000c2f2f7c10 */ /* 0x008fca000ffbe0ff */
[----:B------:R0:W-:Y:S04]  /*4fe70*/  STL [R1+0x22e8], R47 ;  /* 0x0022e82f01007387 */ /* 0x0001e80000100800 */
[----:B------:R-:W3:Y:S04]  /*4fe80*/  LDL.LU R43, [R1+0x231c] ;  /* 0x00231c00012b7983 */ /* 0x000ee80000300800 */
[----:B------:R-:W3:Y:S04]  /*4fe90*/  LDL.LU R50, [R1+0x2354] ;  /* 0x0023540001327983 */ /* 0x000ee80000300800 */
[----:B------:R-:W3:Y:S04]  /*4fea0*/  LDL.LU R51, [R1+0x2324] ;  /* 0x0023240001337983 */ /* 0x000ee80000300800 */
[----:B------:R-:W3:Y:S04]  /*4feb0*/  LDL.LU R46, [R1+0x232c] ;  /* 0x00232c00012e7983 */ /* 0x000ee80000300800 */
[----:B0-----:R-:W3:Y:S01]  /*4fec0*/  LDL.LU R47, [R1+0x2334] ;  /* 0x00233400012f7983 */ /* 0x001ee20000300800 */
[----:B------:R-:W-:-:S02]  /*4fed0*/  IADD3.X R12, R12, UR9, RZ, P6, !PT ;  /* 0x000000090c0c7c10 */ /* 0x000fc4000b7fe4ff */
[----:B------:R-:W-:Y:S02]  /*4fee0*/  IADD3 R17, P6, R17, UR12, RZ ;  /* 0x0000000c11117c10 */ /* 0x000fe4000ffde0ff */
        /* <DEDUP_REMOVED lines=37> */
[----:B------:R-:W-:Y:S04]  /*50140*/  STL [R1+0x2330], R35 ;  /* 0x0023302301007387 */ /* 0x000fe80000100800 */
[----:B------:R-:W-:Y:S04]  /*50150*/  STL [R1+0x22fc], R30 ;  /* 0x0022fc1e01007387 */ /* 0x000fe80000100800 */
[----:B------:R-:W-:Y:S04]  /*50160*/  STL [R1+0x2338], R31 ;  /* 0x0023381f01007387 */ /* 0x000fe80000100800 */
[----:B------:R0:W-:Y:S04]  /*50170*/  STL [R1+0x230c], R0 ;  /* 0x00230c0001007387 */ /* 0x0001e80000100800 */
[----:B------:R-:W-:Y:S04]  /*50180*/  STL [R1+0x2304], R52 ;  /* 0x0023043401007387 */ /* 0x000fe80000100800 */
[----:B0-----:R-:W3:Y:S01]  /*50190*/  LDL.LU R0, [R1+0x2368] ;  /* 0x0023680001007983 */ /* 0x001ee20000300800 */
[----:B----4-:R-:W-:-:S02]  /*501a0*/  IADD3 R53, P4, R53, UR12, RZ ;  /* 0x0000000c35357c10 */ /* 0x010fc4000ff9e0ff */
[----:B------:R-:W-:Y:S02]  /*501b0*/  IADD3 R54, P5, R54, UR12, RZ ;  /* 0x0000000c36367c10 */ /* 0x000fe4000ffbe0ff */
[----:B------:R-:W-:Y:S02]  /*501c0*/  IADD3.X R55, R55, UR9, RZ, P6, !PT ;  /* 0x0000000937377c10 */ /* 0x000fe4000b7fe4ff */
[----:B--2---:R-:W-:Y:S01]  /*501d0*/  IADD3 R42, P6, R42, UR12, RZ ;  /* 0x0000000c2a2a7c10 */ /* 0x004fe2000ffde0ff */
[----:B------:R-:W-:Y:S04]  /*501e0*/  STL [R1+0x2340], R53 ;  /* 0x0023403501007387 */ /* 0x000fe80000100800 */
[----:B------:R-:W-:Y:S04]  /*501f0*/  STL [R1+0x2348], R54 ;  /* 0x0023483601007387 */ /* 0x000fe80000100800 */
[----:B------:R-:W-:Y:S04]  /*50200*/  STL [R1+0x2314], R55 ;  /* 0x0023143701007387 */ /* 0x000fe80000100800 */
[----:B------:R-:W-:Y:S01]  /*50210*/  STL [R1+0x2350], R42 ;  /* 0x0023502a01007387 */ /* 0x000fe20000100800 */
[----:B---3--:R-:W-:-:S02]  /*50220*/  IADD3.X R43, R43, UR9, RZ, P1, !PT ;  /* 0x000000092b2b7c10 */ /* 0x008fc40008ffe4ff */
[----:B------:R-:W-:Y:S02]  /*50230*/  IADD3 R50, P1, R50, UR12, RZ ;  /* 0x0000000c32327c10 */ /* 0x000fe4000ff3e0ff */
[----:B------:R-:W-:Y:S01]  /*50240*/  IADD3.X R51, R51, UR9, RZ, P2, !PT ;  /* 0x0000000933337c10 */ /* 0x000fe200097fe4ff */
[----:B------:R-:W-:Y:S04]  /*50250*/  STL [R1+0x231c], R43 ;  /* 0x00231c2b01007387 */ /* 0x000fe80000100800 */
[----:B------:R-:W-:Y:S04]  /*50260*/  STL [R1+0x2354], R50 ;  /* 0x0023543201007387 */ /* 0x000fe80000100800 */
[----:B------:R-:W-:Y:S01]  /*50270*/  STL [R1+0x2324], R51 ;  /* 0x0023243301007387 */ /* 0x000fe20000100800 */
[----:B------:R-:W-:-:S02]  /*50280*/  IADD3.X R46, R46, UR9, RZ, P3, !PT ;  /* 0x000000092e2e7c10 */ /* 0x000fc40009ffe4ff */
[----:B------:R-:W-:Y:S02]  /*50290*/  IADD3.X R47, R47, UR9, RZ, P4, !PT ;  /* 0x000000092f2f7c10 */ /* 0x000fe4000a7fe4ff */
[----:B------:R-:W-:-:S05]  /*502a0*/  IADD3.X R0, R0, UR9, RZ, P5, !PT ;  /* 0x0000000900007c10 */ /* 0x000fca000affe4ff */
[----:B------:R0:W-:Y:S02]  /*502b0*/  STL [R1+0x233c], R0 ;  /* 0x00233c0001007387 */ /* 0x0001e40000100800 */
[----:B0-----:R-:W0:Y:S02]  /*502c0*/  S2R R0, SR_TID.X ;  /* 0x0000000000007919 */ /* 0x001e240000002100 */
[----:B------:R1:W-:Y:S04]  /*502d0*/  STL [R1+0x232c], R46 ;  /* 0x00232c2e01007387 */ /* 0x0003e80000100800 */
[----:B------:R2:W-:Y:S01]  /*502e0*/  STL [R1+0x2334], R47 ;  /* 0x0023342f01007387 */ /* 0x0005e20000100800 */
[----:B0-----:R-:W-:-:S05]  /*502f0*/  LOP3.LUT R0, R0, 0x1f, RZ, 0xc0, !PT ;  /* 0x0000001f00007812 */ /* 0x001fca00078ec0ff */
[----:B------:R-:W-:Y:S01]  /*50300*/  IMAD.SHL.U32 R0, R0, 0x2, RZ ;  /* 0x0000000200007824 */ /* 0x000fe200078e00ff */
[----:B-1----:R-:W3:Y:S04]  /*50310*/  LDL.LU R46, [R1+0x2344] ;  /* 0x00234400012e7983 */ /* 0x002ee80000300800 */
[----:B--2---:R-:W2:Y:S01]  /*50320*/  LDL.LU R47, [R1+0x234c] ;  /* 0x00234c00012f7983 */ /* 0x004ea20000300800 */
[----:B------:R-:W-:Y:S02]  /*50330*/  IMAD.MOV.U32 R2, RZ, RZ, R14 ;  /* 0x000000ffff027224 */ /* 0x000fe400078e000e */
[----:B------:R-:W-:Y:S02]  /*50340*/  IMAD.MOV.U32 R3, RZ, RZ, R16 ;  /* 0x000000ffff037224 */ /* 0x000fe400078e0010 */
[----:B------:R-:W-:-:S02]  /*50350*/  IMAD.MOV.U32 R4, RZ, RZ, R13 ;  /* 0x000000ffff047224 */ /* 0x000fc400078e000d */
[----:B------:R-:W-:Y:S01]  /*50360*/  IMAD.MOV.U32 R5, RZ, RZ, R15 ;  /* 0x000000ffff057224 */ /* 0x000fe200078e000f */
[----:B---3--:R-:W-:Y:S02]  /*50370*/  IADD3.X R46, R46, UR9, RZ, P6, !PT ;  /* 0x000000092e2e7c10 */ /* 0x008fe4000b7fe4ff */
[----:B--2---:R-:W-:-:S03]  /*50380*/  IADD3.X R47, R47, UR9, RZ, P1, !PT ;  /* 0x000000092f2f7c10 */ /* 0x004fc60008ffe4ff */
[----:B------:R0:W-:Y:S04]  /*50390*/  STL [R1+0x2344], R46 ;  /* 0x0023442e01007387 */ /* 0x0001e80000100800 */
[----:B------:R0:W-:Y:S04]  /*503a0*/  STL.64 [R1+0xa98], R2 ;  /* 0x000a980201007387 */ /* 0x0001e80000100a00 */
[----:B------:R0:W-:Y:S04]  /*503b0*/  STL [R1+0x234c], R47 ;  /* 0x00234c2f01007387 */ /* 0x0001e80000100800 */
[----:B------:R0:W-:Y:S01]  /*503c0*/  STL.64 [R1+0xc20], R4 ;  /* 0x000c200401007387 */ /* 0x0001e20000100a00 */
[----:B------:R-:W-:Y:S05]  /*503d0*/  @P0 BRA `(.L_x_1) ;  /* 0xfffffc1800380947 */ /* 0x000fea000383ffff */
[----:B------:R-:W2:Y:S04]  /*503e0*/  LDL.LU R52, [R1+0x13c] ;  /* 0x00013c0001347983 */ /* 0x000ea80000300800 */
[----:B------:R-:W3:Y:S04]  /*503f0*/  LDL.LU R53, [R1+0x134] ;  /* 0x0001340001357983 */ /* 0x000ee80000300800 */
        /* <DEDUP_REMOVED lines=8> */
[----:B------:R-:W-:Y:S04]  /*50480*/  STL [R1+0x24b0], R22 ;  /* 0x0024b01601007387 */ /* 0x000fe80000100800 */
        /* <DEDUP_REMOVED lines=18> */
[----:B--2---:R-:W-:-:S02]  /*505b0*/  F2FP.F16.F32.PACK_AB R2, R27, R52 ;  /* 0x000000341b02723e */ /* 0x004fc400000000ff */
[----:B---3--:R-:W-:-:S03]  /*505c0*/  F2FP.F16.F32.PACK_AB R0, R26, R53 ;  /* 0x000000351a00723e */ /* 0x008fc600000000ff */
[----:B------:R0:W-:Y:S04]  /*505d0*/  STL [R1+0x39c], R2 ;  /* 0x00039c0201007387 */ /* 0x0001e80000100800 */
[----:B------:R1:W-:Y:S01]  /*505e0*/  STL [R1+0x398], R0 ;  /* 0x0003980001007387 */ /* 0x0003e20000100800 */
[----:B----4-:R-:W-:-:S05]  /*505f0*/  F2FP.F16.F32.PACK_AB R3, R54, R55 ;  /* 0x000000373603723e */ /* 0x010fca00000000ff */
[----:B------:R2:W-:Y:S01]  /*50600*/  STL [R1+0x394], R3 ;  /* 0x0003940301007387 */ /* 0x0005e20000100800 */
[----:B0-----:R-:W-:Y:S02]  /*50610*/  F2FP.F16.F32.PACK_AB R2, R42, R43 ;  /* 0x0000002b2a02723e */ /* 0x001fe400000000ff */
[----:B-1----:R-:W-:-:S03]  /*50620*/  F2FP.F16.F32.PACK_AB R0, R41, R50 ;  /* 0x000000322900723e */ /* 0x002fc600000000ff */
[----:B------:R0:W-:Y:S01]  /*50630*/  STL [R1+0x390], R2 ;  /* 0x0003900201007387 */ /* 0x0001e20000100800 */
[----:B--2---:R-:W-:-:S03]  /*50640*/  F2FP.F16.F32.PACK_AB R3, R40, R51 ;  /* 0x000000332803723e */ /* 0x004fc600000000ff */
[----:B------:R1:W-:Y:S04]  /*50650*/  STL [R1+0x38c], R0 ;  /* 0x00038c0001007387 */ /* 0x0003e80000100800 */
[----:B------:R-:W-:Y:S01]  /*50660*/  STL [R1+0x388], R3 ;  /* 0x0003880301007387 */ /* 0x000fe20000100800 */
[----:B0-----:R-:W-:-:S03]  /*50670*/  F2FP.F16.F32.PACK_AB R2, R45, R46 ;  /* 0x0000002e2d02723e */ /* 0x001fc600000000ff */
[----:B------:R-:W2:Y:S01]  /*50680*/  LDL.LU R22, [R1+0x6fc] ;  /* 0x0006fc0001167983 */ /* 0x000ea20000300800 */
[----:B-1----:R-:W-:-:S03]  /*50690*/  F2FP.F16.F32.PACK_AB R0, R44, R47 ;  /* 0x0000002f2c00723e */ /* 0x002fc600000000ff */
[----:B------:R-:W-:Y:S04]  /*506a0*/  STL [R1+0x384], R2 ;  /* 0x0003840201007387 */ /* 0x000fe80000100800 */
[----:B------:R-:W2:Y:S04]  /*506b0*/  LDL.LU R39, [R1+0x1ac] ;  /* 0x0001ac0001277983 */ /* 0x000ea80000300800 */
[----:B------:R0:W-:Y:S04]  /*506c0*/  STL [R1+0x380], R0 ;  /* 0x0003800001007387 */ /* 0x0001e80000100800 */
        /* <DEDUP_REMOVED lines=58> */
[----:B--2---:R-:W-:-:S03]  /*50a70*/  F2FP.F16.F32.PACK_AB R39, R22, R39 ;  /* 0x000000271627723e */ /* 0x004fc600000000ff */
[----:B------:R-:W2:Y:S04]  /*50a80*/  LDL.LU R22, [R1+0x24b0] ;  /* 0x0024b00001167983 */ /* 0x000ea80000300800 */
[----:B------:R0:W-:Y:S01]  /*50a90*/  STL [R1+0x37c], R39 ;  /* 0x00037c2701007387 */ /* 0x0001e20000100800 */
[----:B---3--:R-:W-:-:S03]  /*50aa0*/  F2FP.F16.F32.PACK_AB R19, R38, R19 ;  /* 0x000000132613723e */ /* 0x008fc600000000ff */
[----:B0-----:R-:W3:Y:S04]  /*50ab0*/  LDL.LU R39, [R1+0x24ac] ;  /* 0x0024ac0001277983 */ /* 0x001ee80000300800 */
[----:B------:R-:W3:Y:S01]  /*50ac0*/  LDL.LU R38, [R1+0x24a8] ;  /* 0x0024a80001267983 */ /* 0x000ee20000300800 */
[----:B----4-:R-:W-:-:S03]  /*50ad0*/  F2FP.F16.F32.PACK_AB R61, R61, R60 ;  /* 0x0000003c3d3d723e */ /* 0x010fc600000000ff */
[----:B------:R0:W-:Y:S01]  /*50ae0*/  STL [R1+0x378], R19 ;  /* 0x0003781301007387 */ /* 0x0001e20000100800 */
[----:B------:R-:W-:-:S03]  /*50af0*/  F2FP.F16.F32.PACK_AB R60, R20, R21 ;  /* 0x00000015143c723e */ /* 0x000fc600000000ff */
[----:B0-----:R-:W4:Y:S01]  /*50b00*/  LDL.LU R19, [R1+0x24a4] ;  /* 0x0024a40001137983 */ /* 0x001f220000300800 */
[----:B------:R-:W-:-:S03]  /*50b10*/  F2FP.F16.F32.PACK_AB R21, R24, R25 ;  /* 0x000000191815723e */ /* 0x000fc600000000ff */
[----:B------:R-:W-:Y:S01]  /*50b20*/  STL [R1+0x374], R61 ;  /* 0x0003743d01007387 */ /* 0x000fe20000100800 */
[----:B------:R-:W-:-:S03]  /*50b30*/  F2FP.F16.F32.PACK_AB R20, R28, R29 ;  /* 0x0000001d1c14723e */ /* 0x000fc600000000ff */
[----:B------:R-:W-:Y:S04]  /*50b40*/  STL [R1+0x370], R60 ;  /* 0x0003703c01007387 */ /* 0x000fe80000100800 */
[----:B------:R0:W-:Y:S01]  /*50b50*/  STL [R1+0x36c], R21 ;  /* 0x00036c1501007387 */ /* 0x0001e20000100800 */
[----:B------:R-:W-:-:S03]  /*50b60*/  F2FP.F16.F32.PACK_AB R24, R32, R33 ;  /* 0x000000212018723e */ /* 0x000fc600000000ff */
[----:B------:R1:W-:Y:S01]  /*50b70*/  STL [R1+0x368], R20 ;  /* 0x0003681401007387 */ /* 0x0003e20000100800 */
[----:B0-----:R-:W-:-:S03]  /*50b80*/  F2FP.F16.F32.PACK_AB R21, R48, R49 ;  /* 0x000000313015723e */ /* 0x001fc600000000ff */
[----:B------:R-:W-:Y:S01]  /*50b90*/  STL [R1+0x364], R24 ;  /* 0x0003641801007387 */ /* 0x000fe20000100800 */
[----:B-1----:R-:W-:-:S03]  /*50ba0*/  F2FP.F16.F32.PACK_AB R20, R36, R37 ;  /* 0x000000252414723e */ /* 0x002fc600000000ff */
[----:B------:R-:W-:Y:S01]  /*50bb0*/  STL [R1+0x360], R21 ;  /* 0x0003601501007387 */ /* 0x000fe20000100800 */
[----:B------:R-:W-:-:S03]  /*50bc0*/  F2FP.F16.F32.PACK_AB R18, R18, R0 ;  /* 0x000000001212723e */ /* 0x000fc600000000ff */
[----:B------:R-:W-:Y:S01]  /*50bd0*/  STL [R1+0x2ec], R20 ;  /* 0x0002ec1401007387 */ /* 0x000fe20000100800 */
[----:B------:R-:W-:-:S03]  /*50be0*/  F2FP.F16.F32.PACK_AB R0, R14, R16 ;  /* 0x000000100e00723e */ /* 0x000fc600000000ff */
[----:B------:R-:W-:Y:S04]  /*50bf0*/  STL [R1+0x2e8], R18 ;  /* 0x0002e81201007387 */ /* 0x000fe80000100800 */
[----:B------:R0:W-:Y:S01]  /*50c00*/  STL [R1+0x2e4], R0 ;  /* 0x0002e40001007387 */ /* 0x0001e20000100800 */
[----:B------:R-:W-:Y:S02]  /*50c10*/  F2FP.F16.F32.PACK_AB R13, R13, R15 ;  /* 0x0000000f0d0d723e */ /* 0x000fe400000000ff */
[----:B------:R-:W-:-:S03]  /*50c20*/  F2FP.F16.F32.PACK_AB R12, R12, R17 ;  /* 0x000000110c0c723e */ /* 0x000fc600000000ff */
[----:B------:R-:W-:Y:S01]  /*50c30*/  STL [R1+0x2e0], R13 ;  /* 0x0002e00d01007387 */ /* 0x000fe20000100800 */
[----:B0-----:R-:W-:-:S03]  /*50c40*/  F2FP.F16.F32.PACK_AB R0, R7, R11 ;  /* 0x0000000b0700723e */ /* 0x001fc600000000ff */
[----:B------:R-:W-:Y:S04]  /*50c50*/  STL [R1+0x2dc], R12 ;  /* 0x0002dc0c01007387 */ /* 0x000fe80000100800 */
[----:B------:R0:W-:Y:S01]  /*50c60*/  STL [R1+0x2d8], R0 ;  /* 0x0002d80001007387 */ /* 0x0001e20000100800 */
[----:B------:R-:W-:Y:S02]  /*50c70*/  F2FP.F16.F32.PACK_AB R6, R6, R10 ;  /* 0x0000000a0606723e */ /* 0x000fe400000000ff */
[----:B------:R-:W-:-:S03]  /*50c80*/  F2FP.F16.F32.PACK_AB R5, R5, R9 ;  /* 0x000000090505723e */ /* 0x000fc600000000ff */
[----:B------:R-:W-:Y:S01]  /*50c90*/  STL [R1+0x2d4], R6 ;  /* 0x0002d40601007387 */ /* 0x000fe20000100800 */
[----:B0-----:R-:W-:-:S03]  /*50ca0*/  F2FP.F16.F32.PACK_AB R0, R4, R8 ;  /* 0x000000080400723e */ /* 0x001fc600000000ff */
[----:B------:R-:W-:Y:S01]  /*50cb0*/  STL [R1+0x2d0], R5 ;  /* 0x0002d00501007387 */ /* 0x000fe20000100800 */
[----:B------:R-:W-:-:S03]  /*50cc0*/  F2FP.F16.F32.PACK_AB R3, R3, R2 ;  /* 0x000000020303723e */ /* 0x000fc600000000ff */
[----:B------:R0:W-:Y:S04]  /*50cd0*/  STL [R1+0x2cc], R0 ;  /* 0x0002cc0001007387 */ /* 0x0001e80000100800 */
[----:B------:R1:W-:Y:S01]  /*50ce0*/  STL [R1+0x2c8], R3 ;  /* 0x0002c80301007387 */ /* 0x0003e20000100800 */
[----:B------:R-:W-:-:S05]  /*50cf0*/  F2FP.F16.F32.PACK_AB R2, R56, R57 ;  /* 0x000000393802723e */ /* 0x000fca00000000ff */
[----:B------:R1:W-:Y:S01]  /*50d00*/  STL [R1+0x2c4], R2 ;  /* 0x0002c40201007387 */ /* 0x0003e20000100800 */
[----:B0-----:R-:W-:Y:S02]  /*50d10*/  F2FP.F16.F32.PACK_AB R0, R58, R59 ;  /* 0x0000003b3a00723e */ /* 0x001fe400000000ff */
[----:B-1----:R-:W-:-:S03]  /*50d20*/  F2FP.F16.F32.PACK_AB R3, R34, R35 ;  /* 0x000000232203723e */ /* 0x002fc600000000ff */
[----:B------:R0:W-:Y:S04]  /*50d30*/  STL [R1+0x2c0], R0 ;  /* 0x0002c00001007387 */ /* 0x0001e80000100800 */
[----:B------:R1:W-:Y:S01]  /*50d40*/  STL [R1+0x2bc], R3 ;  /* 0x0002bc0301007387 */ /* 0x0003e20000100800 */
[----:B------:R-:W-:-:S05]  /*50d50*/  F2FP.F16.F32.PACK_AB R2, R30, R31 ;  /* 0x0000001f1e02723e */ /* 0x000fca00000000ff */
[----:B------:R1:W-:Y:S01]  /*50d60*/  STL [R1+0x2b8], R2 ;  /* 0x0002b80201007387 */ /* 0x0003e20000100800 */
[----:B0-----:R-:W-:Y:S02]  /*50d70*/  F2FP.F16.F32.PACK_AB R0, R26, R27 ;  /* 0x0000001b1a00723e */ /* 0x001fe400000000ff */
[----:B-1----:R-:W-:-:S03]  /*50d80*/  F2FP.F16.F32.PACK_AB R3, R52, R53 ;  /* 0x000000353403723e */ /* 0x002fc600000000ff */
[----:B------:R-:W-:Y:S01]  /*50d90*/  STL [R1+0x2b4], R0 ;  /* 0x0002b40001007387 */ /* 0x000fe20000100800 */
[----:B------:R-:W-:-:S03]  /*50da0*/  F2FP.F16.F32.PACK_AB R2, R23, R54 ;  /* 0x000000361702723e */ /* 0x000fc600000000ff */
[----:B------:R0:W-:Y:S04]  /*50db0*/  STL [R1+0x2b0], R3 ;  /* 0x0002b00301007387 */ /* 0x0001e80000100800 */
[----:B------:R1:W-:Y:S01]  /*50dc0*/  STL [R1+0x27c], R2 ;  /* 0x00027c0201007387 */ /* 0x0003e20000100800 */
[----:B0-----:R-:W-:Y:S02]  /*50dd0*/  F2FP.F16.F32.PACK_AB R3, R40, R41 ;  /* 0x000000292803723e */ /* 0x001fe400000000ff */
[----:B-1----:R-:W-:Y:S02]  /*50de0*/  F2FP.F16.F32.PACK_AB R2, R42, R43 ;  /* 0x0000002b2a02723e */ /* 0x002fe400000000ff */
[----:B--2---:R-:W-:-:S05]  /*50df0*/  F2FP.F16.F32.PACK_AB R0, R22, R55 ;  /* 0x000000371600723e */ /* 0x004fca00000000ff */
[----:B------:R3:W-:Y:S04]  /*50e00*/  STL [R1+0x278], R0 ;  /* 0x0002780001007387 */ /* 0x0007e80000100800 */
[----:B------:R0:W-:Y:S04]  /*50e10*/  STL [R1+0x274], R3 ;  /* 0x0002740301007387 */ /* 0x0001e80000100800 */
[----:B------:R1:W-:Y:S01]  /*50e20*/  STL [R1+0x270], R2 ;  /* 0x0002700201007387 */ /* 0x0003e20000100800 */
[----:B---3--:R-:W-:Y:S02]  /*50e30*/  F2FP.F16.F32.PACK_AB R0, R39, R50 ;  /* 0x000000322700723e */ /* 0x008fe400000000ff */
[----:B0-----:R-:W-:-:S03]  /*50e40*/  F2FP.F16.F32.PACK_AB R3, R38, R51 ;  /* 0x000000332603723e */ /* 0x001fc600000000ff */
[----:B------:R0:W-:Y:S01]  /*50e50*/  STL [R1+0x28c], R0 ;  /* 0x00028c0001007387 */ /* 0x0001e20000100800 */
[----:B-1----:R-:W-:-:S03]  /*50e60*/  F2FP.F16.F32.PACK_AB R2, R44, R45 ;  /* 0x0000002d2c02723e */ /* 0x002fc600000000ff */
[----:B------:R-:W-:Y:S04]  /*50e70*/  STL [R1+0x288], R3 ;  /* 0x0002880301007387 */ /* 0x000fe80000100800 */
[----:B------:R-:W2:Y:S01]  /*50e80*/  LDL.LU R18, [R1+0x70c] ;  /* 0x00070c0001127983 */ /* 0x000ea20000300800 */
[----:B0-----:R-:W-:-:S03]  /*50e90*/  F2FP.F16.F32.PACK_AB R0, R46, R47 ;  /* 0x0000002f2e00723e */ /* 0x001fc600000000ff */
        /* <DEDUP_REMOVED lines=72> */
[----:B------:R-:W4:Y:S04]  /*51320*/  LDL.LU R48, [R1+0x2490] ;  /* 0x0024900001307983 */ /* 0x000f280000300800 */
[----:B------:R0:W-:Y:S01]  /*51330*/  STL [R1+0x294], R33 ;  /* 0x0002942101007387 */ /* 0x0001e20000100800 */
[----:B------:R-:W-:-:S03]  /*51340*/  F2FP.F16.F32.PACK_AB R61, R24, R61 ;  /* 0x0000003d183d723e */ /* 0x000fc600000000ff */
[----:B0-----:R-:W4:Y:S01]  /*51350*/  LDL.LU R33, [R1+0x248c] ;  /* 0x00248c0001217983 */ /* 0x001f220000300800 */
[----:B------:R-:W-:-:S03]  /*51360*/  F2FP.F16.F32.PACK_AB R20, R60, R20 ;  /* 0x000000143c14723e */ /* 0x000fc600000000ff */
[----:B------:R-:W4:Y:S04]  /*51370*/  LDL.LU R32, [R1+0x2488] ;  /* 0x0024880001207983 */ /* 0x000f280000300800 */
[----:B------:R0:W-:Y:S01]  /*51380*/  STL [R1+0x290], R29 ;  /* 0x0002901d01007387 */ /* 0x0001e20000100800 */
[----:B------:R-:W-:-:S03]  /*51390*/  F2FP.F16.F32.PACK_AB R0, R21, R0 ;  /* 0x000000001500723e */ /* 0x000fc600000000ff */
[----:B0-----:R-:W4:Y:S04]  /*513a0*/  LDL.LU R29, [R1+0x2484] ;  /* 0x00248400011d7983 */ /* 0x001f280000300800 */
[----:B------:R-:W4:Y:S04]  /*513b0*/  LDL.LU R28, [R1+0x2480] ;  /* 0x00248000011c7983 */ /* 0x000f280000300800 */
[----:B------:R0:W-:Y:S01]  /*513c0*/  STL [R1+0x2ac], R25 ;  /* 0x0002ac1901007387 */ /* 0x0001e20000100800 */
[----:B------:R-:W-:Y:S02]  /*513d0*/  F2FP.F16.F32.PACK_AB R14, R14, R16 ;  /* 0x000000100e0e723e */ /* 0x000fe400000000ff */
[----:B------:R-:W-:Y:S01]  /*513e0*/  F2FP.F16.F32.PACK_AB R13, R13, R15 ;  /* 0x0000000f0d0d723e */ /* 0x000fe200000000ff */
[----:B0-----:R-:W4:Y:S04]  /*513f0*/  LDL.LU R25, [R1+0x247c] ;  /* 0x00247c0001197983 */ /* 0x001f280000300800 */
[----:B------:R-:W4:Y:S04]  /*51400*/  LDL.LU R24, [R1+0x2478] ;  /* 0x0024780001187983 */ /* 0x000f280000300800 */
[----:B------:R-:W-:Y:S04]  /*51410*/  STL [R1+0x2a8], R61 ;  /* 0x0002a83d01007387 */ /* 0x000fe80000100800 */
[----:B------:R-:W-:Y:S04]  /*51420*/  STL [R1+0x2a4], R20 ;  /* 0x0002a41401007387 */ /* 0x000fe80000100800 */
[----:B------:R0:W-:Y:S01]  /*51430*/  STL [R1+0x2a0], R0 ;  /* 0x0002a00001007387 */ /* 0x0001e20000100800 */
[----:B------:R-:W-:-:S03]  /*51440*/  F2FP.F16.F32.PACK_AB R7, R7, R11 ;  /* 0x0000000b0707723e */ /* 0x000fc600000000ff */
[----:B------:R-:W-:Y:S01]  /*51450*/  STL [R1+0x26c], R14 ;  /* 0x00026c0e01007387 */ /* 0x000fe20000100800 */
[----:B------:R-:W-:Y:S02]  /*51460*/  F2FP.F16.F32.PACK_AB R6, R6, R10 ;  /* 0x0000000a0606723e */ /* 0x000fe400000000ff */
[----:B0-----:R-:W-:Y:S01]  /*51470*/  F2FP.F16.F32.PACK_AB R0, R12, R17 ;  /* 0x000000110c00723e */ /* 0x001fe200000000ff */
[----:B------:R-:W-:Y:S04]  /*51480*/  STL [R1+0x268], R13 ;  /* 0x0002680d01007387 */ /* 0x000fe80000100800 */
[----:B------:R0:W-:Y:S01]  /*51490*/  STL [R1+0x264], R0 ;  /* 0x0002640001007387 */ /* 0x0001e20000100800 */
[----:B------:R-:W-:-:S03]  /*514a0*/  F2FP.F16.F32.PACK_AB R4, R4, R8 ;  /* 0x000000080404723e */ /* 0x000fc600000000ff */
[----:B------:R-:W-:Y:S01]  /*514b0*/  STL [R1+0x260], R7 ;  /* 0x0002600701007387 */ /* 0x000fe20000100800 */
[----:B------:R-:W-:Y:S02]  /*514c0*/  F2FP.F16.F32.PACK_AB R2, R3, R2 ;  /* 0x000000020302723e */ /* 0x000fe400000000ff */
[----:B0-----:R-:W-:Y:S01]  /*514d0*/  F2FP.F16.F32.PACK_AB R0, R5, R9 ;  /* 0x000000090500723e */ /* 0x001fe200000000ff */
[----:B------:R-:W-:Y:S04]  /*514e0*/  STL [R1+0x25c], R6 ;  /* 0x00025c0601007387 */ /* 0x000fe80000100800 */
[----:B------:R0:W-:Y:S04]  /*514f0*/  STL [R1+0x258], R0 ;  /* 0x0002580001007387 */ /* 0x0001e80000100800 */
[----:B------:R-:W-:Y:S01]  /*51500*/  STL [R1+0x254], R4 ;  /* 0x0002540401007387 */ /* 0x000fe20000100800 */
[----:B------:R-:W-:-:S02]  /*51510*/  F2FP.F16.F32.PACK_AB R3, R58, R59 ;  /* 0x0000003b3a03723e */ /* 0x000fc400000000ff */
[----:B0-----:R-:W-:Y:S01]  /*51520*/  F2FP.F16.F32.PACK_AB R0, R56, R57 ;  /* 0x000000393800723e */ /* 0x001fe200000000ff */
[----:B------:R0:W-:Y:S04]  /*51530*/  STL [R1+0x250], R2 ;  /* 0x0002500201007387 */ /* 0x0001e80000100800 */
[----:B------:R1:W-:Y:S01]  /*51540*/  STL [R1+0x24c], R0 ;  /* 0x00024c0001007387 */ /* 0x0003e20000100800 */
[----:B0-----:R-:W-:-:S03]  /*51550*/  F2FP.F16.F32.PACK_AB R2, R34, R35 ;  /* 0x000000232202723e */ /* 0x001fc600000000ff */
[----:B------:R0:W-:Y:S01]  /*51560*/  STL [R1+0x248], R3 ;  /* 0x0002480301007387 */ /* 0x0001e20000100800 */
[----:B-1----:R-:W-:-:S03]  /*51570*/  F2FP.F16.F32.PACK_AB R0, R30, R31 ;  /* 0x0000001f1e00723e */ /* 0x002fc600000000ff */
[----:B------:R1:W-:Y:S01]  /*51580*/  STL [R1+0x244], R2 ;  /* 0x0002440201007387 */ /* 0x0003e20000100800 */
[----:B0-----:R-:W-:-:S03]  /*51590*/  F2FP.F16.F32.PACK_AB R3, R26, R27 ;  /* 0x0000001b1a03723e */ /* 0x001fc600000000ff */
[----:B------:R0:W-:Y:S01]  /*515a0*/  STL [R1+0x240], R0 ;  /* 0x0002400001007387 */ /* 0x0001e20000100800 */
[----:B-1----:R-:W-:-:S03]  /*515b0*/  F2FP.F16.F32.PACK_AB R2, R22, R23 ;  /* 0x000000171602723e */ /* 0x002fc600000000ff */
[----:B------:R1:W-:Y:S04]  /*515c0*/  STL [R1+0x23c], R3 ;  /* 0x00023c0301007387 */ /* 0x0003e80000100800 */
[----:B------:R1:W-:Y:S01]  /*515d0*/  STL [R1+0x238], R2 ;  /* 0x0002380201007387 */ /* 0x0003e20000100800 */
[----:B0-----:R-:W-:-:S05]  /*515e0*/  F2FP.F16.F32.PACK_AB R0, R52, R53 ;  /* 0x000000353400723e */ /* 0x001fca00000000ff */
[----:B------:R-:W-:Y:S01]  /*515f0*/  STL [R1+0x234], R0 ;  /* 0x0002340001007387 */ /* 0x000fe20000100800 */
[----:B-1----:R-:W-:Y:S02]  /*51600*/  F2FP.F16.F32.PACK_AB R3, R54, R55 ;  /* 0x000000373603723e */ /* 0x002fe400000000ff */
[----:B------:R-:W-:-:S03]  /*51610*/  F2FP.F16.F32.PACK_AB R2, R19, R40 ;  /* 0x000000281302723e */ /* 0x000fc600000000ff */
[----:B------:R0:W-:Y:S04]  /*51620*/  STL [R1+0x230], R3 ;  /* 0x0002300301007387 */ /* 0x0001e80000100800 */
[----:B------:R1:W-:Y:S01]  /*51630*/  STL [R1+0x1fc], R2 ;  /* 0x0001fc0201007387 */ /* 0x0003e20000100800 */
[----:B0-----:R-:W-:Y:S02]  /*51640*/  F2FP.F16.F32.PACK_AB R3, R42, R43 ;  /* 0x0000002b2a03723e */ /* 0x001fe400000000ff */
[----:B-1----:R-:W-:Y:S02]  /*51650*/  F2FP.F16.F32.PACK_AB R2, R38, R39 ;  /* 0x000000272602723e */ /* 0x002fe400000000ff */
[----:B--2---:R-:W-:-:S05]  /*51660*/  F2FP.F16.F32.PACK_AB R0, R18, R41 ;  /* 0x000000291200723e */ /* 0x004fca00000000ff */
[----:B------:R3:W-:Y:S04]  /*51670*/  STL [R1+0x1f8], R0 ;  /* 0x0001f80001007387 */ /* 0x0007e80000100800 */
[----:B------:R0:W-:Y:S01]  /*51680*/  STL [R1+0x1f4], R3 ;  /* 0x0001f40301007387 */ /* 0x0001e20000100800 */
[----:B---3--:R-:W-:-:S03]  /*51690*/  F2FP.F16.F32.PACK_AB R0, R37, R50 ;  /* 0x000000322500723e */ /* 0x008fc600000000ff */
[----:B------:R1:W-:Y:S01]  /*516a0*/  STL [R1+0x1f0], R2 ;  /* 0x0001f00201007387 */ /* 0x0003e20000100800 */
[----:B0-----:R-:W-:-:S03]  /*516b0*/  F2FP.F16.F32.PACK_AB R3, R36, R51 ;  /* 0x000000332403723e */ /* 0x001fc600000000ff */
[----:B------:R0:W-:Y:S01]  /*516c0*/  STL [R1+0x20c], R0 ;  /* 0x00020c0001007387 */ /* 0x0001e20000100800 */
[----:B-1----:R-:W-:-:S03]  /*516d0*/  F2FP.F16.F32.PACK_AB R2, R44, R45 ;  /* 0x0000002d2c02723e */ /* 0x002fc600000000ff */
[----:B------:R1:W-:Y:S01]  /*516e0*/  STL [R1+0x208], R3 ;  /* 0x0002080301007387 */ /* 0x0003e20000100800 */
[----:B0-----:R-:W-:-:S03]  /*516f0*/  F2FP.F16.F32.PACK_AB R0, R46, R47 ;  /* 0x0000002f2e00723e */ /* 0x001fc600000000ff */
[----:B------:R-:W2:Y:S04]  /*51700*/  LDL.LU R11, [R1+0x73c] ;  /* 0x00073c00010b7983 */ /* 0x000ea80000300800 */
[----:B------:R0:W-:Y:S04]  /*51710*/  STL [R1+0x204], R2 ;  /* 0x0002040201007387 */ /* 0x0001e80000100800 */
        /* <DEDUP_REMOVED lines=41> */
[----:B--2---:R-:W-:-:S05]  /*519b0*/  F2FP.F16.F32.PACK_AB R0, R11, R6 ;  /* 0x000000060b00723e */ /* 0x004fca00000000ff */
[----:B------:R0:W-:Y:S01]  /*519c0*/  STL [R1+0x21c], R0 ;  /* 0x00021c0001007387 */ /* 0x0001e20000100800 */
[----:B---3--:R-:W-:-:S05]  /*519d0*/  F2FP.F16.F32.PACK_AB R7, R10, R50 ;  /* 0x000000320a07723e */ /* 0x008fca00000000ff */
[----:B------:R-:W-:Y:S01]  /*519e0*/  STL [R1+0x218], R7 ;  /* 0x0002180701007387 */ /* 0x000fe20000100800 */
[----:B----4-:R-:W-:-:S03]  /*519f0*/  F2FP.F16.F32.PACK_AB R6, R44, R45 ;  /* 0x0000002d2c06723e */ /* 0x010fc600000000ff */
[----:B------:R-:W2:Y:S04]  /*51a00*/  LDL.LU R50, [R1+0x630] ;  /* 0x0006300001327983 */ /* 0x000ea80000300800 */
[----:B------:R-:W-:Y:S01]  /*51a10*/  STL [R1+0x214], R6 ;  /* 0x0002140601007387 */ /* 0x000fe20000100800 */
[----:B0-----:R-:W-:-:S03]  /*51a20*/  F2FP.F16.F32.PACK_AB R0, R46, R47 ;  /* 0x0000002f2e00723e */ /* 0x001fc600000000ff */
[----:B------:R-:W3:Y:S04]  /*51a30*/  LDL.LU R44, [R1+0x4e8] ;  /* 0x0004e800012c7983 */ /* 0x000ee80000300800 */
[----:B------:R0:W-:Y:S04]  /*51a40*/  STL [R1+0x210], R0 ;  /* 0x0002100001007387 */ /* 0x0001e80000100800 */
[----:B------:R-:W3:Y:S04]  /*51a50*/  LDL.LU R45, [R1+0x6b8] ;  /* 0x0006b800012d7983 */ /* 0x000ee80000300800 */
[----:B------:R-:W4:Y:S04]  /*51a60*/  LDL.LU R46, [R1+0x4e0] ;  /* 0x0004e000012e7983 */ /* 0x000f280000300800 */
[----:B------:R-:W4:Y:S01]  /*51a70*/  LDL.LU R47, [R1+0x6b0] ;  /* 0x0006b000012f7983 */ /* 0x000f220000300800 */
[----:B------:R-:W-:-:S02]  /*51a80*/  F2FP.F16.F32.PACK_AB R5, R5, R9 ;  /* 0x000000090505723e */ /* 0x000fc400000000ff */
[----:B0-----:R-:W-:-:S03]  /*51a90*/  F2FP.F16.F32.PACK_AB R0, R4, R8 ;  /* 0x000000080400723e */ /* 0x001fc600000000ff */
[----:B------:R-:W-:Y:S01]  /*51aa0*/  STL [R1+0x22c], R5 ;  /* 0x00022c0501007387 */ /* 0x000fe20000100800 */
[----:B------:R-:W-:-:S03]  /*51ab0*/  F2FP.F16.F32.PACK_AB R3, R3, R2 ;  /* 0x000000020303723e */ /* 0x000fc600000000ff */
[----:B------:R0:W-:Y:S01]  /*51ac0*/  STL [R1+0x228], R0 ;  /* 0x0002280001007387 */ /* 0x0001e20000100800 */
[----:B------:R-:W-:-:S03]  /*51ad0*/  F2FP.F16.F32.PACK_AB R2, R56, R57 ;  /* 0x000000393802723e */ /* 0x000fc600000000ff */
[----:B------:R1:W-:Y:S04]  /*51ae0*/  STL [R1+0x224], R3 ;  /* 0x0002240301007387 */ /* 0x0003e80000100800 */
[----:B------:R1:W-:Y:S01]  /*51af0*/  STL [R1+0x220], R2 ;  /* 0x0002200201007387 */ /* 0x0003e20000100800 */
[----:B0-----:R-:W-:-:S05]  /*51b00*/  F2FP.F16.F32.PACK_AB R0, R58, R59 ;  /* 0x0000003b3a00723e */ /* 0x001fca00000000ff */
[----:B------:R0:W-:Y:S01]  /*51b10*/  STL [R1+0x1ec], R0 ;  /* 0x0001ec0001007387 */ /* 0x0001e20000100800 */
[----:B-1----:R-:W-:Y:S02]  /*51b20*/  F2FP.F16.F32.PACK_AB R3, R34, R35 ;  /* 0x000000232203723e */ /* 0x002fe400000000ff */
[----:B------:R-:W-:-:S03]  /*51b30*/  F2FP.F16.F32.PACK_AB R2, R30, R31 ;  /* 0x0000001f1e02723e */ /* 0x000fc600000000ff */
[----:B------:R-:W-:Y:S04]  /*51b40*/  STL [R1+0x1e8], R3 ;  /* 0x0001e80301007387 */ /* 0x000fe80000100800 */
[----:B------:R-:W-:Y:S01]  /*51b50*/  STL [R1+0x1e4], R2 ;  /* 0x0001e40201007387 */ /* 0x000fe20000100800 */
[----:B0-----:R-:W-:Y:S02]  /*51b60*/  F2FP.F16.F32.PACK_AB R0, R26, R27 ;  /* 0x0000001b1a00723e */ /* 0x001fe400000000ff */
[----:B------:R-:W-:-:S05]  /*51b70*/  F2FP.F16.F32.PACK_AB R59, R22, R23 ;  /* 0x00000017163b723e */ /* 0x000fca00000000ff */
[----:B------:R-:W-:Y:S01]  /*51b80*/  STL [R1+0x2370], R59 ;  /* 0x0023703b01007387 */ /* 0x000fe20000100800 */
[----:B------:R-:W-:-:S03]  /*51b90*/  F2FP.F16.F32.PACK_AB R58, R18, R19 ;  /* 0x00000013123a723e */ /* 0x000fc600000000ff */
        /* <DEDUP_REMOVED lines=14> */
[----:B------:R-:W-:Y:S04]  /*51c80*/  STL [R1+0x238c], R52 ;  /* 0x00238c3401007387 */ /* 0x000fe80000100800 */
[----:B------:R-:W-:Y:S01]  /*51c90*/  STL [R1+0x2390], R51 ;  /* 0x0023903301007387 */ /* 0x000fe20000100800 */
[----:B--2---:R-:W-:-:S05]  /*51ca0*/  F2FP.F16.F32.PACK_AB R50, R48, R50 ;  /* 0x000000323032723e */ /* 0x004fca00000000ff */
[----:B------:R-:W-:Y:S01]  /*51cb0*/  STL [R1+0x2394], R50 ;  /* 0x0023943201007387 */ /* 0x000fe20000100800 */
[----:B---3--:R-:W-:-:S05]  /*51cc0*/  F2FP.F16.F32.PACK_AB R49, R44, R45 ;  /* 0x0000002d2c31723e */ /* 0x008fca00000000ff */
[----:B------:R0:W-:Y:S01]  /*51cd0*/  STL [R1+0x2398], R49 ;  /* 0x0023983101007387 */ /* 0x0001e20000100800 */
[----:B----4-:R-:W-:-:S03]  /*51ce0*/  F2FP.F16.F32.PACK_AB R48, R46, R47 ;  /* 0x0000002f2e30723e */ /* 0x010fc600000000ff */
[----:B------:R-:W2:Y:S04]  /*51cf0*/  LDL.LU R21, [R1+0x7ac] ;  /* 0x0007ac0001157983 */ /* 0x000ea80000300800 */
[----:B------:R-:W2:Y:S04]  /*51d00*/  LDL.LU R47, [R1+0x4fc] ;  /* 0x0004fc00012f7983 */ /* 0x000ea80000300800 */
[----:B------:R-:W3:Y:S04]  /*51d10*/  LDL.LU R20, [R1+0x7a4] ;  /* 0x0007a40001147983 */ /* 0x000ee80000300800 */
[----:B------:R-:W3:Y:S04]  /*51d20*/  LDL.LU R46, [R1+0x4f4] ;  /* 0x0004f400012e7983 */ /* 0x000ee80000300800 */
        /* <DEDUP_REMOVED lines=50> */
[----:B------:R0:W-:Y:S04]  /*52050*/  STL [R1+0x239c], R48 ;  /* 0x00239c3001007387 */ /* 0x0001e80000100800 */
[----:B0-----:R-:W4:Y:S01]  /*52060*/  LDL.LU R48, [R1+0x754] ;  /* 0x0007540001307983 */ /* 0x001f220000300800 */
[----:B--2---:R-:W-:-:S03]  /*52070*/  F2FP.F16.F32.PACK_AB R47, R21, R47 ;  /* 0x0000002f152f723e */ /* 0x004fc600000000ff */
[----:B------:R-:W2:Y:S04]  /*52080*/  LDL.LU R21, [R1+0x2474] ;  /* 0x0024740001157983 */ /* 0x000ea80000300800 */
[----:B------:R0:W-:Y:S04]  /*52090*/  STL [R1+0x23a0], R47 ;  /* 0x0023a02f01007387 */ /* 0x0001e80000100800 */
[----:B0-----:R-:W2:Y:S01]  /*520a0*/  LDL.LU R47, [R1+0x75c] ;  /* 0x00075c00012f7983 */ /* 0x001ea20000300800 */
[----:B---3--:R-:W-:-:S03]  /*520b0*/  F2FP.F16.F32.PACK_AB R46, R20, R46 ;  /* 0x0000002e142e723e */ /* 0x008fc600000000ff */
[----:B------:R-:W3:Y:S01]  /*520c0*/  LDL.LU R20, [R1+0x2470] ;  /* 0x0024700001147983 */ /* 0x000ee20000300800 */
[----:B----4-:R-:W-:-:S03]  /*520d0*/  F2FP.F16.F32.PACK_AB R43, R49, R43 ;  /* 0x0000002b312b723e */ /* 0x010fc600000000ff */
[----:B------:R-:W-:Y:S01]  /*520e0*/  STL [R1+0x23a4], R46 ;  /* 0x0023a42e01007387 */ /* 0x000fe20000100800 */
[----:B------:R-:W-:Y:S02]  /*520f0*/  F2FP.F16.F32.PACK_AB R42, R50, R42 ;  /* 0x0000002a322a723e */ /* 0x000fe400000000ff */
[----:B------:R-:W-:Y:S02]  /*52100*/  F2FP.F16.F32.PACK_AB R41, R51, R41 ;  /* 0x000000293329723e */ /* 0x000fe400000000ff */
[----:B------:R-:W-:Y:S02]  /*52110*/  F2FP.F16.F32.PACK_AB R40, R52, R40 ;  /* 0x000000283428723e */ /* 0x000fe400000000ff */
[----:B------:R-:W-:Y:S02]  /*52120*/  F2FP.F16.F32.PACK_AB R39, R53, R39 ;  /* 0x000000273527723e */ /* 0x000fe400000000ff */
[----:B------:R-:W-:Y:S02]  /*52130*/  F2FP.F16.F32.PACK_AB R38, R54, R38 ;  /* 0x000000263626723e */ /* 0x000fe400000000ff */
[----:B------:R-:W-:-:S02]  /*52140*/  F2FP.F16.F32.PACK_AB R37, R55, R37 ;  /* 0x000000253725723e */ /* 0x000fc400000000ff */
        /* <DEDUP_REMOVED lines=19> */
[----:B--2---:R-:W-:-:S05]  /*52280*/  F2FP.F16.F32.PACK_AB R45, R47, R45 ;  /* 0x0000002d2f2d723e */ /* 0x004fca00000000ff */
        /* <DEDUP_REMOVED lines=16> */
[----:B------:R-:W-:-:S03]  /*52390*/  F2FP.F16.F32.PACK_AB R21, R6, R21 ;  /* 0x000000150615723e */ /* 0x000fc600000000ff */
[----:B------:R-:W-:Y:S01]  /*523a0*/  STL [R1+0x23e8], R29 ;  /* 0x0023e81d01007387 */ /* 0x000fe20000100800 */
[----:B---3--:R-:W-:-:S03]  /*523b0*/  F2FP.F16.F32.PACK_AB R20, R10, R20 ;  /* 0x000000140a14723e */ /* 0x008fc600000000ff */
        /* <DEDUP_REMOVED lines=12> */
[----:B------:R-:W2:Y:S04]  /*52480*/  LDL.LU R15, [R1+0x62c] ;  /* 0x00062c00010f7983 */ /* 0x000ea80000300800 */
[----:B------:R-:W3:Y:S04]  /*52490*/  LDL.LU R14, [R1+0x624] ;  /* 0x00062400010e7983 */ /* 0x000ee80000300800 */
[----:B---3--:R0:W-:Y:S04]  /*524a0*/  STL [R1+0x246c], R14 ;  /* 0x00246c0e01007387 */ /* 0x0081e80000100800 */
[----:B0-----:R-:W2:Y:S04]  /*524b0*/  LDL.LU R14, [R1+0x7fc] ;  /* 0x0007fc00010e7983 */ /* 0x001ea80000300800 */
[----:B------:R-:W3:Y:S01]  /*524c0*/  LDL.LU R13, [R1+0x86c] ;  /* 0x00086c00010d7983 */ /* 0x000ee20000300800 */
[----:B------:R-:W-:-:S03]  /*524d0*/  F2FP.F16.F32.PACK_AB R16, R3, R2 ;  /* 0x000000020310723e */ /* 0x000fc600000000ff */
[----:B---3--:R0:W-:Y:S04]  /*524e0*/  STL [R1+0x2468], R13 ;  /* 0x0024680d01007387 */ /* 0x0081e80000100800 */
[----:B0-----:R-:W3:Y:S04]  /*524f0*/  LDL.LU R13, [R1+0x7f4] ;  /* 0x0007f400010d7983 */ /* 0x001ee80000300800 */
        /* <DEDUP_REMOVED lines=57> */
[----:B------:R-:W2:Y:S04]  /*52890*/  LDL.LU R2, [R1+0x6d0] ;  /* 0x0006d00001027983 */ /* 0x000ea80000300800 */
[----:B------:R0:W-:Y:S04]  /*528a0*/  STL [R1+0x241c], R16 ;  /* 0x00241c1001007387 */ /* 0x0001e80000100800 */
[----:B0-----:R-:W4:Y:S04]  /*528b0*/  LDL.LU R16, [R1+0x804] ;  /* 0x0008040001107983 */ /* 0x001f280000300800 */
[----:B------:R-:W3:Y:S04]  /*528c0*/  LDL.LU R14, [R1+0x246c] ;  /* 0x00246c00010e7983 */ /* 0x000ee80000300800 */
[----:B------:R0:W-:Y:S04]  /*528d0*/  STL [R1+0x2420], R15 ;  /* 0x0024200f01007387 */ /* 0x0001e80000100800 */
[----:B0-----:R-:W2:Y:S01]  /*528e0*/  LDL.LU R15, [R1+0x80c] ;  /* 0x00080c00010f7983 */ /* 0x001ea20000300800 */
[----:B---3--:R-:W-:-:S03]  /*528f0*/  F2FP.F16.F32.PACK_AB R14, R13, R14 ;  /* 0x0000000e0d0e723e */ /* 0x008fc600000000ff */
[----:B------:R-:W2:Y:S01]  /*52900*/  LDL.LU R13, [R1+0x2468] ;  /* 0x00246800010d7983 */ /* 0x000ea20000300800 */
[----:B----4-:R-:W-:-:S03]  /*52910*/  F2FP.F16.F32.PACK_AB R12, R16, R12 ;  /* 0x0000000c100c723e */ /* 0x010fc600000000ff */
[----:B------:R0:W-:Y:S02]  /*52920*/  STL [R1+0x2424], R14 ;  /* 0x0024240e01007387 */ /* 0x0001e40000100800 */
[----:B0-----:R-:W-:Y:S02]  /*52930*/  F2FP.F16.F32.PACK_AB R14, R21, R22 ;  /* 0x00000016150e723e */ /* 0x001fe400000000ff */
[----:B------:R-:W-:Y:S02]  /*52940*/  F2FP.F16.F32.PACK_AB R7, R7, R11 ;  /* 0x0000000b0707723e */ /* 0x000fe400000000ff */
[----:B------:R-:W-:Y:S02]  /*52950*/  F2FP.F16.F32.PACK_AB R5, R5, R9 ;  /* 0x000000090505723e */ /* 0x000fe400000000ff */
[----:B--2---:R-:W-:-:S05]  /*52960*/  F2FP.F16.F32.PACK_AB R13, R15, R13 ;  /* 0x0000000d0f0d723e */ /* 0x004fca00000000ff */
[----:B------:R0:W-:Y:S04]  /*52970*/  STL [R1+0x2428], R13 ;  /* 0x0024280d01007387 */ /* 0x0001e80000100800 */
[----:B------:R1:W-:Y:S01]  /*52980*/  STL [R1+0x242c], R12 ;  /* 0x00242c0c01007387 */ /* 0x0003e20000100800 */
[----:B0-----:R-:W-:Y:S02]  /*52990*/  F2FP.F16.F32.PACK_AB R13, R17, R18 ;  /* 0x00000012110d723e */ /* 0x001fe400000000ff */
[----:B-1----:R-:W-:-:S03]  /*529a0*/  F2FP.F16.F32.PACK_AB R12, R19, R20 ;  /* 0x00000014130c723e */ /* 0x002fc600000000ff */
[----:B------:R0:W-:Y:S04]  /*529b0*/  STL [R1+0xec], R13 ;  /* 0x0000ec0d01007387 */ /* 0x0001e80000100800 */
[----:B------:R1:W-:Y:S01]  /*529c0*/  STL [R1+0xe8], R12 ;  /* 0x0000e80c01007387 */ /* 0x0003e20000100800 */
[----:B0-----:R-:W-:-:S03]  /*529d0*/  F2FP.F16.F32.PACK_AB R13, R23, R24 ;  /* 0x00000018170d723e */ /* 0x001fc600000000ff */
[----:B------:R0:W-:Y:S01]  /*529e0*/  STL [R1+0xe4], R14 ;  /* 0x0000e40e01007387 */ /* 0x0001e20000100800 */
[----:B-1----:R-:W-:-:S03]  /*529f0*/  F2FP.F16.F32.PACK_AB R12, R25, R26 ;  /* 0x0000001a190c723e */ /* 0x002fc600000000ff */
[----:B------:R1:W-:Y:S04]  /*52a00*/  STL [R1+0xe0], R13 ;  /* 0x0000e00d01007387 */ /* 0x0003e80000100800 */
[----:B------:R2:W-:Y:S01]  /*52a10*/  STL [R1+0xfc], R12 ;  /* 0x0000fc0c01007387 */ /* 0x0005e20000100800 */
[----:B0-----:R-:W-:Y:S02]  /*52a20*/  F2FP.F16.F32.PACK_AB R14, R27, R28 ;  /* 0x0000001c1b0e723e */ /* 0x001fe400000000ff */
[----:B-1----:R-:W-:-:S03]  /*52a30*/  F2FP.F16.F32.PACK_AB R13, R29, R30 ;  /* 0x0000001e1d0d723e */ /* 0x002fc600000000ff */
[----:B------:R0:W-:Y:S01]  /*52a40*/  STL [R1+0xf8], R14 ;  /* 0x0000f80e01007387 */ /* 0x0001e20000100800 */
[----:B--2---:R-:W-:-:S03]  /*52a50*/  F2FP.F16.F32.PACK_AB R12, R31, R32 ;  /* 0x000000201f0c723e */ /* 0x004fc600000000ff */
        /* <DEDUP_REMOVED lines=28> */
[----:B------:R-:W-:Y:S01]  /*52c20*/  STL [R1+0x13c], R14 ;  /* 0x00013c0e01007387 */ /* 0x000fe20000100800 */
[----:B--2---:R-:W-:Y:S02]  /*52c30*/  F2FP.F16.F32.PACK_AB R12, R60, R0 ;  /* 0x000000003c0c723e */ /* 0x004fe400000000ff */
[----:B------:R-:W-:Y:S01]  /*52c40*/  F2FP.F16.F32.PACK_AB R0, R6, R10 ;  /* 0x0000000a0600723e */ /* 0x000fe200000000ff */
[----:B------:R-:W-:Y:S04]  /*52c50*/  STL [R1+0x138], R13 ;  /* 0x0001380d01007387 */ /* 0x000fe80000100800 */
[----:B------:R0:W-:Y:S04]  /*52c60*/  STL [R1+0x134], R12 ;  /* 0x0001340c01007387 */ /* 0x0001e80000100800 */
[----:B------:R-:W-:Y:S04]  /*52c70*/  STL [R1+0x130], R7 ;  /* 0x0001300701007387 */ /* 0x000fe80000100800 */
[----:B------:R1:W-:Y:S04]  /*52c80*/  STL [R1+0x14c], R0 ;  /* 0x00014c0001007387 */ /* 0x0003e80000100800 */
[----:B------:R-:W-:Y:S04]  /*52c90*/  STL [R1+0x148], R5 ;  /* 0x0001480501007387 */ /* 0x000fe80000100800 */
[----:B0-----:R-:W2:Y:S01]  /*52ca0*/  LDL.LU R12, [R1+0x924] ;  /* 0x00092400010c7983 */ /* 0x001ea20000300800 */
[----:B------:R-:W-:-:S02]  /*52cb0*/  F2FP.F16.F32.PACK_AB R4, R4, R8 ;  /* 0x000000080404723e */ /* 0x000fc400000000ff */
[----:B-1----:R-:W-:-:S03]  /*52cc0*/  F2FP.F16.F32.PACK_AB R0, R3, R2 ;  /* 0x000000020300723e */ /* 0x002fc600000000ff */
[----:B------:R-:W-:Y:S04]  /*52cd0*/  STL [R1+0x144], R4 ;  /* 0x0001440401007387 */ /* 0x000fe80000100800 */
[----:B--2---:R0:W-:Y:S04]  /*52ce0*/  STL [R1+0x2460], R12 ;  /* 0x0024600c01007387 */ /* 0x0041e80000100800 */
[----:B------:R-:W-:Y:S04]  /*52cf0*/  STL [R1+0x140], R0 ;  /* 0x0001400001007387 */ /* 0x000fe80000100800 */
[----:B0-----:R-:W2:Y:S04]  /*52d00*/  LDL.LU R12, [R1+0x92c] ;  /* 0x00092c00010c7983 */ /* 0x001ea80000300800 */
[----:B------:R-:W3:Y:S04]  /*52d10*/  LDL.LU R13, [R1+0x91c] ;  /* 0x00091c00010d7983 */ /* 0x000ee80000300800 */
[----:B---3--:R0:W-:Y:S04]  /*52d20*/  STL [R1+0x245c], R13 ;  /* 0x00245c0d01007387 */ /* 0x0081e80000100800 */
[----:B0-----:R-:W3:Y:S04]  /*52d30*/  LDL.LU R13, [R1+0x8f4] ;  /* 0x0008f400010d7983 */ /* 0x001ee80000300800 */
[----:B---3--:R0:W-:Y:S04]  /*52d40*/  STL [R1+0x2464], R13 ;  /* 0x0024640d01007387 */ /* 0x0081e80000100800 */
[----:B0-----:R-:W2:Y:S04]  /*52d50*/  LDL.LU R13, [R1+0x8fc] ;  /* 0x0008fc00010d7983 */ /* 0x001ea80000300800 */
        /* <DEDUP_REMOVED lines=61> */
[----:B------:R0:W-:Y:S04]  /*53130*/  STL [R1+0x15c], R12 ;  /* 0x00015c0c01007387 */ /* 0x0001e80000100800 */
[----:B0-----:R-:W2:Y:S02]  /*53140*/  LDL.LU R12, [R1+0x2460] ;  /* 0x00246000010c7983 */ /* 0x001ea40000300800 */
[----:B--2---:R-:W-:-:S02]  /*53150*/  F2FP.F16.F32.PACK_AB R12, R13, R12 ;  /* 0x0000000c0d0c723e */ /* 0x004fc400000000ff */
[----:B------:R-:W2:Y:S04]  /*53160*/  LDL.LU R13, [R1+0x245c] ;  /* 0x00245c00010d7983 */ /* 0x000ea80000300800 */
[----:B------:R2:W-:Y:S01]  /*53170*/  STL [R1+0x158], R12 ;  /* 0x0001580c01007387 */ /* 0x0005e20000100800 */
[----:B---3--:R-:W-:Y:S02]  /*53180*/  F2FP.F16.F32.PACK_AB R7, R7, R11 ;  /* 0x0000000b0707723e */ /* 0x008fe400000000ff */
[----:B----4-:R-:W-:Y:S02]  /*53190*/  F2FP.F16.F32.PACK_AB R5, R5, R9 ;  /* 0x000000090505723e */ /* 0x010fe400000000ff */
[----:B------:R-:W-:Y:S02]  /*531a0*/  F2FP.F16.F32.PACK_AB R4, R4, R8 ;  /* 0x000000080404723e */ /* 0x000fe400000000ff */
[----:B--2---:R-:W-:-:S02]  /*531b0*/  F2FP.F16.F32.PACK_AB R12, R13, R14 ;  /* 0x0000000e0d0c723e */ /* 0x004fc400000000ff */
[----:B------:R-:W-:Y:S02]  /*531c0*/  F2FP.F16.F32.PACK_AB R14, R15, R16 ;  /* 0x000000100f0e723e */ /* 0x000fe400000000ff */
[----:B------:R-:W-:Y:S01]  /*531d0*/  F2FP.F16.F32.PACK_AB R13, R17, R18 ;  /* 0x00000012110d723e */ /* 0x000fe200000000ff */
        /* <DEDUP_REMOVED lines=47> */
[----:B------:R-:W-:Y:S04]  /*534d0*/  STL [R1+0x1b4], R12 ;  /* 0x0001b40c01007387 */ /* 0x000fe80000100800 */
[----:B------:R-:W-:Y:S04]  /*534e0*/  STL [R1+0x1b0], R7 ;  /* 0x0001b00701007387 */ /* 0x000fe80000100800 */
[----:B------:R0:W-:Y:S04]  /*534f0*/  STL [R1+0x1cc], R0 ;  /* 0x0001cc0001007387 */ /* 0x0001e80000100800 */
[----:B------:R-:W-:Y:S04]  /*53500*/  STL [R1+0x1c8], R5 ;  /* 0x0001c80501007387 */ /* 0x000fe80000100800 */
[----:B------:R-:W2:Y:S04]  /*53510*/  LDL.LU R11, [R1+0xa1c] ;  /* 0x000a1c00010b7983 */ /* 0x000ea80000300800 */
[----:B------:R-:W-:Y:S04]  /*53520*/  STL [R1+0x1c4], R4 ;  /* 0x0001c40401007387 */ /* 0x000fe80000100800 */
[----:B------:R-:W3:Y:S01]  /*53530*/  LDL.LU R10, [R1+0xa14] ;  /* 0x000a1400010a7983 */ /* 0x000ee20000300800 */
[----:B0-----:R-:W-:-:S05]  /*53540*/  F2FP.F16.F32.PACK_AB R0, R3, R2 ;  /* 0x000000020300723e */ /* 0x001fca00000000ff */
[----:B------:R-:W-:Y:S04]  /*53550*/  STL [R1+0x1c0], R0 ;  /* 0x0001c00001007387 */ /* 0x000fe80000100800 */
[----:B---3--:R0:W-:Y:S04]  /*53560*/  STL [R1+0x2458], R10 ;  /* 0x0024580a01007387 */ /* 0x0081e80000100800 */
[----:B0-----:R-:W2:Y:S04]  /*53570*/  LDL.LU R10, [R1+0x9fc] ;  /* 0x0009fc00010a7983 */ /* 0x001ea80000300800 */
[----:B------:R-:W3:Y:S04]  /*53580*/  LDL.LU R9, [R1+0xa2c] ;  /* 0x000a2c0001097983 */ /* 0x000ee80000300800 */
        /* <DEDUP_REMOVED lines=59> */
[----:B------:R-:W2:Y:S04]  /*53940*/  LDL.LU R3, [R1+0xad0] ;  /* 0x000ad00001037983 */ /* 0x000ea80000300800 */
[----:B------:R-:W2:Y:S04]  /*53950*/  LDL.LU R2, [R1+0xae0] ;  /* 0x000ae00001027983 */ /* 0x000ea80000300800 */
[----:B------:R-:W3:Y:S04]  /*53960*/  LDL.LU R10, [R1+0x2458] ;  /* 0x00245800010a7983 */ /* 0x000ee80000300800 */
[----:B------:R0:W-:Y:S04]  /*53970*/  STL [R1+0x2430], R11 ;  /* 0x0024300b01007387 */ /* 0x0001e80000100800 */
[----:B0-----:R-:W2:Y:S01]  /*53980*/  LDL.LU R11, [R1+0xa0c] ;  /* 0x000a0c00010b7983 */ /* 0x001ea20000300800 */
[----:B---3--:R-:W-:-:S03]  /*53990*/  F2FP.F16.F32.PACK_AB R10, R9, R10 ;  /* 0x0000000a090a723e */ /* 0x008fc600000000ff */
[----:B------:R-:W2:Y:S01]  /*539a0*/  LDL.LU R9, [R1+0x2454] ;  /* 0x0024540001097983 */ /* 0x000ea20000300800 */
[----:B----4-:R-:W-:Y:S02]  /*539b0*/  F2FP.F16.F32.PACK_AB R8, R12, R8 ;  /* 0x000000080c08723e */ /* 0x010fe400000000ff */
[----:B------:R-:W-:Y:S01]  /*539c0*/  F2FP.F16.F32.PACK_AB R7, R13, R7 ;  /* 0x000000070d07723e */ /* 0x000fe200000000ff */
[----:B------:R-:W-:Y:S01]  /*539d0*/  STL [R1+0x2434], R10 ;  /* 0x0024340a01007387 */ /* 0x000fe20000100800 */
[----:B------:R-:W-:Y:S02]  /*539e0*/  F2FP.F16.F32.PACK_AB R6, R14, R6 ;  /* 0x000000060e06723e */ /* 0x000fe400000000ff */
[----:B------:R-:W-:Y:S02]  /*539f0*/  F2FP.F16.F32.PACK_AB R5, R15, R5 ;  /* 0x000000050f05723e */ /* 0x000fe400000000ff */
[----:B------:R-:W-:Y:S02]  /*53a00*/  F2FP.F16.F32.PACK_AB R4, R16, R4 ;  /* 0x000000041004723e */ /* 0x000fe400000000ff */
[----:B--2---:R-:W-:-:S05]  /*53a10*/  F2FP.F16.F32.PACK_AB R9, R11, R9 ;  /* 0x000000090b09723e */ /* 0x004fca00000000ff */
[----:B------:R-:W-:Y:S04]  /*53a20*/  STL [R1+0x2438], R9 ;  /* 0x0024380901007387 */ /* 0x000fe80000100800 */
[----:B------:R-:W-:Y:S04]  /*53a30*/  STL [R1+0x243c], R8 ;  /* 0x00243c0801007387 */ /* 0x000fe80000100800 */
[----:B------:R-:W-:Y:S04]  /*53a40*/  STL [R1+0x2440], R7 ;  /* 0x0024400701007387 */ /* 0x000fe80000100800 */
[----:B------:R0:W-:Y:S04]  /*53a50*/  STL [R1+0x2444], R6 ;  /* 0x0024440601007387 */ /* 0x0001e80000100800 */
[----:B------:R1:W-:Y:S04]  /*53a60*/  STL [R1+0x2448], R5 ;  /* 0x0024480501007387 */ /* 0x0003e80000100800 */
[----:B------:R2:W-:Y:S01]  /*53a70*/  STL [R1+0x244c], R4 ;  /* 0x00244c0401007387 */ /* 0x0005e20000100800 */
[----:B0-----:R-:W-:-:S02]  /*53a80*/  F2FP.F16.F32.PACK_AB R6, R21, R22 ;  /* 0x000000161506723e */ /* 0x001fc400000000ff */
[----:B-1----:R-:W-:Y:S02]  /*53a90*/  F2FP.F16.F32.PACK_AB R5, R19, R20 ;  /* 0x000000141305723e */ /* 0x002fe400000000ff */
[----:B--2---:R-:W-:-:S05]  /*53aa0*/  F2FP.F16.F32.PACK_AB R4, R17, R18 ;  /* 0x000000121104723e */ /* 0x004fca00000000ff */
[----:B------:R0:W-:Y:S04]  /*53ab0*/  STL [R1+0xc], R4 ;  /* 0x00000c0401007387 */ /* 0x0001e80000100800 */
[----:B------:R1:W-:Y:S01]  /*53ac0*/  STL [R1+0x8], R5 ;  /* 0x0000080501007387 */ /* 0x0003e20000100800 */
[----:B0-----:R-:W-:-:S03]  /*53ad0*/  F2FP.F16.F32.PACK_AB R4, R23, R24 ;  /* 0x000000181704723e */ /* 0x001fc600000000ff */
[----:B------:R0:W-:Y:S01]  /*53ae0*/  STL [R1+0x4], R6 ;  /* 0x0000040601007387 */ /* 0x0001e20000100800 */
[----:B-1----:R-:W-:-:S03]  /*53af0*/  F2FP.F16.F32.PACK_AB R5, R25, R26 ;  /* 0x0000001a1905723e */ /* 0x002fc600000000ff */
[----:B------:R1:W-:Y:S04]  /*53b00*/  STL [R1], R4 ;  /* 0x0000000401007387 */ /* 0x0003e80000100800 */
        /* <DEDUP_REMOVED lines=34> */
[----:B--2---:R-:W-:-:S03]  /*53d30*/  F2FP.F16.F32.PACK_AB R5, R60, R0 ;  /* 0x000000003c05723e */ /* 0x004fc600000000ff */
[----:B------:R0:W-:Y:S04]  /*53d40*/  STL [R1+0x58], R4 ;  /* 0x0000580401007387 */ /* 0x0001e80000100800 */
[----:B0-----:R-:W2:Y:S04]  /*53d50*/  LDL.LU R4, [R1+0xb1c] ;  /* 0x000b1c0001047983 */ /* 0x001ea80000300800 */
[----:B------:R0:W-:Y:S04]  /*53d60*/  STL [R1+0x54], R5 ;  /* 0x0000540501007387 */ /* 0x0001e80000100800 */
[----:B0-----:R-:W3:Y:S01]  /*53d70*/  LDL.LU R5, [R1+0xaf4] ;  /* 0x000af40001057983 */ /* 0x001ee20000300800 */
[----:B------:R-:W-:-:S05]  /*53d80*/  F2FP.F16.F32.PACK_AB R0, R3, R2 ;  /* 0x000000020300723e */ /* 0x000fca00000000ff */
[----:B------:R-:W-:Y:S04]  /*53d90*/  STL [R1+0x50], R0 ;  /* 0x0000500001007387 */ /* 0x000fe80000100800 */
[----:B---3--:R0:W-:Y:S04]  /*53da0*/  STL [R1+0x2450], R5 ;  /* 0x0024500501007387 */ /* 0x0081e80000100800 */
[----:B0-----:R-:W2:Y:S04]  /*53db0*/  LDL.LU R5, [R1+0xafc] ;  /* 0x000afc0001057983 */ /* 0x001ea80000300800 */
        /* <DEDUP_REMOVED lines=59> */
[----:B--2---:R-:W-:-:S03]  /*54170*/  F2FP.F16.F32.PACK_AB R4, R5, R4 ;  /* 0x000000040504723e */ /* 0x004fc600000000ff */
[----:B------:R-:W2:Y:S04]  /*54180*/  LDL.LU R5, [R1+0x2450] ;  /* 0x0024500001057983 */ /* 0x000ea80000300800 */
[----:B------:R0:W-:Y:S01]  /*54190*/  STL [R1+0x6c], R4 ;  /* 0x00006c0401007387 */ /* 0x0001e20000100800 */
[----:B----4-:R-:W-:-:S03]  /*541a0*/  F2FP.F16.F32.PACK_AB R8, R7, R8 ;  /* 0x000000080708723e */ /* 0x010fc600000000ff */
[----:B0-----:R1:W5:Y:S01]  /*541b0*/  LDL.LU R4, [R1+0x244c] ;  /* 0x00244c0001047983 */ /* 0x0013620000300800 */
[----:B---3--:R-:W-:Y:S02]  /*541c0*/  F2FP.F16.F32.PACK_AB R10, R9, R10 ;  /* 0x0000000a090a723e */ /* 0x008fe400000000ff */
        /* <DEDUP_REMOVED lines=25> */
[----:B--2---:R-:W-:Y:S02]  /*54360*/  F2FP.F16.F32.PACK_AB R6, R5, R6 ;  /* 0x000000060506723e */ /* 0x004fe400000000ff */
[----:B------:R1:W5:Y:S04]  /*54370*/  LDL.LU R5, [R1+0x2448] ;  /* 0x0024480001057983 */ /* 0x0003680000300800 */
[----:B------:R0:W-:Y:S04]  /*54380*/  STL [R1+0x68], R6 ;  /* 0x0000680601007387 */ /* 0x0001e80000100800 */
[----:B0-----:R1:W5:Y:S04]  /*54390*/  LDL.LU R6, [R1+0x2444] ;  /* 0x0024440001067983 */ /* 0x0013680000300800 */
        /* <DEDUP_REMOVED lines=70> */
[----:B------:R0:W-:Y:S01]  /*54800*/  STL [R1+0xc8], R54 ;  /* 0x0000c83601007387 */ /* 0x0001e20000100800 */
[----:B------:R-:W-:-:S03]  /*54810*/  F2FP.F16.F32.PACK_AB R0, R61, R0 ;  /* 0x000000003d00723e */ /* 0x000fc600000000ff */
        /* <DEDUP_REMOVED lines=9> */
[----:B0-----:R-:W2:Y:S04]  /*548b0*/  LDL.LU R60, [R1+0x236c] ;  /* 0x00236c00013c7983 */ /* 0x001ea80000300800 */
[----:B------:R-:W2:Y:S01]  /*548c0*/  LDL.LU R61, [R1+0x2368] ;  /* 0x00236800013d7983 */ /* 0x000ea20000300800 */
[----:B------:R-:W-:-:S03]  /*548d0*/  F2FP.F16.F32.PACK_AB R2, R3, R2 ;  /* 0x000000020302723e */ /* 0x000fc600000000ff */
[----:B------:R2:W-:Y:S02]  /*548e0*/  STL [R1+0xd8], R0 ;  /* 0x0000d80001007387 */ /* 0x0005e40000100800 */
[----:B--2---:R-:W-:-:S05]  /*548f0*/  F2FP.F16.F32.PACK_AB R0, R61, R60 ;  /* 0x0000003c3d00723e */ /* 0x004fca00000000ff */
[----:B------:R1:W-:Y:S04]  /*54900*/  STL [R1+0xd0], R0 ;  /* 0x0000d00001007387 */ /* 0x0003e80000100800 */
[----:B------:R1:W-:Y:S02]  /*54910*/  STL [R1+0xd4], R2 ;  /* 0x0000d40201007387 */ /* 0x0003e40000100800 */
.L_x_0:
[----:B-----5:R-:W-:Y:S01]  /*54920*/  STL.64 [R1+0x2440], R30 ;  /* 0x0024401e01007387 */ /* 0x020fe20000100a00 */
[----:B-1----:R-:W1:Y:S01]  /*54930*/  S2R R0, SR_TID.X ;  /* 0x0000000000007919 */ /* 0x002e620000002100 */
[----:B------:R-:W2:Y:S01]  /*54940*/  S2UR UR5, SR_CgaCtaId ;  /* 0x00000000000579c3 */ /* 0x000ea20000008800 */
[----:B------:R-:W-:Y:S01]  /*54950*/  UMOV UR4, 0x400 ;  /* 0x0000040000047882 */ /* 0x000fe20000000000 */
[----:B------:R-:W-:Y:S01]  /*54960*/  ULDC.64 UR18, c[0x0][0x220] ;  /* 0x0000880000127ab9 */ /* 0x000fe20000000a00 */
[----:B------:R3:W-:Y:S01]  /*54970*/  STL.64 [R1+0x2438], R28 ;  /* 0x0024381c01007387 */ /* 0x0007e20000100a00 */
[----:B------:R-:W-:Y:S01]  /*54980*/  ULDC.64 UR28, c[0x0][0x228] ;  /* 0x00008a00001c7ab9 */ /* 0x000fe20000000a00 */
[----:B------:R-:W-:Y:S01]  /*54990*/  ULDC UR24, c[0x0][0x248] ;  /* 0x0000920000187ab9 */ /* 0x000fe20000000800 */
[----:B------:R-:W-:Y:S01]  /*549a0*/  ULDC.64 UR20, c[0x0][0x228] ;  /* 0x00008a0000147ab9 */ /* 0x000fe20000000a00 */
        /* <DEDUP_REMOVED lines=8> */
[----:B---3--:R-:W3:Y:S04]  /*54a30*/  LDL.LU R28, [R1+0x70] ;  /* 0x00007000011c7983 */ /* 0x008ee80000300800 */
[----:B------:R-:W3:Y:S04]  /*54a40*/  LDL.LU R29, [R1+0x74] ;  /* 0x00007400011d7983 */ /* 0x000ee80000300800 */
[----:B------:R-:W3:Y:S04]  /*54a50*/  LDL.LU R30, [R1+0x78] ;  /* 0x00007800011e7983 */ /* 0x000ee80000300800 */
[----:B------:R-:W3:Y:S04]  /*54a60*/  LDL.LU R31, [R1+0x7c] ;  /* 0x00007c00011f7983 */ /* 0x000ee80000300800 */
[----:B------:R-:W-:Y:S04]  /*54a70*/  STL.64 [R1+0x2430], R34 ;  /* 0x0024302201007387 */ /* 0x000fe80000100a00 */
[----:B------:R4:W-:Y:S04]  /*54a80*/  STL.64 [R1+0x2428], R32 ;  /* 0x0024282001007387 */ /* 0x0009e80000100a00 */
[----:B----4-:R-:W4:Y:S04]  /*54a90*/  LDL.LU R32, [R1+0x80] ;  /* 0x0000800001207983 */ /* 0x010f280000300800 */
[----:B------:R-:W4:Y:S04]  /*54aa0*/  LDL.LU R33, [R1+0x84] ;  /* 0x0000840001217983 */ /* 0x000f280000300800 */
[----:B------:R-:W4:Y:S04]  /*54ab0*/  LDL.LU R34, [R1+0x88] ;  /* 0x0000880001227983 */ /* 0x000f280000300800 */
[----:B------:R-:W4:Y:S04]  /*54ac0*/  LDL.LU R35, [R1+0x8c] ;  /* 0x00008c0001237983 */ /* 0x000f280000300800 */
[----:B------:R-:W-:Y:S04]  /*54ad0*/  STL.64 [R1+0x2420], R38 ;  /* 0x0024202601007387 */ /* 0x000fe80000100a00 */
[----:B------:R0:W-:Y:S04]  /*54ae0*/  STL.64 [R1+0x2418], R36 ;  /* 0x0024182401007387 */ /* 0x0001e80000100a00 */
[----:B0-----:R-:W3:Y:S04]  /*54af0*/  LDL.LU R36, [R1+0x90] ;  /* 0x0000900001247983 */ /* 0x001ee80000300800 */
        /* <DEDUP_REMOVED lines=26> */
[----:B------:R-:W3:Y:S01]  /*54ca0*/  LDL.LU R55, [R1+0xdc] ;  /* 0x0000dc0001377983 */ /* 0x000ee20000300800 */
[----:B--2---:R-:W-:Y:S01]  /*54cb0*/  ULEA UR4, UR5, UR4, 0x18 ;  /* 0x0000000405047291 */ /* 0x004fe2000f8ec03f */
[----:B-1----:R-:W-:-:S02]  /*54cc0*/  LOP3.LUT R0, R0, 0x1f, RZ, 0xc0, !PT ;  /* 0x0000001f00007812 */ /* 0x002fc400078ec0ff */
[----:B------:R-:W-:Y:S03]  /*54cd0*/  STL.64 [R1+0x23d0], R58 ;  /* 0x0023d03a01007387 */ /* 0x000fe60000100a00 */
[----:B------:R-:W-:Y:S01]  /*54ce0*/  LEA R0, R0, UR4, 0x4 ;  /* 0x0000000400007c11 */ /* 0x000fe2000f8e20ff */
[----:B------:R-:W-:Y:S06]  /*54cf0*/  BAR.SYNC.DEFER_BLOCKING 0x0 ;  /* 0x0000000000007b1d */ /* 0x000fec0000010000 */
[----:B------:R-:W-:Y:S01]  /*54d00*/  ULDC.64 UR4, c[0x0][0x228] ;  /* 0x00008a0000047ab9 */ /* 0x000fe20000000a00 */
[----:B------:R-:W-:Y:S04]  /*54d10*/  STL.64 [R1+0x23c8], R56 ;  /* 0x0023c83801007387 */ /* 0x000fe80000100a00 */
[----:B------:R-:W-:Y:S04]  /*54d20*/  STL [R1+0x23b0], R60 ;  /* 0x0023b03c01007387 */ /* 0x000fe80000100800 */
[----:B------:R-:W-:Y:S04]  /*54d30*/  STL [R1+0x23ac], R61 ;  /* 0x0023ac3d01007387 */ /* 0x000fe80000100800 */
[----:B---3--:R-:W-:Y:S01]  /*54d40*/  STSM.16.M88.4 [R0], R52 ;  /* 0x0000003400007844 */ /* 0x008fe20000000200 */
[----:B------:R-:W-:-:S03]  /*54d50*/  NOP ;  /* 0x0000000000007918 */ /* 0x000fc60000000000 */
[----:B------:R-:W0:Y:S01]  /*54d60*/  LDS.128 R52, [R0] ;  /* 0x0000000000347984 */ /* 0x000e220000000c00 */
[----:B------:R-:W-:-:S03]  /*54d70*/  NOP ;  /* 0x0000000000007918 */ /* 0x000fc60000000000 */
[----:B----4-:R-:W-:Y:S01]  /*54d80*/  STSM.16.M88.4 [R0], R48 ;  /* 0x0000003000007844 */ /* 0x010fe20000000200 */
[----:B------:R-:W-:-:S03]  /*54d90*/  NOP ;  /* 0x0000000000007918 */ /* 0x000fc60000000000 */
[----:B------:R-:W1:Y:S01]  /*54da0*/  LDS.128 R48, [R0] ;  /* 0x0000000000307984 */ /* 0x000e620000000c00 */
[----:B------:R-:W-:-:S03]  /*54db0*/  NOP ;  /* 0x0000000000007918 */ /* 0x000fc60000000000 */
[----:B------:R-:W-:Y:S01]  /*54dc0*/  STSM.16.M88.4 [R0], R44 ;  /* 0x0000002c00007844 */ /* 0x000fe20000000200 */
[----:B------:R-:W-:-:S03]  /*54dd0*/  NOP ;  /* 0x0000000000007918 */ /* 0x000fc60000000000 */
[----:B------:R-:W2:Y:S01]  /*54de0*/  LDS.128 R44, [R0] ;  /* 0x00000000002c7984 */ /* 0x000ea20000000c00 */
[----:B------:R-:W-:-:S03]  /*54df0*/  NOP ;  /* 0x0000000000007918 */ /* 0x000fc60000000000 */
[----:B------:R-:W-:Y:S01]  /*54e00*/  STSM.16.M88.4 [R0], R40 ;  /* 0x0000002800007844 */ /* 0x000fe20000000200 */
[----:B------:R-:W-:-:S03]  /*54e10*/  NOP ;  /* 0x0000000000007918 */ /* 0x000fc60000000000 */
[----:B------:R-:W3:Y:S01]  /*54e20*/  LDS.128 R40, [R0] ;  /* 0x0000000000287984 */ /* 0x000ee20000000c00 */
[----:B------:R-:W-:-:S03]  /*54e30*/  NOP ;  /* 0x0000000000007918 */ /* 0x000fc60000000000 */
[----:B------:R-:W-:Y:S01]  /*54e40*/  STSM.16.M88.4 [R0], R36 ;  /* 0x0000002400007844 */ /* 0x000fe20000000200 */
[----:B------:R-:W-:-:S03]  /*54e50*/  NOP ;  /* 0x0000000000007918 */ /* 0x000fc60000000000 */
[----:B------:R-:W4:Y:S01]  /*54e60*/  LDS.128 R36, [R0] ;  /* 0x0000000000247984 */ /* 0x000f220000000c00 */
[----:B------:R-:W-:-:S03]  /*54e70*/  NOP ;  /* 0x0000000000007918 */ /* 0x000fc60000000000 */
[----:B------:R-:W-:Y:S01]  /*54e80*/  STSM.16.M88.4 [R0], R32 ;  /* 0x0000002000007844 */ /* 0x000fe20000000200 */
[----:B------:R-:W-:-:S03]  /*54e90*/  NOP ;  /* 0x0000000000007918 */ /* 0x000fc60000000000 */
[----:B------:R-:W4:Y:S01]  /*54ea0*/  LDS.128 R32, [R0] ;  /* 0x0000000000207984 */ /* 0x000f220000000c00 */
[----:B------:R-:W-:-:S03]  /*54eb0*/  NOP ;  /* 0x0000000000007918 */ /* 0x000fc60000000000 */
[----:B0-----:R0:W-:Y:S04]  /*54ec0*/  STL.64 [R1+0xd0], R52 ;  /* 0x0000d03401007387 */ /* 0x0011e80000100a00 */
[----:B------:R0:W-:Y:S04]  /*54ed0*/  STL.64 [R1+0xd8], R54 ;  /* 0x0000d83601007387 */ /* 0x0001e80000100a00 */
[----:B-1----:R1:W-:Y:S04]  /*54ee0*/  STL.64 [R1+0xc0], R48 ;  /* 0x0000c03001007387 */ /* 0x0023e80000100a00 */
[----:B------:R1:W-:Y:S04]  /*54ef0*/  STL.64 [R1+0xc8], R50 ;  /* 0x0000c83201007387 */ /* 0x0003e80000100a00 */
[----:B--2---:R2:W-:Y:S04]  /*54f00*/  STL.64 [R1+0xb0], R44 ;  /* 0x0000b02c01007387 */ /* 0x0045e80000100a00 */
[----:B------:R2:W-:Y:S04]  /*54f10*/  STL.64 [R1+0xb8], R46 ;  /* 0x0000b82e01007387 */ /* 0x0005e80000100a00 */
[----:B---3--:R3:W-:Y:S04]  /*54f20*/  STL.64 [R1+0xa0], R40 ;  /* 0x0000a02801007387 */ /* 0x0087e80000100a00 */
[----:B------:R3:W-:Y:S04]  /*54f30*/  STL.64 [R1+0xa8], R42 ;  /* 0x0000a82a01007387 */ /* 0x0007e80000100a00 */
[----:B----4-:R4:W-:Y:S04]  /*54f40*/  STL.64 [R1+0x90], R36 ;  /* 0x0000902401007387 */ /* 0x0109e80000100a00 */
[----:B------:R4:W-:Y:S04]  /*54f50*/  STL.64 [R1+0x98], R38 ;  /* 0x0000982601007387 */ /* 0x0009e80000100a00 */
[----:B------:R-:W4:Y:S04]  /*54f60*/  LDL.LU R56, [R1+0x60] ;  /* 0x0000600001387983 */ /* 0x000f280000300800 */
[----:B------:R4:W-:Y:S04]  /*54f70*/  STL.64 [R1+0x80], R32 ;  /* 0x0000802001007387 */ /* 0x0009e80000100a00 */
[----:B------:R4:W-:Y:S04]  /*54f80*/  STL.64 [R1+0x88], R34 ;  /* 0x0000882201007387 */ /* 0x0009e80000100a00 */
[----:B------:R-:W4:Y:S04]  /*54f90*/  LDL.LU R57, [R1+0x64] ;  /* 0x0000640001397983 */ /* 0x000f280000300800 */
[----:B------:R-:W4:Y:S04]  /*54fa0*/  LDL.LU R58, [R1+0x68] ;  /* 0x00006800013a7983 */ /* 0x000f280000300800 */
[----:B------:R-:W4:Y:S04]  /*54fb0*/  LDL.LU R59, [R1+0x6c] ;  /* 0x00006c00013b7983 */ /* 0x000f280000300800 */
[----:B0-----:R-:W4:Y:S04]  /*54fc0*/  LDL.LU R52, [R1+0x50] ;  /* 0x0000500001347983 */ /* 0x001f280000300800 */
[----:B------:R-:W4:Y:S04]  /*54fd0*/  LDL.LU R53, [R1+0x54] ;  /* 0x0000540001357983 */ /* 0x000f280000300800 */
[----:B------:R-:W4:Y:S04]  /*54fe0*/  LDL.LU R54, [R1+0x58] ;  /* 0x0000580001367983 */ /* 0x000f280000300800 */
[----:B------:R-:W4:Y:S04]  /*54ff0*/  LDL.LU R55, [R1+0x5c] ;  /* 0x00005c0001377983 */ /* 0x000f280000300800 */
[----:B-1----:R-:W4:Y:S04]  /*55000*/  LDL.LU R48, [R1+0x40] ;  /* 0x0000400001307983 */ /* 0x002f280000300800 */
[----:B------:R-:W4:Y:S04]  /*55010*/  LDL.LU R49, [R1+0x44] ;  /* 0x0000440001317983 */ /* 0x000f280000300800 */
[----:B------:R-:W4:Y:S04]  /*55020*/  LDL.LU R50, [R1+0x48] ;  /* 0x0000480001327983 */ /* 0x000f280000300800 */
[----:B------:R-:W4:Y:S04]  /*55030*/  LDL.LU R51, [R1+0x4c] ;  /* 0x00004c0001337983 */ /* 0x000f280000300800 */
[----:B--2---:R-:W2:Y:S04]  /*55040*/  LDL.LU R44, [R1+0x30] ;  /* 0x00003000012c7983 */ /* 0x004ea80000300800 */
[----:B------:R-:W2:Y:S04]  /*55050*/  LDL.LU R45, [R1+0x34] ;  /* 0x00003400012d7983 */ /* 0x000ea80000300800 */
[----:B------:R-:W2:Y:S04]  /*55060*/  LDL.LU R46, [R1+0x38] ;  /* 0x00003800012e7983 */ /* 0x000ea80000300800 */
[----:B------:R-:W2:Y:S04]  /*55070*/  LDL.LU R47, [R1+0x3c] ;  /* 0x00003c00012f7983 */ /* 0x000ea80000300800 */
[----:B---3--:R-:W3:Y:S04]  /*55080*/  LDL.LU R40, [R1+0x20] ;  /* 0x0000200001287983 */ /* 0x008ee80000300800 */
[----:B------:R-:W3:Y:S04]  /*55090*/  LDL.LU R41, [R1+0x24] ;  /* 0x0000240001297983 */ /* 0x000ee80000300800 */
[----:B------:R-:W3:Y:S04]  /*550a0*/  LDL.LU R42, [R1+0x28] ;  /* 0x00002800012a7983 */ /* 0x000ee80000300800 */
[----:B------:R-:W3:Y:S04]  /*550b0*/  LDL.LU R43, [R1+0x2c] ;  /* 0x00002c00012b7983 */ /* 0x000ee80000300800 */
[----:B----4-:R-:W4:Y:S04]  /*550c0*/  LDL.LU R36, [R1+0x10] ;  /* 0x0000100001247983 */ /* 0x010f280000300800 */
[----:B------:R-:W4:Y:S04]  /*550d0*/  LDL.LU R37, [R1+0x14] ;  /* 0x0000140001257983 */ /* 0x000f280000300800 */
[----:B------:R-:W4:Y:S04]  /*550e0*/  LDL.LU R38, [R1+0x18] ;  /* 0x0000180001267983 */ /* 0x000f280000300800 */
[----:B------:R-:W4:Y:S04]  /*550f0*/  LDL.LU R39, [R1+0x1c] ;  /* 0x00001c0001277983 */ /* 0x000f280000300800 */
[----:B------:R-:W4:Y:S04]  /*55100*/  LDL.LU R32, [R1] ;  /* 0x0000000001207983 */ /* 0x000f280000300800 */
[----:B------:R-:W4:Y:S04]  /*55110*/  LDL.LU R33, [R1+0x4] ;  /* 0x0000040001217983 */ /* 0x000f280000300800 */
[----:B------:R-:W4:Y:S04]  /*55120*/  LDL.LU R34, [R1+0x8] ;  /* 0x0000080001227983 */ /* 0x000f280000300800 */
[----:B------:R-:W4:Y:S04]  /*55130*/  LDL.LU R35, [R1+0xc] ;  /* 0x00000c0001237983 */ /* 0x000f280000300800 */
[----:B------:R-:W-:Y:S01]  /*55140*/  STSM.16.M88.4 [R0], R28 ;  /* 0x0000001c00007844 */ /* 0x000fe20000000200 */
[----:B------:R-:W-:-:S03]  /*55150*/  NOP ;  /* 0x0000000000007918 */ /* 0x000fc60000000000 */
[----:B------:R-:W0:Y:S01]  /*55160*/  LDS.128 R28, [R0] ;  /* 0x00000000001c7984 */ /* 0x000e220000000c00 */
[----:B------:R-:W-:Y:S01]  /*55170*/  NOP ;  /* 0x0000000000007918 */ /* 0x000fe20000000000 */
[----:B0-----:R-:W-:Y:S02]  /*55180*/  IMAD.MOV.U32 R60, RZ, RZ, R31 ;  /* 0x000000ffff3c7224 */ /* 0x001fe400078e001f */
[----:B------:R-:W-:Y:S04]  /*55190*/  STL.64 [R1+0x70], R28 ;  /* 0x0000701c01007387 */ /* 0x000fe80000100a00 */
[----:B------:R0:W-:Y:S04]  /*551a0*/  STL [R1+0x78], R30 ;  /* 0x0000781e01007387 */ /* 0x0001e80000100800 */
[----:B0-----:R-:W4:Y:S04]  /*551b0*/  LDL.LU.64 R30, [R1+0x2440] ;  /* 0x00244000011e7983 */ /* 0x001f280000300a00 */
[----:B------:R-:W4:Y:S04]  /*551c0*/  LDL.LU.64 R28, [R1+0x2438] ;  /* 0x00243800011c7983 */ /* 0x000f280000300a00 */
[----:B------:R-:W-:Y:S04]  /*551d0*/  STL [R1+0x23b4], R60 ;  /* 0x0023b43c01007387 */ /* 0x000fe80000100800 */
[----:B------:R-:W-:Y:S01]  /*551e0*/  STSM.16.M88.4 [R0], R56 ;  /* 0x0000003800007844 */ /* 0x000fe20000000200 */
[----:B------:R-:W-:-:S03]  /*551f0*/  NOP ;  /* 0x0000000000007918 */ /* 0x000fc60000000000 */
[----:B------:R-:W0:Y:S01]  /*55200*/  LDS.128 R56, [R0] ;  /* 0x0000000000387984 */ /* 0x000e220000000c00 */
[----:B------:R-:W-:-:S03]  /*55210*/  NOP ;  /* 0x0000000000007918 */ /* 0x000fc60000000000 */
[----:B------:R-:W-:Y:S01]  /*55220*/  STSM.16.M88.4 [R0], R52 ;  /* 0x0000003400007844 */ /* 0x000fe20000000200 */
[----:B------:R-:W-:-:S03]  /*55230*/  NOP ;  /* 0x0000000000007918 */ /* 0x000fc60000000000 */
[----:B------:R-:W1:Y:S01]  /*55240*/  LDS.128 R52, [R0] ;  /* 0x0000000000347984 */ /* 0x000e620000000c00 */
[----:B------:R-:W-:-:S03]  /*55250*/  NOP ;  /* 0x0000000000007918 */ /* 0x000fc60000000000 */
[----:B------:R-:W-:Y:S01]  /*55260*/  STSM.16.M88.4 [R0], R48 ;  /* 0x0000003000007844 */ /* 0x000fe20000000200 */
[----:B------:R-:W-:-:S03]  /*55270*/  NOP ;  /* 0x0000000000007918 */ /* 0x000fc60000000000 */
[----:B------:R-:W1:Y:S01]  /*55280*/  LDS.128 R48, [R0] ;  /* 0x0000000000307984 */ /* 0x000e620000000c00 */
[----:B------:R-:W-:-:S03]  /*55290*/  NOP ;  /* 0x0000000000007918 */ /* 0x000fc60000000000 */
[----:B--2---:R-:W-:Y:S01]  /*552a0*/  STSM.16.M88.4 [R0], R44 ;  /* 0x0000002c00007844 */ /* 0x004fe20000000200 */
[----:B------:R-:W-:-:S03]  /*552b0*/  NOP ;  /* 0x0000000000007918 */ /* 0x000fc60000000000 */
[----:B------:R-:W2:Y:S01]  /*552c0*/  LDS.128 R44, [R0] ;  /* 0x00000000002c7984 */ /* 0x000ea20000000c00 */
[----:B------:R-:W-:-:S03]  /*552d0*/  NOP ;  /* 0x0000000000007918 */ /* 0x000fc60000000000 */
[----:B---3--:R-:W-:Y:S01]  /*552e0*/  STSM.16.M88.4 [R0], R40 ;  /* 0x0000002800007844 */ /* 0x008fe20000000200 */
[----:B------:R-:W-:-:S03]  /*552f0*/  NOP ;  /* 0x0000000000007918 */ /* 0x000fc60000000000 */
[----:B------:R-:W3:Y:S01]  /*55300*/  LDS.128 R40, [R0] ;  /* 0x0000000000287984 */ /* 0x000ee20000000c00 */
[----:B------:R-:W-:-:S03]  /*55310*/  NOP ;  /* 0x0000000000007918 */ /* 0x000fc60000000000 */
[----:B----4-:R-:W-:Y:S01]  /*55320*/  STSM.16.M88.4 [R0], R36 ;  /* 0x0000002400007844 */ /* 0x010fe20000000200 */
[----:B------:R-:W-:-:S03]  /*55330*/  NOP ;  /* 0x0000000000007918 */ /* 0x000fc60000000000 */
[----:B------:R-:W4:Y:S01]  /*55340*/  LDS.128 R36, [R0] ;  /* 0x0000000000247984 */ /* 0x000f220000000c00 */
[----:B------:R-:W-:-:S03]  /*55350*/  NOP ;  /* 0x0000000000007918 */ /* 0x000fc60000000000 */
[----:B------:R-:W-:Y:S01]  /*55360*/  STSM.16.M88.4 [R0], R32 ;  /* 0x0000002000007844 */ /* 0x000fe20000000200 */
[----:B------:R-:W-:-:S03]  /*55370*/  NOP ;  /* 0x0000000000007918 */ /* 0x000fc60000000000 */
[----:B------:R-:W4:Y:S01]  /*55380*/  LDS.128 R32, [R0] ;  /* 0x0000000000207984 */ /* 0x000f220000000c00 */
[----:B------:R-:W-:-:S03]  /*55390*/  NOP ;  /* 0x0000000000007918 */ /* 0x000fc60000000000 */
[----:B------:R-:W-:Y:S01]  /*553a0*/  STSM.16.M88.4 [R0], R4 ;  /* 0x0000000400007844 */ /* 0x000fe20000000200 */
[----:B------:R-:W-:-:S03]  /*553b0*/  NOP ;  /* 0x0000000000007918 */ /* 0x000fc60000000000 */
[----:B------:R-:W4:Y:S04]  /*553c0*/  LDS.128 R4, [R0] ;  /* 0x0000000000047984 */ /* 0x000f280000000c00 */
[----:B0-----:R0:W-:Y:S01]  /*553d0*/  STL.64 [R1+0x60], R56 ;  /* 0x0000603801007387 */ /* 0x0011e20000100a00 */
[----:B------:R-:W-:Y:S01]  /*553e0*/  IMAD.MOV.U32 R60, RZ, RZ, R58 ;  /* 0x000000ffff3c7224 */ /* 0x000fe200078e003a */
[----:B------:R-:W-:Y:S02]  /*553f0*/  NOP ;  /* 0x0000000000007918 */ /* 0x000fe40000000000 */
[----:B------:R0:W-:Y:S04]  /*55400*/  STL [R1+0x6c], R59 ;  /* 0x00006c3b01007387 */ /* 0x0001e80000100800 */
[----:B-1----:R1:W-:Y:S04]  /*55410*/  STL [R1+0x54], R53 ;  /* 0x0000543501007387 */ /* 0x0023e80000100800 */
[----:B------:R1:W-:Y:S04]  /*55420*/  STL.64 [R1+0x58], R54 ;  /* 0x0000583601007387 */ /* 0x0003e80000100a00 */
[----:B------:R1:W-:Y:S04]  /*55430*/  STL.64 [R1+0x40], R48 ;  /* 0x0000403001007387 */ /* 0x0003e80000100a00 */
[----:B------:R1:W-:Y:S04]  /*55440*/  STL.64 [R1+0x48], R50 ;  /* 0x0000483201007387 */ /* 0x0003e80000100a00 */
[----:B--2---:R2:W-:Y:S04]  /*55450*/  STL.64 [R1+0x30], R44 ;  /* 0x0000302c01007387 */ /* 0x0045e80000100a00 */
[----:B------:R2:W-:Y:S04]  /*55460*/  STL.64 [R1+0x38], R46 ;  /* 0x0000382e01007387 */ /* 0x0005e80000100a00 */
[----:B---3--:R3:W-:Y:S04]  /*55470*/  STL.64 [R1+0x20], R40 ;  /* 0x0000202801007387 */ /* 0x0087e80000100a00 */
[----:B------:R3:W-:Y:S04]  /*55480*/  STL.64 [R1+0x28], R42 ;  /* 0x0000282a01007387 */ /* 0x0007e80000100a00 */
[----:B----4-:R4:W-:Y:S04]  /*55490*/  STL.64 [R1+0x10], R36 ;  /* 0x0000102401007387 */ /* 0x0109e80000100a00 */
[----:B------:R4:W-:Y:S04]  /*554a0*/  STL.64 [R1+0x18], R38 ;  /* 0x0000182601007387 */ /* 0x0009e80000100a00 */
[----:B------:R4:W-:Y:S04]  /*554b0*/  STL.64 [R1+0x1d0], R32 ;  /* 0x0001d02001007387 */ /* 0x0009e80000100a00 */
[----:B------:R4:W-:Y:S04]  /*554c0*/  STL.64 [R1+0x1d8], R34 ;  /* 0x0001d82201007387 */ /* 0x0009e80000100a00 */
[----:B0-----:R-:W4:Y:S04]  /*554d0*/  LDL.LU R56, [R1+0x1c0] ;  /* 0x0001c00001387983 */ /* 0x001f280000300800 */
[----:B------:R-:W-:Y:S04]  /*554e0*/  STL.64 [R1], R4 ;  /* 0x0000000401007387 */ /* 0x000fe80000100a00 */
[----:B------:R-:W-:Y:S04]  /*554f0*/  STL.64 [R1+0x8], R6 ;  /* 0x0000080601007387 */ /* 0x000fe80000100a00 */
[----:B------:R-:W4:Y:S04]  /*55500*/  LDL.LU R57, [R1+0x1c4] ;  /* 0x0001c40001397983 */ /* 0x000f280000300800 */
[----:B------:R-:W4:Y:S04]  /*55510*/  LDL.LU R58, [R1+0x1c8] ;  /* 0x0001c800013a7983 */ /* 0x000f280000300800 */
[----:B------:R-:W4:Y:S01]  /*55520*/  LDL.LU R59, [R1+0x1cc] ;  /* 0x0001cc00013b7983 */ /* 0x000f220000300800 */
[----:B------:R-:W-:-:S03]  /*55530*/  IMAD.MOV.U32 R61, RZ, RZ, R52 ;  /* 0x000000ffff3d7224 */ /* 0x000fc600078e0034 */
        /* <DEDUP_REMOVED lines=20> */
[----:B------:R-:W-:Y:S01]  /*55680*/  STSM.16.M88.4 [R0], R8 ;  /* 0x0000000800007844 */ /* 0x000fe20000000200 */
[----:B------:R-:W-:-:S03]  /*55690*/  NOP ;  /* 0x0000000000007918 */ /* 0x000fc60000000000 */
[----:B------:R-:W0:Y:S01]  /*556a0*/  LDS.128 R4, [R0] ;  /* 0x0000000000047984 */ /* 0x000e220000000c00 */
[----:B------:R-:W-:-:S03]  /*556b0*/  NOP ;  /* 0x0000000000007918 */ /* 0x000fc60000000000 */
[----:B------:R-:W4:Y:S04]  /*556c0*/  LDL.LU R32, [R1+0x160] ;  /* 0x0001600001207983 */ /* 0x000f280000300800 */
[----:B------:R-:W4:Y:S04]  /*556d0*/  LDL.LU R33, [R1+0x164] ;  /* 0x0001640001217983 */ /* 0x000f280000300800 */
[----:B------:R-:W4:Y:S04]  /*556e0*/  LDL.LU R34, [R1+0x168] ;  /* 0x0001680001227983 */ /* 0x000f280000300800 */
[----:B------:R-:W4:Y:S04]  /*556f0*/  LDL.LU R35, [R1+0x16c] ;  /* 0x00016c0001237983 */ /* 0x000f280000300800 */
[----:B0-----:R-:W-:Y:S04]  /*55700*/  STL [R1+0x23a8], R6 ;  /* 0x0023a80601007387 */ /* 0x001fe80000100800 */
[----:B------:R-:W-:Y:S04]  /*55710*/  STL [R1+0x23a4], R7 ;  /* 0x0023a40701007387 */ /* 0x000fe80000100800 */
[----:B------:R-:W-:Y:S04]  /*55720*/  STL [R1+0x23c0], R6 ;  /* 0x0023c00601007387 */ /* 0x000fe80000100800 */
[----:B------:R-:W-:Y:S04]  /*55730*/  STL.64 [R1+0x23b8], R4 ;  /* 0x0023b80401007387 */ /* 0x000fe80000100a00 */
[----:B------:R-:W-:Y:S01]  /*55740*/  STSM.16.M88.4 [R0], R56 ;  /* 0x0000003800007844 */ /* 0x000fe20000000200 */
[----:B------:R-:W-:-:S03]  /*55750*/  NOP ;  /* 0x0000000000007918 */ /* 0x000fc60000000000 */
[----:B------:R-:W0:Y:S01]  /*55760*/  LDS.128 R4, [R0] ;  /* 0x0000000000047984 */ /* 0x000e220000000c00 */
[----:B------:R-:W-:-:S03]  /*55770*/  NOP ;  /* 0x0000000000007918 */ /* 0x000fc60000000000 */
[----:B------:R-:W-:Y:S04]  /*55780*/  STSM.16.M88.4 [R0], R52 ;  /* 0x0000003400007844 */ /* 0x000fe80000000200 */
[----:B0-----:R-:W-:Y:S04]  /*55790*/  STL.64 [R1+0x1c0], R4 ;  /* 0x0001c00401007387 */ /* 0x001fe80000100a00 */
[----:B------:R-:W-:Y:S01]  /*557a0*/  STL.64 [R1+0x1c8], R6 ;  /* 0x0001c80601007387 */ /* 0x000fe20000100a00 */
        /* <DEDUP_REMOVED lines=9> */
[----:B--2---:R-:W-:Y:S04]  /*55840*/  STSM.16.M88.4 [R0], R44 ;  /* 0x0000002c00007844 */ /* 0x004fe80000000200 */
[----:B0-----:R-:W-:Y:S04]  /*55850*/  STL.64 [R1+0x1a0], R4 ;  /* 0x0001a00401007387 */ /* 0x001fe80000100a00 */
[----:B------:R-:W-:Y:S01]  /*55860*/  STL.64 [R1+0x1a8], R6 ;  /* 0x0001a80601007387 */ /* 0x000fe20000100a00 */
[----:B------:R-:W-:-:S03]  /*55870*/  NOP ;  /* 0x0000000000007918 */ /* 0x000fc60000000000 */
[----:B------:R-:W0:Y:S01]  /*55880*/  LDS.128 R4, [R0] ;  /* 0x0000000000047984 */ /* 0x000e220000000c00 */
[----:B------:R-:W-:-:S03]  /*55890*/  NOP ;  /* 0x0000000000007918 */ /* 0x000fc60000000000 */
[----:B---3--:R-:W-:Y:S04]  /*558a0*/  STSM.16.M88.4 [R0], R40 ;  /* 0x0000002800007844 */ /* 0x008fe80000000200 */
[----:B0-----:R-:W-:Y:S04]  /*558b0*/  STL.64 [R1+0x190], R4 ;  /* 0x0001900401007387 */ /* 0x001fe80000100a00 */
[----:B------:R-:W-:Y:S01]  /*558c0*/  STL.64 [R1+0x198], R6 ;  /* 0x0001980601007387 */ /* 0x000fe20000100a00 */
[----:B------:R-:W-:-:S03]  /*558d0*/  NOP ;  /* 0x0000000000007918 */ /* 0x000fc60000000000 */
[----:B------:R-:W0:Y:S01]  /*558e0*/  LDS.128 R4, [R0] ;  /* 0x0000000000047984 */ /* 0x000e220000000c00 */
[----:B------:R-:W-:-:S03]  /*558f0*/  NOP ;  /* 0x0000000000007918 */ /* 0x000fc60000000000 */
[----:B----4-:R-:W-:Y:S04]  /*55900*/  STSM.16.M88.4 [R0], R36 ;  /* 0x0000002400007844 */ /* 0x010fe80000000200 */
[----:B0-----:R-:W-:Y:S04]  /*55910*/  STL.64 [R1+0x180], R4 ;  /* 0x0001800401007387 */ /* 0x001fe80000100a00 */
[----:B------:R-:W-:Y:S01]  /*55920*/  STL.64 [R1+0x188], R6 ;  /* 0x0001880601007387 */ /* 0x000fe20000100a00 */
[----:B------:R-:W-:-:S03]  /*55930*/  NOP ;  /* 0x0000000000007918 */ /* 0x000fc60000000000 */
[----:B------:R-:W0:Y:S01]  /*55940*/  LDS.128 R4, [R0] ;  /* 0x0000000000047984 */ /* 0x000e220000000c00 */
[----:B------:R-:W-:-:S03]  /*55950*/  NOP ;  /* 0x0000000000007918 */ /* 0x000fc60000000000 */
[----:B0-----:R0:W-:Y:S04]  /*55960*/  STL.64 [R1+0x170], R4 ;  /* 0x0001700401007387 */ /* 0x0011e80000100a00 */
[----:B------:R1:W-:Y:S04]  /*55970*/  STL.64 [R1+0x178], R6 ;  /* 0x0001780601007387 */ /* 0x0003e80000100a00 */
        /* <DEDUP_REMOVED lines=32> */
[----:B------:R-:W-:Y:S01]  /*55b80*/  STSM.16.M88.4 [R0], R32 ;  /* 0x0000002000007844 */ /* 0x000fe20000000200 */
[----:B------:R-:W-:-:S03]  /*55b90*/  NOP ;  /* 0x0000000000007918 */ /* 0x000fc60000000000 */
[----:B------:R-:W0:Y:S01]  /*55ba0*/  LDS.128 R32, [R0] ;  /* 0x0000000000207984 */ /* 0x000e220000000c00 */
[----:B------:R-:W-:-:S03]  /*55bb0*/  NOP ;  /* 0x0000000000007918 */ /* 0x000fc60000000000 */
[----:B0-----:R-:W-:Y:S04]  /*55bc0*/  STL.64 [R1+0x160], R32 ;  /* 0x0001602001007387 */ /* 0x001fe80000100a00 */
[----:B------:R0:W-:Y:S04]  /*55bd0*/  STL.64 [R1+0x168], R34 ;  /* 0x0001682201007387 */ /* 0x0001e80000100a00 */
[----:B0-----:R-:W4:Y:S04]  /*55be0*/  LDL.LU.64 R34, [R1+0x2430] ;  /* 0x0024300001227983 */ /* 0x001f280000300a00 */
[----:B------:R-:W4:Y:S04]  /*55bf0*/  LDL.LU.64 R32, [R1+0x2428] ;  /* 0x0024280001207983 */ /* 0x000f280000300a00 */
[----:B--2---:R-:W-:Y:S01]  /*55c00*/  STSM.16.M88.4 [R0], R36 ;  /* 0x0000002400007844 */ /* 0x004fe20000000200 */
[----:B------:R-:W-:-:S03]  /*55c10*/  NOP ;  /* 0x0000000000007918 */ /* 0x000fc60000000000 */
[----:B------:R-:W0:Y:S01]  /*55c20*/  LDS.128 R36, [R0] ;  /* 0x0000000000247984 */ /* 0x000e220000000c00 */
[----:B------:R-:W-:-:S03]  /*55c30*/  NOP ;  /* 0x0000000000007918 */ /* 0x000fc60000000000 */
[----:B---3--:R-:W-:Y:S01]  /*55c40*/  STSM.16.M88.4 [R0], R40 ;  /* 0x0000002800007844 */ /* 0x008fe20000000200 */
[----:B------:R-:W-:-:S03]  /*55c50*/  NOP ;  /* 0x0000000000007918 */ /* 0x000fc60000000000 */
[----:B------:R-:W1:Y:S01]  /*55c60*/  LDS.128 R40, [R0] ;  /* 0x0000000000287984 */ /* 0x000e620000000c00 */
[----:B------:R-:W-:-:S03]  /*55c70*/  NOP ;  /* 0x0000000000007918 */ /* 0x000fc60000000000 */
[----:B0-----:R-:W-:Y:S04]  /*55c80*/  STL.64 [R1+0x150], R36 ;  /* 0x0001502401007387 */ /* 0x001fe80000100a00 */
[----:B------:R0:W-:Y:S04]  /*55c90*/  STL.64 [R1+0x158], R38 ;  /* 0x0001582601007387 */ /* 0x0001e80000100a00 */
[----:B0-----:R-:W2:Y:S04]  /*55ca0*/  LDL.LU.64 R38, [R1+0x2420] ;  /* 0x0024200001267983 */ /* 0x001ea80000300a00 */
[----:B------:R-:W2:Y:S04]  /*55cb0*/  LDL.LU.64 R36, [R1+0x2418] ;  /* 0x0024180001247983 */ /* 0x000ea80000300a00 */
[----:B----4-:R-:W-:Y:S01]  /*55cc0*/  STSM.16.M88.4 [R0], R44 ;  /* 0x0000002c00007844 */ /* 0x010fe20000000200 */
[----:B------:R-:W-:-:S03]  /*55cd0*/  NOP ;  /* 0x0000000000007918 */ /* 0x000fc60000000000 */
[----:B------:R-:W0:Y:S01]  /*55ce0*/  LDS.128 R44, [R0] ;  /* 0x00000000002c7984 */ /* 0x000e220000000c00 */
        /* <DEDUP_REMOVED lines=17> */
[----:B-1----:R-:W-:Y:S04]  /*55e00*/  STL.64 [R1+0x140], R40 ;  /* 0x0001402801007387 */ /* 0x002fe80000100a00 */
[----:B------:R1:W-:Y:S04]  /*55e10*/  STL.64 [R1+0x148], R42 ;  /* 0x0001482a01007387 */ /* 0x0003e80000100a00 */
[----:B-1----:R-:W2:Y:S04]  /*55e20*/  LDL.LU.64 R42, [R1+0x2410] ;  /* 0x00241000012a7983 */ /* 0x002ea80000300a00 */
[----:B------:R-:W2:Y:S04]  /*55e30*/  LDL.LU.64 R40, [R1+0x2408] ;  /* 0x0024080001287983 */ /* 0x000ea80000300a00 */
[----:B0-----:R-:W-:Y:S04]  /*55e40*/  STL.64 [R1+0x130], R44 ;  /* 0x0001302c01007387 */ /* 0x001fe80000100a00 */
[----:B------:R0:W-:Y:S04]  /*55e50*/  STL.64 [R1+0x138], R46 ;  /* 0x0001382e01007387 */ /* 0x0001e80000100a00 */
[----:B0-----:R-:W2:Y:S04]  /*55e60*/  LDL.LU.64 R46, [R1+0x2400] ;  /* 0x00240000012e7983 */ /* 0x001ea80000300a00 */
[----:B------:R-:W2:Y:S04]  /*55e70*/  LDL.LU.64 R44, [R1+0x23f8] ;  /* 0x0023f800012c7983 */ /* 0x000ea80000300a00 */
[----:B---3--:R-:W-:Y:S04]  /*55e80*/  STL.64 [R1+0x120], R48 ;  /* 0x0001203001007387 */ /* 0x008fe80000100a00 */
[----:B------:R0:W-:Y:S04]  /*55e90*/  STL.64 [R1+0x128], R50 ;  /* 0x0001283201007387 */ /* 0x0001e80000100a00 */
[----:B0-----:R-:W3:Y:S04]  /*55ea0*/  LDL.LU.64 R50, [R1+0x23f0] ;  /* 0x0023f00001327983 */ /* 0x001ee80000300a00 */
[----:B------:R-:W3:Y:S04]  /*55eb0*/  LDL.LU.64 R48, [R1+0x23e8] ;  /* 0x0023e80001307983 */ /* 0x000ee80000300a00 */
[----:B----4-:R-:W-:Y:S04]  /*55ec0*/  STL.64 [R1+0x110], R52 ;  /* 0x0001103401007387 */ /* 0x010fe80000100a00 */
[----:B------:R0:W-:Y:S04]  /*55ed0*/  STL.64 [R1+0x118], R54 ;  /* 0x0001183601007387 */ /* 0x0001e80000100a00 */
[----:B------:R-:W-:Y:S01]  /*55ee0*/  STSM.16.M88.4 [R0], R8 ;  /* 0x0000000800007844 */ /* 0x000fe20000000200 */
[----:B------:R-:W-:-:S03]  /*55ef0*/  NOP ;  /* 0x0000000000007918 */ /* 0x000fc60000000000 */
[----:B0-----:R-:W4:Y:S04]  /*55f00*/  LDL.LU.64 R54, [R1+0x23e0] ;  /* 0x0023e00001367983 */ /* 0x001f280000300a00 */
[----:B------:R-:W4:Y:S04]  /*55f10*/  LDL.LU.64 R52, [R1+0x23d8] ;  /* 0x0023d80001347983 */ /* 0x000f280000300a00 */
[----:B------:R-:W-:Y:S04]  /*55f20*/  STL.64 [R1+0x100], R56 ;  /* 0x0001003801007387 */ /* 0x000fe80000100a00 */
[----:B------:R0:W-:Y:S04]  /*55f30*/  STL.64 [R1+0x108], R58 ;  /* 0x0001083a01007387 */ /* 0x0001e80000100a00 */
[----:B0-----:R-:W4:Y:S04]  /*55f40*/  LDL.LU.64 R58, [R1+0x23d0] ;  /* 0x0023d000013a7983 */ /* 0x001f280000300a00 */
[----:B------:R-:W4:Y:S04]  /*55f50*/  LDL.LU.64 R56, [R1+0x23c8] ;  /* 0x0023c80001387983 */ /* 0x000f280000300a00 */
[----:B------:R-:W-:Y:S04]  /*55f60*/  STL.64 [R1+0xf0], R4 ;  /* 0x0000f00401007387 */ /* 0x000fe80000100a00 */
[----:B------:R-:W-:Y:S04]  /*55f70*/  STL.64 [R1+0xf8], R6 ;  /* 0x0000f80601007387 */ /* 0x000fe80000100a00 */
[----:B------:R-:W0:Y:S01]  /*55f80*/  LDS.128 R4, [R0] ;  /* 0x0000000000047984 */ /* 0x000e220000000c00 */
[----:B------:R-:W-:-:S03]  /*55f90*/  NOP ;  /* 0x0000000000007918 */ /* 0x000fc60000000000 */
[----:B------:R-:W-:Y:S01]  /*55fa0*/  STSM.16.M88.4 [R0], R12 ;  /* 0x0000000c00007844 */ /* 0x000fe20000000200 */
[----:B------:R-:W-:-:S03]  /*55fb0*/  NOP ;  /* 0x0000000000007918 */ /* 0x000fc60000000000 */
[----:B------:R-:W1:Y:S01]  /*55fc0*/  LDS.128 R8, [R0] ;  /* 0x0000000000087984 */ /* 0x000e620000000c00 */
[----:B------:R-:W-:-:S03]  /*55fd0*/  NOP ;  /* 0x0000000000007918 */ /* 0x000fc60000000000 */
[----:B------:R-:W-:Y:S04]  /*55fe0*/  STSM.16.M88.4 [R0], R16 ;  /* 0x0000001000007844 */ /* 0x000fe80000000200 */
[----:B0-----:R-:W-:Y:S04]  /*55ff0*/  STL.64 [R1+0xe0], R4 ;  /* 0x0000e00401007387 */ /* 0x001fe80000100a00 */
[----:B------:R-:W-:Y:S01]  /*56000*/  STL.64 [R1+0xe8], R6 ;  /* 0x0000e80601007387 */ /* 0x000fe20000100a00 */
[----:B------:R-:W-:-:S03]  /*56010*/  NOP ;  /* 0x0000000000007918 */ /* 0x000fc60000000000 */
[----:B------:R-:W0:Y:S01]  /*56020*/  LDS.128 R4, [R0] ;  /* 0x0000000000047984 */ /* 0x000e220000000c00 */
[----:B------:R-:W-:-:S03]  /*56030*/  NOP ;  /* 0x0000000000007918 */ /* 0x000fc60000000000 */
[----:B-1----:R-:W-:Y:S04]  /*56040*/  STL [R1+0x239c], R8 ;  /* 0x00239c0801007387 */ /* 0x002fe80000100800 */
[----:B------:R-:W-:Y:S01]  /*56050*/  STSM.16.M88.4 [R0], R20 ;  /* 0x0000001400007844 */ /* 0x000fe20000000200 */
[----:B------:R-:W-:-:S03]  /*56060*/  NOP ;  /* 0x0000000000007918 */ /* 0x000fc60000000000 */
[----:B------:R-:W-:Y:S04]  /*56070*/  STL [R1+0x2394], R9 ;  /* 0x0023940901007387 */ /* 0x000fe80000100800 */
[----:B------:R-:W-:Y:S04]  /*56080*/  STL [R1+0x2390], R10 ;  /* 0x0023900a01007387 */ /* 0x000fe80000100800 */
[----:B------:R-:W1:Y:S01]  /*56090*/  LDS.128 R12, [R0] ;  /* 0x00000000000c7984 */ /* 0x000e620000000c00 */
[----:B------:R-:W-:-:S03]  /*560a0*/  NOP ;  /* 0x0000000000007918 */ /* 0x000fc60000000000 */
[----:B------:R-:W-:Y:S04]  /*560b0*/  STL [R1+0x2388], R11 ;  /* 0x0023880b01007387 */ /* 0x000fe80000100800 */
[----:B------:R-:W-:Y:S01]  /*560c0*/  STSM.16.M88.4 [R0], R24 ;  /* 0x0000001800007844 */ /* 0x000fe20000000200 */
[----:B------:R-:W-:-:S03]  /*560d0*/  NOP ;  /* 0x0000000000007918 */ /* 0x000fc60000000000 */
[----:B0-----:R-:W-:Y:S04]  /*560e0*/  STL.64 [R1+0x2f0], R4 ;  /* 0x0002f00401007387 */ /* 0x001fe80000100a00 */
[----:B------:R-:W-:Y:S04]  /*560f0*/  STL.64 [R1+0x2f8], R6 ;  /* 0x0002f80601007387 */ /* 0x000fe80000100a00 */
[----:B------:R-:W0:Y:S01]  /*56100*/  LDS.128 R4, [R0] ;  /* 0x0000000000047984 */ /* 0x000e220000000c00 */
[----:B------:R-:W-:-:S03]  /*56110*/  NOP ;  /* 0x0000000000007918 */ /* 0x000fc60000000000 */
[----:B------:R-:W-:Y:S04]  /*56120*/  STSM.16.M88.4 [R0], R28 ;  /* 0x0000001c00007844 */ /* 0x000fe80000000200 */
[----:B-1----:R-:W-:Y:S04]  /*56130*/  STL [R1+0x238c], R12 ;  /* 0x00238c0c01007387 */ /* 0x002fe80000100800 */
[----:B------:R-:W-:Y:S04]  /*56140*/  STL [R1+0x2380], R13 ;  /* 0x0023800d01007387 */ /* 0x000fe80000100800 */
[----:B------:R-:W-:Y:S04]  /*56150*/  STL [R1+0x237c], R14 ;  /* 0x00237c0e01007387 */ /* 0x000fe80000100800 */
[----:B------:R-:W-:Y:S04]  /*56160*/  STL [R1+0x2378], R15 ;  /* 0x0023780f01007387 */ /* 0x000fe80000100800 */
        /* <DEDUP_REMOVED lines=16> */
[----:B------:R-:W-:Y:S01]  /*56270*/  NOP ;  /* 0x0000000000007918 */ /* 0x000fe20000000000 */
[----:B0-----:R-:W-:Y:S02]  /*56280*/  IMAD.MOV.U32 R13, RZ, RZ, R4 ;  /* 0x000000ffff0d7224 */ /* 0x001fe400078e0004 */
[----:B------:R0:W-:Y:S01]  /*56290*/  STL [R1+0x33c], R7 ;  /* 0x00033c0701007387 */ /* 0x0001e20000100800 */
[----:B------:R-:W-:Y:S02]  /*562a0*/  IMAD.MOV.U32 R14, RZ, RZ, R5 ;  /* 0x000000ffff0e7224 */ /* 0x000fe400078e0005 */
[----:B------:R-:W-:Y:S01]  /*562b0*/  IMAD.MOV.U32 R15, RZ, RZ, R6 ;  /* 0x000000ffff0f7224 */ /* 0x000fe200078e0006 */
        /* <DEDUP_REMOVED lines=16> */
[----:B------:R-:W-:Y:S01]  /*563c0*/  STSM.16.M88.4 [R0], R40 ;  /* 0x0000002800007844 */ /* 0x000fe20000000200 */
[----:B------:R-:W-:-:S03]  /*563d0*/  NOP ;  /* 0x0000000000007918 */ /* 0x000fc60000000000 */
[----:B------:R-:W-:Y:S01]  /*563e0*/  LDS.128 R20, [R0] ;  /* 0x0000000000147984 */ /* 0x000fe20000000c00 */
[----:B------:R-:W-:-:S03]  /*563f0*/  NOP ;  /* 0x0000000000007918 */ /* 0x000fc60000000000 */
[----:B------:R-:W-:Y:S01]  /*56400*/  STSM.16.M88.4 [R0], R44 ;  /* 0x0000002c00007844 */ /* 0x000fe20000000200 */
[----:B------:R-:W-:-:S03]  /*56410*/  NOP ;  /* 0x0000000000007918 */ /* 0x000fc60000000000 */
[----:B------:R-:W-:Y:S04]  /*56420*/  STL [R1+0x23a0], R15 ;  /* 0x0023a00f01007387 */ /* 0x000fe80000100800 */
[----:B------:R-:W-:Y:S01]  /*56430*/  LDS.128 R24, [R0] ;  /* 0x0000000000187984 */ /* 0x000fe20000000c00 */
[----:B------:R-:W-:-:S03]  /*56440*/  NOP ;  /* 0x0000000000007918 */ /* 0x000fc60000000000 */
[----:B------:R-:W-:Y:S04]  /*56450*/  STL [R1+0x2398], R14 ;  /* 0x0023980e01007387 */ /* 0x000fe80000100800 */
[----:B------:R-:W-:Y:S04]  /*56460*/  STL [R1+0x2384], R13 ;  /* 0x0023840d01007387 */ /* 0x000fe80000100800 */
[----:B---3--:R0:W-:Y:S04]  /*56470*/  STSM.16.M88.4 [R0], R48 ;  /* 0x0000003000007844 */ /* 0x0081e80000000200 */
[----:B------:R-:W-:Y:S01]  /*56480*/  STL [R1+0x23c4], R14 ;  /* 0x0023c40e01007387 */ /* 0x000fe20000100800 */
[----:B------:R-:W-:-:S03]  /*56490*/  NOP ;  /* 0x0000000000007918 */ /* 0x000fc60000000000 */
[----:B------:R-:W1:Y:S01]  /*564a0*/  LDS.128 R12, [R0] ;  /* 0x00000000000c7984 */ /* 0x000e620000000c00 */
[----:B------:R-:W-:-:S03]  /*564b0*/  NOP ;  /* 0x0000000000007918 */ /* 0x000fc60000000000 */
[----:B------:R-:W3:Y:S01]  /*564c0*/  LDL.LU R16, [R1+0x1f0] ;  /* 0x0001f00001107983 */ /* 0x000ee20000300800 */
[----:B0-----:R-:W0:Y:S03]  /*564d0*/  LDC R50, c[0x0][0x244] ;  /* 0x00009100ff327b82 */ /* 0x001e260000000800 */
[----:B----4-:R-:W-:Y:S04]  /*564e0*/  STSM.16.M88.4 [R0], R52 ;  /* 0x0000003400007844 */ /* 0x010fe80000000200 */
[----:B-1----:R-:W-:Y:S04]  /*564f0*/  STL.64 [R1+0x350], R12 ;  /* 0x0003500c01007387 */ /* 0x002fe80000100a00 */
[----:B------:R-:W-:Y:S01]  /*56500*/  STL.64 [R1+0x358], R14 ;  /* 0x0003580e01007387 */ /* 0x000fe20000100a00 */
[----:B------:R-:W-:-:S03]  /*56510*/  NOP ;  /* 0x0000000000007918 */ /* 0x000fc60000000000 */
[----:B------:R-:W1:Y:S01]  /*56520*/  LDS.128 R12, [R0] ;  /* 0x00000000000c7984 */ /* 0x000e620000000c00 */
[----:B------:R-:W-:-:S03]  /*56530*/  NOP ;  /* 0x0000000000007918 */ /* 0x000fc60000000000 */
[----:B------:R-:W3:Y:S04]  /*56540*/  LDL.LU R17, [R1+0x1f4] ;  /* 0x0001f40001117983 */ /* 0x000ee80000300800 */
[----:B------:R-:W3:Y:S04]  /*56550*/  LDL.LU R18, [R1+0x1f8] ;  /* 0x0001f80001127983 */ /* 0x000ee80000300800 */
[----:B------:R-:W3:Y:S04]  /*56560*/  LDL.LU R19, [R1+0x1fc] ;  /* 0x0001fc0001137983 */ /* 0x000ee80000300800 */
[----:B------:R-:W-:Y:S04]  /*56570*/  STSM.16.M88.4 [R0], R56 ;  /* 0x0000003800007844 */ /* 0x000fe80000000200 */
[----:B-1----:R-:W-:Y:S04]  /*56580*/  STL.64 [R1+0x340], R12 ;  /* 0x0003400c01007387 */ /* 0x002fe80000100a00 */
[----:B------:R-:W-:Y:S01]  /*56590*/  STL.64 [R1+0x348], R14 ;  /* 0x0003480e01007387 */ /* 0x000fe20000100a00 */
[----:B------:R-:W-:-:S03]  /*565a0*/  NOP ;  /* 0x0000000000007918 */ /* 0x000fc60000000000 */
[----:B------:R-:W1:Y:S01]  /*565b0*/  LDS.128 R12, [R0] ;  /* 0x00000000000c7984 */ /* 0x000e620000000c00 */
[----:B------:R-:W-:-:S03]  /*565c0*/  NOP ;  /* 0x0000000000007918 */ /* 0x000fc60000000000 */
[----:B-1----:R-:W-:Y:S04]  /*565d0*/  STL.64 [R1+0x3b0], R12 ;  /* 0x0003b00c01007387 */ /* 0x002fe80000100a00 */
[----:B------:R-:W-:Y:S04]  /*565e0*/  STL.64 [R1+0x3b8], R14 ;  /* 0x0003b80e01007387 */ /* 0x000fe80000100a00 */
[----:B--2---:R-:W-:Y:S01]  /*565f0*/  STSM.16.M88.4 [R0], R32 ;  /* 0x0000002000007844 */ /* 0x004fe20000000200 */
[----:B------:R-:W-:-:S03]  /*56600*/  NOP ;  /* 0x0000000000007918 */ /* 0x000fc60000000000 */
[----:B------:R-:W1:Y:S01]  /*56610*/  LDS.128 R12, [R0] ;  /* 0x00000000000c7984 */ /* 0x000e620000000c00 */
[----:B------:R-:W-:-:S03]  /*56620*/  NOP ;  /* 0x0000000000007918 */ /* 0x000fc60000000000 */
[----:B------:R-:W-:Y:S04]  /*56630*/  STSM.16.M88.4 [R0], R28 ;  /* 0x0000001c00007844 */ /* 0x000fe80000000200 */
[----:B-1----:R-:W-:Y:S04]  /*56640*/  STL.64 [R1+0x3a0], R12 ;  /* 0x0003a00c01007387 */ /* 0x002fe80000100a00 */
[----:B------:R-:W-:Y:S01]  /*56650*/  STL.64 [R1+0x3a8], R14 ;  /* 0x0003a80e01007387 */ /* 0x000fe20000100a00 */
[----:B------:R-:W-:-:S03]  /*56660*/  NOP ;  /* 0x0000000000007918 */ /* 0x000fc60000000000 */
[----:B------:R-:W1:Y:S01]  /*56670*/  LDS.128 R12, [R0] ;  /* 0x00000000000c7984 */ /* 0x000e620000000c00 */
[----:B------:R-:W-:-:S03]  /*56680*/  NOP ;  /* 0x0000000000007918 */ /* 0x000fc60000000000 */
[----:B------:R2:W-:Y:S04]  /*56690*/  STSM.16.M88.4 [R0], R8 ;  /* 0x0000000800007844 */ /* 0x0005e80000000200 */
[----:B-1----:R-:W-:Y:S04]  /*566a0*/  STL.64 [R1+0x220], R12 ;  /* 0x0002200c01007387 */ /* 0x002fe80000100a00 */
[----:B------:R-:W-:Y:S01]  /*566b0*/  STL.64 [R1+0x228], R14 ;  /* 0x0002280e01007387 */ /* 0x000fe20000100a00 */
[----:B------:R-:W-:-:S03]  /*566c0*/  NOP ;  /* 0x0000000000007918 */ /* 0x000fc60000000000 */
[----:B--2---:R-:W2:Y:S04]  /*566d0*/  LDL.LU R8, [R1+0x230] ;  /* 0x0002300001087983 */ /* 0x004ea80000300800 */
[----:B------:R-:W1:Y:S01]  /*566e0*/  LDS.128 R12, [R0] ;  /* 0x00000000000c7984 */ /* 0x000e620000000c00 */
[----:B------:R-:W-:-:S03]  /*566f0*/  NOP ;  /* 0x0000000000007918 */ /* 0x000fc60000000000 */
[----:B------:R-:W2:Y:S04]  /*56700*/  LDL.LU R9, [R1+0x234] ;  /* 0x0002340001097983 */ /* 0x000ea80000300800 */
[----:B------:R-:W2:Y:S04]  /*56710*/  LDL.LU R10, [R1+0x238] ;  /* 0x00023800010a7983 */ /* 0x000ea80000300800 */
[----:B------:R-:W2:Y:S04]  /*56720*/  LDL.LU R11, [R1+0x23c] ;  /* 0x00023c00010b7983 */ /* 0x000ea80000300800 */
[----:B------:R4:W-:Y:S04]  /*56730*/  STSM.16.M88.4 [R0], R4 ;  /* 0x0000000400007844 */ /* 0x0009e80000000200 */
[----:B-1----:R-:W-:Y:S04]  /*56740*/  STL.64 [R1+0x210], R12 ;  /* 0x0002100c01007387 */ /* 0x002fe80000100a00 */
[----:B------:R-:W-:Y:S01]  /*56750*/  STL.64 [R1+0x218], R14 ;  /* 0x0002180e01007387 */ /* 0x000fe20000100a00 */
[----:B------:R-:W-:-:S03]  /*56760*/  NOP ;  /* 0x0000000000007918 */ /* 0x000fc60000000000 */
[----:B----4-:R-:W4:Y:S04]  /*56770*/  LDL.LU R4, [R1+0x240] ;  /* 0x0002400001047983 */ /* 0x010f280000300800 */
[----:B------:R-:W1:Y:S01]  /*56780*/  LDS.128 R12, [R0] ;  /* 0x00000000000c7984 */ /* 0x000e620000000c00 */
[----:B------:R-:W-:-:S03]  /*56790*/  NOP ;  /* 0x0000000000007918 */ /* 0x000fc60000000000 */
[----:B------:R-:W4:Y:S04]  /*567a0*/  LDL.LU R5, [R1+0x244] ;  /* 0x0002440001057983 */ /* 0x000f280000300800 */
[----:B------:R-:W4:Y:S04]  /*567b0*/  LDL.LU R6, [R1+0x248] ;  /* 0x0002480001067983 */ /* 0x000f280000300800 */
[----:B------:R-:W4:Y:S04]  /*567c0*/  LDL.LU R7, [R1+0x24c] ;  /* 0x00024c0001077983 */ /* 0x000f280000300800 */
[----:B-1----:R-:W-:Y:S04]  /*567d0*/  STL.64 [R1+0x200], R12 ;  /* 0x0002000c01007387 */ /* 0x002fe80000100a00 */
[----:B------:R-:W-:Y:S04]  /*567e0*/  STL.64 [R1+0x208], R14 ;  /* 0x0002080e01007387 */ /* 0x000fe80000100a00 */
        /* <DEDUP_REMOVED lines=12> */
[----:B---3--:R1:W-:Y:S01]  /*568b0*/  STSM.16.M88.4 [R0], R16 ;  /* 0x0000001000007844 */ /* 0x0083e20000000200 */
[----:B------:R-:W-:-:S03]  /*568c0*/  NOP ;  /* 0x0000000000007918 */ /* 0x000fc60000000000 */
[----:B------:R-:W3:Y:S01]  /*568d0*/  LDS.128 R12, [R0] ;  /* 0x00000000000c7984 */ /* 0x000ee20000000c00 */
[----:B------:R-:W-:-:S03]  /*568e0*/  NOP ;  /* 0x0000000000007918 */ /* 0x000fc60000000000 */
[----:B-1----:R-:W4:Y:S04]  /*568f0*/  LDL.LU R16, [R1+0x290] ;  /* 0x0002900001107983 */ /* 0x002f280000300800 */
[----:B------:R-:W4:Y:S04]  /*56900*/  LDL.LU R17, [R1+0x294] ;  /* 0x0002940001117983 */ /* 0x000f280000300800 */
[----:B------:R-:W4:Y:S04]  /*56910*/  LDL.LU R18, [R1+0x298] ;  /* 0x0002980001127983 */ /* 0x000f280000300800 */
[----:B------:R-:W4:Y:S04]  /*56920*/  LDL.LU R19, [R1+0x29c] ;  /* 0x00029c0001137983 */ /* 0x000f280000300800 */
[----:B---3--:R-:W-:Y:S04]  /*56930*/  STL.64 [R1+0x1e0], R12 ;  /* 0x0001e00c01007387 */ /* 0x008fe80000100a00 */
[----:B------:R-:W-:Y:S04]  /*56940*/  STL.64 [R1+0x1e8], R14 ;  /* 0x0001e80e01007387 */ /* 0x000fe80000100a00 */
[----:B--2---:R1:W-:Y:S01]  /*56950*/  STSM.16.M88.4 [R0], R8 ;  /* 0x0000000800007844 */ /* 0x0043e20000000200 */
[----:B------:R-:W-:-:S03]  /*56960*/  NOP ;  /* 0x0000000000007918 */ /* 0x000fc60000000000 */
[----:B------:R-:W2:Y:S01]  /*56970*/  LDS.128 R12, [R0] ;  /* 0x00000000000c7984 */ /* 0x000ea20000000c00 */
[----:B------:R-:W-:-:S03]  /*56980*/  NOP ;  /* 0x0000000000007918 */ /* 0x000fc60000000000 */
[----:B-1----:R-:W3:Y:S04]  /*56990*/  LDL.LU R8, [R1+0x280] ;  /* 0x0002800001087983 */ /* 0x002ee80000300800 */
[----:B------:R-:W3:Y:S04]  /*569a0*/  LDL.LU R9, [R1+0x284] ;  /* 0x0002840001097983 */ /* 0x000ee80000300800 */
[----:B------:R-:W3:Y:S04]  /*569b0*/  LDL.LU R10, [R1+0x288] ;  /* 0x00028800010a7983 */ /* 0x000ee80000300800 */
[----:B------:R-:W3:Y:S04]  /*569c0*/  LDL.LU R11, [R1+0x28c] ;  /* 0x00028c00010b7983 */ /* 0x000ee80000300800 */
[----:B--2---:R-:W-:Y:S04]  /*569d0*/  STL.64 [R1+0x3d0], R12 ;  /* 0x0003d00c01007387 */ /* 0x004fe80000100a00 */
[----:B------:R-:W-:Y:S04]  /*569e0*/  STL.64 [R1+0x3d8], R14 ;  /* 0x0003d80e01007387 */ /* 0x000fe80000100a00 */
[----:B----4-:R1:W-:Y:S01]  /*569f0*/  STSM.16.M88.4 [R0], R4 ;  /* 0x0000000400007844 */ /* 0x0103e20000000200 */
[----:B------:R-:W-:-:S03]  /*56a00*/  NOP ;  /* 0x0000000000007918 */ /* 0x000fc60000000000 */
[----:B------:R-:W2:Y:S01]  /*56a10*/  LDS.128 R12, [R0] ;  /* 0x00000000000c7984 */ /* 0x000ea20000000c00 */
[----:B------:R-:W-:-:S03]  /*56a20*/  NOP ;  /* 0x0000000000007918 */ /* 0x000fc60000000000 */
[----:B-1----:R-:W4:Y:S04]  /*56a30*/  LDL.LU R4, [R1+0x270] ;  /* 0x0002700001047983 */ /* 0x002f280000300800 */
[----:B------:R-:W4:Y:S04]  /*56a40*/  LDL.LU R5, [R1+0x274] ;  /* 0x0002740001057983 */ /* 0x000f280000300800 */
[----:B------:R-:W4:Y:S04]  /*56a50*/  LDL.LU R6, [R1+0x278] ;  /* 0x0002780001067983 */ /* 0x000f280000300800 */
[----:B------:R-:W4:Y:S04]  /*56a60*/  LDL.LU R7, [R1+0x27c] ;  /* 0x00027c0001077983 */ /* 0x000f280000300800 */
[----:B------:R-:W-:Y:S04]  /*56a70*/  STSM.16.M88.4 [R0], R36 ;  /* 0x0000002400007844 */ /* 0x000fe80000000200 */
[----:B--2---:R-:W-:Y:S04]  /*56a80*/  STL.64 [R1+0x3c0], R12 ;  /* 0x0003c00c01007387 */ /* 0x004fe80000100a00 */
[----:B------:R-:W-:Y:S01]  /*56a90*/  STL.64 [R1+0x3c8], R14 ;  /* 0x0003c80e01007387 */ /* 0x000fe20000100a00 */
        /* <DEDUP_REMOVED lines=17> */
[----:B------:R-:W2:Y:S04]  /*56bb0*/  LDL.LU R28, [R1+0x2b0] ;  /* 0x0002b000011c7983 */ /* 0x000ea80000300800 */
[----:B------:R-:W2:Y:S04]  /*56bc0*/  LDL.LU R29, [R1+0x2b4] ;  /* 0x0002b400011d7983 */ /* 0x000ea80000300800 */
[----:B------:R-:W2:Y:S04]  /*56bd0*/  LDL.LU R30, [R1+0x2b8] ;  /* 0x0002b800011e7983 */ /* 0x000ea80000300800 */
[----:B------:R-:W2:Y:S04]  /*56be0*/  LDL.LU R31, [R1+0x2bc] ;  /* 0x0002bc00011f7983 */ /* 0x000ea80000300800 */
[----:B------:R-:W-:Y:S01]  /*56bf0*/  STSM.16.M88.4 [R0], R16 ;  /* 0x0000001000007844 */ /* 0x000fe20000000200 */
[----:B------:R-:W-:-:S03]  /*56c00*/  NOP ;  /* 0x0000000000007918 */ /* 0x000fc60000000000 */
[----:B------:R-:W1:Y:S01]  /*56c10*/  LDS.128 R12, [R0] ;  /* 0x00000000000c7984 */ /* 0x000e620000000c00 */
[----:B------:R-:W-:-:S03]  /*56c20*/  NOP ;  /* 0x0000000000007918 */ /* 0x000fc60000000000 */
[----:B---3--:R-:W-:Y:S01]  /*56c30*/  STSM.16.M88.4 [R0], R8 ;  /* 0x0000000800007844 */ /* 0x008fe20000000200 */
[----:B------:R-:W-:-:S03]  /*56c40*/  NOP ;  /* 0x0000000000007918 */ /* 0x000fc60000000000 */
[----:B------:R-:W3:Y:S01]  /*56c50*/  LDS.128 R8, [R0] ;  /* 0x0000000000087984 */ /* 0x000ee20000000c00 */
[----:B------:R-:W-:-:S03]  /*56c60*/  NOP ;  /* 0x0000000000007918 */ /* 0x000fc60000000000 */
[----:B-1----:R-:W-:Y:S04]  /*56c70*/  STL.64 [R1+0x240], R12 ;  /* 0x0002400c01007387 */ /* 0x002fe80000100a00 */
[----:B------:R-:W-:Y:S04]  /*56c80*/  STL.64 [R1+0x248], R14 ;  /* 0x0002480e01007387 */ /* 0x000fe80000100a00 */
[----:B------:R-:W2:Y:S04]  /*56c90*/  LDL.LU R16, [R1+0x2c0] ;  /* 0x0002c00001107983 */ /* 0x000ea80000300800 */
[----:B------:R-:W2:Y:S04]  /*56ca0*/  LDL.LU R17, [R1+0x2c4] ;  /* 0x0002c40001117983 */ /* 0x000ea80000300800 */
[----:B------:R-:W2:Y:S04]  /*56cb0*/  LDL.LU R18, [R1+0x2c8] ;  /* 0x0002c80001127983 */ /* 0x000ea80000300800 */
[----:B------:R-:W2:Y:S04]  /*56cc0*/  LDL.LU R19, [R1+0x2cc] ;  /* 0x0002cc0001137983 */ /* 0x000ea80000300800 */
[----:B---3--:R-:W-:Y:S04]  /*56cd0*/  STL.64 [R1+0x230], R8 ;  /* 0x0002300801007387 */ /* 0x008fe80000100a00 */
[----:B------:R-:W-:Y:S04]  /*56ce0*/  STL.64 [R1+0x238], R10 ;  /* 0x0002380a01007387 */ /* 0x000fe80000100a00 */
[----:B----4-:R1:W-:Y:S01]  /*56cf0*/  STSM.16.M88.4 [R0], R4 ;  /* 0x0000000400007844 */ /* 0x0103e20000000200 */
[----:B------:R-:W-:-:S03]  /*56d00*/  NOP ;  /* 0x0000000000007918 */ /* 0x000fc60000000000 */
[----:B------:R-:W3:Y:S01]  /*56d10*/  LDS.128 R12, [R0] ;  /* 0x00000000000c7984 */ /* 0x000ee20000000c00 */
[----:B------:R-:W-:-:S03]  /*56d20*/  NOP ;  /* 0x0000000000007918 */ /* 0x000fc60000000000 */
        /* <DEDUP_REMOVED lines=14> */
[----:B------:R-:W-:Y:S04]  /*56e10*/  STL.64 [R1+0x1f8], R14 ;  /* 0x0001f80e01007387 */ /* 0x000fe80000100a00 */
[----:B------:R-:W3:Y:S04]  /*56e20*/  LDL.LU R9, [R1+0x374] ;  /* 0x0003740001097983 */ /* 0x000ee80000300800 */
[----:B------:R-:W3:Y:S04]  /*56e30*/  LDL.LU R10, [R1+0x378] ;  /* 0x00037800010a7983 */ /* 0x000ee80000300800 */
[----:B------:R-:W3:Y:S04]  /*56e40*/  LDL.LU R11, [R1+0x37c] ;  /* 0x00037c00010b7983 */ /* 0x000ee80000300800 */
        /* <DEDUP_REMOVED lines=10> */
[----:B------:R1:W-:Y:S01]  /*56ef0*/  STSM.16.M88.4 [R0], R16 ;  /* 0x0000001000007844 */ /* 0x0003e20000000200 */
[----:B------:R-:W-:-:S03]  /*56f00*/  NOP ;  /* 0x0000000000007918 */ /* 0x000fc60000000000 */
[----:B------:R-:W2:Y:S01]  /*56f10*/  LDS.128 R12, [R0] ;  /* 0x00000000000c7984 */ /* 0x000ea20000000c00 */
[----:B------:R-:W-:-:S03]  /*56f20*/  NOP ;  /* 0x0000000000007918 */ /* 0x000fc60000000000 */
[----:B-1----:R-:W3:Y:S04]  /*56f30*/  LDL.LU R16, [R1+0x390] ;  /* 0x0003900001107983 */ /* 0x002ee80000300800 */
[----:B------:R-:W3:Y:S04]  /*56f40*/  LDL.LU R17, [R1+0x394] ;  /* 0x0003940001117983 */ /* 0x000ee80000300800 */
[----:B------:R-:W3:Y:S04]  /*56f50*/  LDL.LU R18, [R1+0x398] ;  /* 0x0003980001127983 */ /* 0x000ee80000300800 */
[----:B------:R-:W3:Y:S04]  /*56f60*/  LDL.LU R19, [R1+0x39c] ;  /* 0x00039c0001137983 */ /* 0x000ee80000300800 */
[----:B----4-:R-:W-:Y:S01]  /*56f70*/  STSM.16.M88.4 [R0], R4 ;  /* 0x0000000400007844 */ /* 0x010fe20000000200 */
[----:B------:R-:W-:-:S03]  /*56f80*/  NOP ;  /* 0x0000000000007918 */ /* 0x000fc60000000000 */
[----:B------:R-:W1:Y:S01]  /*56f90*/  LDS.128 R4, [R0] ;  /* 0x0000000000047984 */ /* 0x000e620000000c00 */
[----:B------:R-:W-:-:S03]  /*56fa0*/  NOP ;  /* 0x0000000000007918 */ /* 0x000fc60000000000 */
[----:B------:R-:W-:Y:S01]  /*56fb0*/  STSM.16.M88.4 [R0], R36 ;  /* 0x0000002400007844 */ /* 0x000fe20000000200 */
[----:B------:R-:W-:-:S03]  /*56fc0*/  NOP ;  /* 0x0000000000007918 */ /* 0x000fc60000000000 */
[----:B------:R-:W4:Y:S01]  /*56fd0*/  LDS.128 R36, [R0] ;  /* 0x0000000000247984 */ /* 0x000f220000000c00 */
[----:B------:R-:W-:-:S03]  /*56fe0*/  NOP ;  /* 0x0000000000007918 */ /* 0x000fc60000000000 */
[----:B--2---:R-:W-:Y:S04]  /*56ff0*/  STL.64 [R1+0x290], R12 ;  /* 0x0002900c01007387 */ /* 0x004fe80000100a00 */
[----:B------:R2:W-:Y:S04]  /*57000*/  STL.64 [R1+0x298], R14 ;  /* 0x0002980e01007387 */ /* 0x0005e80000100a00 */
[----:B------:R-:W-:Y:S01]  /*57010*/  STSM.16.M88.4 [R0], R32 ;  /* 0x0000002000007844 */ /* 0x000fe20000000200 */
[----:B------:R-:W-:-:S03]  /*57020*/  NOP ;  /* 0x0000000000007918 */ /* 0x000fc60000000000 */
[----:B--2---:R-:W2:Y:S04]  /*57030*/  LDL.LU R14, [R1+0x23c4] ;  /* 0x0023c400010e7983 */ /* 0x004ea80000300800 */
[----:B-1----:R-:W-:Y:S04]  /*57040*/  STL.64 [R1+0x280], R4 ;  /* 0x0002800401007387 */ /* 0x002fe80000100a00 */
[----:B------:R1:W-:Y:S04]  /*57050*/  STL.64 [R1+0x288], R6 ;  /* 0x0002880601007387 */ /* 0x0003e80000100a00 */
[----:B-1----:R-:W2:Y:S04]  /*57060*/  LDL.LU R6, [R1+0x23c0] ;  /* 0x0023c00001067983 */ /* 0x002ea80000300800 */
[----:B------:R-:W2:Y:S04]  /*57070*/  LDL.LU.64 R4, [R1+0x23b8] ;  /* 0x0023b80001047983 */ /* 0x000ea80000300a00 */
[----:B----4-:R-:W-:Y:S04]  /*57080*/  STL.64 [R1+0x270], R36 ;  /* 0x0002702401007387 */ /* 0x010fe80000100a00 */
[----:B------:R-:W-:Y:S04]  /*57090*/  STL.64 [R1+0x278], R38 ;  /* 0x0002782601007387 */ /* 0x000fe80000100a00 */
[----:B------:R-:W1:Y:S01]  /*570a0*/  LDS.128 R36, [R0] ;  /* 0x0000000000247984 */ /* 0x000e620000000c00 */
[----:B------:R-:W-:-:S03]  /*570b0*/  NOP ;  /* 0x0000000000007918 */ /* 0x000fc60000000000 */
[----:B---3--:R3:W-:Y:S01]  /*570c0*/  STSM.16.M88.4 [R0], R8 ;  /* 0x0000000800007844 */ /* 0x0087e20000000200 */
[----:B------:R-:W-:-:S03]  /*570d0*/  NOP ;  /* 0x0000000000007918 */ /* 0x000fc60000000000 */
[----:B------:R-:W4:Y:S01]  /*570e0*/  LDS.128 R32, [R0] ;  /* 0x0000000000207984 */ /* 0x000f220000000c00 */
[----:B------:R-:W-:-:S03]  /*570f0*/  NOP ;  /* 0x0000000000007918 */ /* 0x000fc60000000000 */
[----:B-1----:R-:W-:Y:S04]  /*57100*/  STL [R1+0x2370], R39 ;  /* 0x0023702701007387 */ /* 0x002fe80000100800 */
[----:B------:R-:W2:Y:S04]  /*57110*/  LDL.LU R7, [R1+0xd0] ;  /* 0x0000d00001077983 */ /* 0x000ea80000300800 */
[----:B---3--:R-:W0:Y:S04]  /*57120*/  LDL R9, [R1+0xf78] ;  /* 0x000f780001097983 */ /* 0x008e280000100800 */
[----:B----4-:R-:W-:Y:S04]  /*57130*/  STL [R1+0x236c], R35 ;  /* 0x00236c2301007387 */ /* 0x010fe80000100800 */
[----:B------:R-:W-:Y:S01]  /*57140*/  STSM.16.M88.4 [R0], R28 ;  /* 0x0000001c00007844 */ /* 0x000fe20000000200 */
[----:B------:R-:W-:-:S03]  /*57150*/  NOP ;  /* 0x0000000000007918 */ /* 0x000fc60000000000 */
[----:B------:R-:W1:Y:S01]  /*57160*/  LDS.128 R28, [R0] ;  /* 0x00000000001c7984 */ /* 0x000e620000000c00 */
[----:B------:R-:W-:-:S03]  /*57170*/  NOP ;  /* 0x0000000000007918 */ /* 0x000fc60000000000 */
[----:B-1----:R1:W-:Y:S04]  /*57180*/  STL [R1+0x2374], R30 ;  /* 0x0023741e01007387 */ /* 0x0023e80000100800 */
[----:B-1----:R-:W3:Y:S04]  /*57190*/  LDL.LU R30, [R1+0xcec] ;  /* 0x000cec00011e7983 */ /* 0x002ee80000300800 */
[----:B------:R1:W-:Y:S04]  /*571a0*/  STL [R1+0x2368], R31 ;  /* 0x0023681f01007387 */ /* 0x0003e80000100800 */
[----:B------:R-:W4:Y:S04]  /*571b0*/  LDL.LU R15, [R1+0xc0] ;  /* 0x0000c000010f7983 */ /* 0x000f280000300800 */
[----:B------:R-:W4:Y:S04]  /*571c0*/  LDL.LU R8, [R1+0xb0] ;  /* 0x0000b00001087983 */ /* 0x000f280000300800 */
[----:B------:R-:W4:Y:S04]  /*571d0*/  LDL R12, [R1+0xf7c] ;  /* 0x000f7c00010c7983 */ /* 0x000f280000100800 */
[----:B------:R-:W4:Y:S04]  /*571e0*/  LDL R11, [R1+0xf94] ;  /* 0x000f9400010b7983 */ /* 0x000f280000100800 */
[----:B------:R-:W4:Y:S04]  /*571f0*/  LDL R13, [R1+0xf90] ;  /* 0x000f9000010d7983 */ /* 0x000f280000100800 */
[----:B------:R-:W4:Y:S04]  /*57200*/  LDL R10, [R1+0xf80] ;  /* 0x000f8000010a7983 */ /* 0x000f280000100800 */
[----:B------:R-:W4:Y:S04]  /*57210*/  LDL.LU R39, [R1+0xf8c] ;  /* 0x000f8c0001277983 */ /* 0x000f280000300800 */
[----:B------:R-:W4:Y:S04]  /*57220*/  LDL.LU R35, [R1+0xf88] ;  /* 0x000f880001237983 */ /* 0x000f280000300800 */
[----:B------:R0:W-:Y:S04]  /*57230*/  STSM.16.M88.4 [R0], R16 ;  /* 0x0000001000007844 */ /* 0x0001e80000000200 */
[----:B-1----:R-:W4:Y:S01]  /*57240*/  LDL.LU R31, [R1+0xf84] ;  /* 0x000f8400011f7983 */ /* 0x002f220000300800 */
[C---:B0-----:R-:W-:Y:S01]  /*57250*/  IMAD R42, R9.reuse, R50, RZ ;  /* 0x00000032092a7224 */ /* 0x041fe200078e02ff */
[----:B------:R-:W-:-:S04]  /*57260*/  ISETP.GE.AND P0, PT, R9, UR4, PT ;  /* 0x0000000409007c0c */ /* 0x000fc8000bf06270 */
[----:B------:R-:W-:-:S04]  /*57270*/  LEA R16, P1, R42, UR18, 0x1 ;  /* 0x000000122a107c11 */ /* 0x000fc8000f8208ff */
[----:B------:R-:W-:Y:S02]  /*57280*/  LEA.HI.X.SX32 R17, R42, UR19, 0x1, P1 ;  /* 0x000000132a117c11 */ /* 0x000fe400088f0eff */
[----:B--2---:R-:W-:Y:S02]  /*57290*/  PRMT R40, R7, 0x7632, R40 ;  /* 0x0000763207287816 */ /* 0x004fe40000000028 */
[C---:B---3--:R-:W-:Y:S01]  /*572a0*/  ISETP.LT.AND P0, PT, R30.reuse, UR29, !P0 ;  /* 0x0000001d1e007c0c */ /* 0x048fe2000c701270 */
[----:B------:R-:W-:-:S04]  /*572b0*/  IMAD R52, R30, UR24, RZ ;  /* 0x000000181e347c24 */ /* 0x000fc8000f8e02ff */
[----:B------:R-:W-:Y:S01]  /*572c0*/  IMAD.WIDE R2, R52, 0x2, R16 ;  /* 0x0000000234027825 */ /* 0x000fe200078e0210 */
[----:B------:R-:W-:-:S07]  /*572d0*/  NOP ;  /* 0x0000000000007918 */ /* 0x000fce0000000000 */
[----:B------:R0:W-:Y:S04]  /*572e0*/  @P0 STG.E.U16 desc[UR10][R2.64], R7 ;  /* 0x0000000702000986 */ /* 0x0001e8000c10150a */
[----:B0-----:R-:W2:Y:S01]  /*572f0*/  LDL.LU R7, [R1+0xa0] ;  /* 0x0000a00001077983 */ /* 0x001ea20000300800 */
[C---:B----4-:R-:W-:Y:S01]  /*57300*/  IMAD R2, R12.reuse, R50, RZ ;  /* 0x000000320c027224 */ /* 0x050fe200078e02ff */
[----:B------:R-:W-:Y:S01]  /*57310*/  ISETP.GE.AND P0, PT, R12, UR20, PT ;  /* 0x000000140c007c0c */ /* 0x000fe2000bf06270 */
[----:B------:R-:W-:Y:S01]  /*57320*/  IMAD R42, R50, 0x40, R42 ;  /* 0x00000040322a7824 */ /* 0x000fe200078e022a */
[----:B------:R-:W-:Y:S01]  /*57330*/  PRMT R44, R15, 0x7632, R44 ;  /* 0x000076320f2c7816 */ /* 0x000fe2000000002c */
[----:B------:R-:W3:Y:S01]  /*57340*/  LDL.LU R55, [R1+0x90] ;  /* 0x0000900001377983 */ /* 0x000ee20000300800 */
[----:B------:R-:W-:-:S02]  /*57350*/  LEA R18, P1, R2, UR18, 0x1 ;  /* 0x0000001202127c11 */ /* 0x000fc4000f8208ff */
[----:B------:R-:W-:Y:S02]  /*57360*/  ISETP.LT.AND P0, PT, R30, UR31, !P0 ;  /* 0x0000001f1e007c0c */ /* 0x000fe4000c701270 */
[----:B------:R-:W-:Y:S02]  /*57370*/  LEA.HI.X.SX32 R19, R2, UR19, 0x1, P1 ;  /* 0x0000001302137c11 */ /* 0x000fe400088f0eff */
[----:B------:R-:W-:Y:S01]  /*57380*/  ISETP.GE.AND P1, PT, R30, UR5, PT ;  /* 0x000000051e007c0c */ /* 0x000fe2000bf26270 */
[----:B------:R-:W-:Y:S01]  /*57390*/  IMAD R46, R50, 0x20, R42 ;  /* 0x00000020322e7824 */ /* 0x000fe200078e022a */
[----:B------:R-:W-:Y:S01]  /*573a0*/  PRMT R49, R8, 0x7632, R49 ;  /* 0x0000763208317816 */ /* 0x000fe20000000031 */
[----:B------:R-:W-:Y:S01]  /*573b0*/  IMAD.WIDE R2, R52, 0x2, R18 ;  /* 0x0000000234027825 */ /* 0x000fe200078e0212 */
[----:B------:R-:W-:Y:S01]  /*573c0*/  ISETP.LT.AND P2, PT, R11, UR16, !P1 ;  /* 0x000000100b007c0c */ /* 0x000fe2000cf41270 */
[----:B------:R-:W-:Y:S01]  /*573d0*/  ULDC.64 UR4, c[0x0][0x228] ;  /* 0x00008a0000047ab9 */ /* 0x000fe20000000a00 */
[----:B------:R-:W-:Y:S01]  /*573e0*/  ISETP.LT.AND P3, PT, R35, UR8, !P1 ;  /* 0x0000000823007c0c */ /* 0x000fe2000cf61270 */
[----:B------:R-:W-:Y:S01]  /*573f0*/  ULDC UR8, c[0x0][0x228] ;  /* 0x00008a0000087ab9 */ /* 0x000fe20000000800 */
[----:B------:R-:W-:Y:S01]  /*57400*/  PRMT R59, R61, 0x7632, R59 ;  /* 0x000076323d3b7816 */ /* 0x000fe2000000003b */
[----:B------:R0:W-:Y:S01]  /*57410*/  @P0 STG.E.U16 desc[UR10][R2.64], R40 ;  /* 0x0000002802000986 */ /* 0x0001e2000c10150a */
[----:B------:R-:W-:Y:S01]  /*57420*/  ULDC UR16, c[0x0][0x228] ;  /* 0x00008a0000107ab9 */ /* 0x000fe20000000800 */
[----:B0-----:R-:W-:-:S04]  /*57430*/  LEA R40, P0, R42, UR18, 0x1 ;  /* 0x000000122a287c11 */ /* 0x001fc8000f8008ff */
[----:B------:R-:W-:-:S03]  /*57440*/  LEA.HI.X.SX32 R41, R42, UR19, 0x1, P0 ;  /* 0x000000132a297c11 */ /* 0x000fc600080f0eff */
[----:B------:R-:W-:Y:S01]  /*57450*/  IMAD.WIDE R2, R52, 0x2, R40 ;  /* 0x0000000234027825 */ /* 0x000fe200078e0228 */
[----:B------:R-:W-:-:S04]  /*57460*/  LEA R42, P0, R46, UR18, 0x1 ;  /* 0x000000122e2a7c11 */ /* 0x000fc8000f8008ff */
[----:B------:R0:W-:Y:S01]  /*57470*/  @P2 STG.E.U16 desc[UR10][R2.64], R15 ;  /* 0x0000000f02002986 */ /* 0x0001e2000c10150a */
[----:B------:R-:W-:Y:S01]  /*57480*/  ISETP.LT.AND P2, PT, R13, UR14, !P1 ;  /* 0x0000000e0d007c0c */ /* 0x000fe2000cf41270 */
[----:B------:R-:W-:Y:S01]  /*57490*/  ULDC UR14, c[0x0][0x228] ;  /* 0x00008a00000e7ab9 */ /* 0x000fe20000000800 */
[----:B------:R-:W-:Y:S01]  /*574a0*/  LEA.HI.X.SX32 R43, R46, UR19, 0x1, P0 ;  /* 0x000000132e2b7c11 */ /* 0x000fe200080f0eff */
[----:B------:R-:W-:Y:S02]  /*574b0*/  IMAD R46, R50, 0x20, R46 ;  /* 0x00000020322e7824 */ /* 0x000fe400078e022e */
[----:B0-----:R-:W-:Y:S01]  /*574c0*/  IMAD.WIDE R2, R52, 0x2, R42 ;  /* 0x0000000234027825 */ /* 0x001fe200078e022a */
[----:B------:R-:W4:Y:S07]  /*574d0*/  LDL.LU R15, [R1+0x80] ;  /* 0x00008000010f7983 */ /* 0x000f2e0000300800 */
[----:B------:R0:W-:Y:S01]  /*574e0*/  @P2 STG.E.U16 desc[UR10][R2.64], R44 ;  /* 0x0000002c02002986 */ /* 0x0001e2000c10150a */
[----:B------:R-:W-:Y:S01]  /*574f0*/  ISETP.LT.AND P2, PT, R39, UR12, !P1 ;  /* 0x0000000c27007c0c */ /* 0x000fe2000cf41270 */
[----:B------:R-:W-:Y:S01]  /*57500*/  IMAD R48, R50, 0x20, R46 ;  /* 0x0000002032307824 */ /* 0x000fe200078e022e */
[----:B------:R-:W-:Y:S01]  /*57510*/  ULDC UR12, c[0x0][0x228] ;  /* 0x00008a00000c7ab9 */ /* 0x000fe20000000800 */
[----:B0-----:R-:W-:Y:S01]  /*57520*/  LEA R44, P0, R46, UR18, 0x1 ;  /* 0x000000122e2c7c11 */ /* 0x001fe2000f8008ff */
[----:B------:R-:W-:-:S03]  /*57530*/  VIADD R2, R30, 0x3f ;  /* 0x0000003f1e027836 */ /* 0x000fc60000000000 */
[----:B------:R-:W-:Y:S02]  /*57540*/  LEA.HI.X.SX32 R45, R46, UR19, 0x1, P0 ;  /* 0x000000132e2d7c11 */ /* 0x000fe400080f0eff */
[----:B------:R-:W-:Y:S01]  /*57550*/  ISETP.GE.AND P0, PT, R2, UR27, PT ;  /* 0x0000001b02007c0c */ /* 0x000fe2000bf06270 */
[----:B------:R-:W-:-:S05]  /*57560*/  IMAD.WIDE R2, R52, 0x2, R44 ;  /* 0x0000000234027825 */ /* 0x000fca00078e022c */
[----:B------:R0:W-:Y:S01]  /*57570*/  @P2 STG.E.U16 desc[UR10][R2.64], R8 ;  /* 0x0000000802002986 */ /* 0x0001e2000c10150a */
[----:B------:R-:W-:-:S04]  /*57580*/  LEA R46, P2, R48, UR18, 0x1 ;  /* 0x00000012302e7c11 */ /* 0x000fc8000f8408ff */
[----:B------:R-:W-:-:S03]  /*57590*/  LEA.HI.X.SX32 R47, R48, UR19, 0x1, P2 ;  /* 0x00000013302f7c11 */ /* 0x000fc600090f0eff */
[----:B0-----:R-:W-:Y:S01]  /*575a0*/  IMAD.WIDE R2, R52, 0x2, R46 ;  /* 0x0000000234027825 */ /* 0x001fe200078e022e */
[----:B------:R-:W4:Y:S04]  /*575b0*/  LDL.LU R8, [R1+0x70] ;  /* 0x0000700001087983 */ /* 0x000f280000300800 */
[----:B------:R0:W-:Y:S01]  /*575c0*/  @P3 STG.E.U16 desc[UR10][R2.64], R49 ;  /* 0x0000003102003986 */ /* 0x0001e2000c10150a */
[----:B------:R-:W-:Y:S01]  /*575d0*/  ISETP.LT.AND P3, PT, R31, UR6, !P1 ;  /* 0x000000061f007c0c */ /* 0x000fe2000cf61270 */
[----:B------:R-:W-:Y:S01]  /*575e0*/  ULDC UR6, c[0x0][0x228] ;  /* 0x00008a0000067ab9 */ /* 0x000fe20000000800 */
[----:B0-----:R-:W-:-:S05]  /*575f0*/  IMAD R2, R50, 0x20, R48 ;  /* 0x0000002032027824 */ /* 0x001fca00078e0230 */
[----:B------:R-:W-:-:S04]  /*57600*/  LEA R48, P2, R2, UR18, 0x1 ;  /* 0x0000001202307c11 */ /* 0x000fc8000f8408ff */
[----:B------:R-:W-:Y:S01]  /*57610*/  LEA.HI.X.SX32 R49, R2, UR19, 0x1, P2 ;  /* 0x0000001302317c11 */ /* 0x000fe200090f0eff */
[----:B------:R-:W-:Y:S02]  /*57620*/  IMAD R50, R50, 0x20, R2 ;  /* 0x0000002032327824 */ /* 0x000fe400078e0202 */
[----:B------:R-:W-:-:S05]  /*57630*/  IMAD.WIDE R2, R52, 0x2, R48 ;  /* 0x0000000234027825 */ /* 0x000fca00078e0230 */
[----:B--2---:R0:W-:Y:S01]  /*57640*/  @P3 STG.E.U16 desc[UR10][R2.64], R7 ;  /* 0x0000000702003986 */ /* 0x0041e2000c10150a */
[----:B------:R-:W-:-:S03]  /*57650*/  PRMT R53, R7, 0x7632, R53 ;  /* 0x0000763207357816 */ /* 0x000fc60000000035 */
[----:B0-----:R-:W2:Y:S01]  /*57660*/  LDL.LU R7, [R1+0x60] ;  /* 0x0000600001077983 */ /* 0x001ea20000300800 */
[----:B------:R-:W-:Y:S02]  /*57670*/  LEA R2, P2, R50, UR18, 0x1 ;  /* 0x0000001232027c11 */ /* 0x000fe4000f8408ff */
[----:B------:R-:W-:Y:S01]  /*57680*/  ISETP.LT.AND P1, PT, R10, UR4, !P1 ;  /* 0x000000040a007c0c */ /* 0x000fe2000cf21270 */
[----:B------:R-:W-:Y:S01]  /*57690*/  ULDC UR4, c[0x0][0x228] ;  /* 0x00008a0000047ab9 */ /* 0x000fe20000000800 */
[----:B------:R-:W-:Y:S01]  /*576a0*/  LEA.HI.X.SX32 R3, R50, UR19, 0x1, P2 ;  /* 0x0000001332037c11 */ /* 0x000fe200090f0eff */
[----:B------:R-:W-:Y:S02]  /*576b0*/  ULDC.64 UR18, c[0x0][0x228] ;  /* 0x00008a0000127ab9 */ /* 0x000fe40000000a00 */
[----:B------:R-:W-:-:S08]  /*576c0*/  IMAD.WIDE R50, R52, 0x2, R2 ;  /* 0x0000000234327825 */ /* 0x000fd000078e0202 */
[----:B------:R0:W-:Y:S02]  /*576d0*/  @P1 STG.E.U16 desc[UR10][R50.64], R53 ;  /* 0x0000003532001986 */ /* 0x0001e4000c10150a */
[----:B0-----:R-:W-:-:S05]  /*576e0*/  VIADD R50, R30, 0x1 ;  /* 0x000000011e327836 */ /* 0x001fca0000000000 */
[----:B------:R-:W-:Y:S01]  /*576f0*/  ISETP.GE.AND P1, PT, R50, UR21, PT ;  /* 0x0000001532007c0c */ /* 0x000fe2000bf26270 */
[----:B------:R-:W-:Y:S01]  /*57700*/  VIADD R52, R52, UR24 ;  /* 0x0000001834347c36 */ /* 0x000fe20008000000 */
[----:B------:R-:W-:Y:S02]  /*57710*/  ULDC.64 UR20, c[0x0][0x228] ;  /* 0x00008a0000147ab9 */ /* 0x000fe40000000a00 */
[----:B------:R-:W-:Y:S01]  /*57720*/  ISETP.LT.AND P2, PT, R9, UR22, !P1 ;  /* 0x0000001609007c0c */ /* 0x000fe2000cf41270 */
[----:B------:R-:W-:Y:S01]  /*57730*/  IMAD.WIDE R50, R52, 0x2, R16 ;  /* 0x0000000234327825 */ /* 0x000fe200078e0210 */
[----:B---3--:R-:W-:-:S11]  /*57740*/  PRMT R53, R55, 0x7632, R53 ;  /* 0x0000763237357816 */ /* 0x008fd60000000035 */
[----:B------:R0:W-:Y:S01]  /*57750*/  @P2 STG.E.U16 desc[UR10][R50.64], R55 ;  /* 0x0000003732002986 */ /* 0x0001e2000c10150a */
[----:B------:R-:W-:Y:S01]  /*57760*/  ISETP.LT.AND P2, PT, R12, UR20, !P1 ;  /* 0x000000140c007c0c */ /* 0x000fe2000cf41270 */
[----:B0-----:R-:W-:Y:S02]  /*57770*/  IMAD.WIDE R50, R52, 0x2, R18 ;  /* 0x0000000234327825 */ /* 0x001fe400078e0212 */
[----:B------:R-:W3:Y:S10]  /*57780*/  LDL.LU R55, [R1+0xd4] ;  /* 0x0000d40001377983 */ /* 0x000ef40000300800 */
[----:B------:R0:W-:Y:S01]  /*57790*/  @P2 STG.E.U16 desc[UR10][R50.64], R53 ;  /* 0x0000003532002986 */ /* 0x0001e2000c10150a */
[----:B------:R-:W-:-:S02]  /*577a0*/  ISETP.LT.AND P2, PT, R11, UR18, !P1 ;  /* 0x000000120b007c0c */ /* 0x000fc4000cf41270 */
[----:B------:R-:W-:Y:S01]  /*577b0*/  ISETP.LT.AND P3, PT, R13, UR26, !P1 ;  /* 0x0000001a0d007c0c */ /* 0x000fe2000cf61270 */
[----:B0-----:R-:W-:Y:S01]  /*577c0*/  IMAD.WIDE R50, R52, 0x2, R40 ;  /* 0x0000000234327825 */ /* 0x001fe200078e0228 */
[----:B----4-:R-:W-:-:S09]  /*577d0*/  PRMT R53, R15, 0x7632, R53 ;  /* 0x000076320f357816 */ /* 0x010fd20000000035 */
[----:B------:R0:W-:Y:S01]  /*577e0*/  @P2 STG.E.U16 desc[UR10][R50.64], R15 ;  /* 0x0000000f32002986 */ /* 0x0001e2000c10150a */
[----:B------:R-:W-:-:S03]  /*577f0*/  ISETP.LT.AND P2, PT, R39, UR28, !P1 ;  /* 0x0000001c27007c0c */ /* 0x000fc6000cf41270 */
[----:B0-----:R-:W4:Y:S01]  /*57800*/  LDL.LU R15, [R1+0xc4] ;  /* 0x0000c400010f7983 */ /* 0x001f220000300800 */
[----:B------:R-:W-:-:S05]  /*57810*/  IMAD.WIDE R50, R52, 0x2, R42 ;  /* 0x0000000234327825 */ /* 0x000fca00078e022a */
[----:B------:R0:W-:Y:S01]  /*57820*/  @P3 STG.E.U16 desc[UR10][R50.64], R53 ;  /* 0x0000003532003986 */ /* 0x0001e2000c10150a */
[----:B------:R-:W-:Y:S01]  /*57830*/  ISETP.LT.AND P3, PT, R35, UR30, !P1 ;  /* 0x0000001e23007c0c */ /* 0x000fe2000cf61270 */
[----:B0-----:R-:W-:Y:S01]  /*57840*/  IMAD.WIDE R50, R52, 0x2, R44 ;  /* 0x0000000234327825 */ /* 0x001fe200078e022c */
[----:B------:R-:W-:-:S04]  /*57850*/  PRMT R53, R8, 0x7632, R53 ;  /* 0x0000763208357816 */ /* 0x000fc80000000035 */
[----:B------:R0:W-:Y:S01]  /*57860*/  @P2 STG.E.U16 desc[UR10][R50.64], R8 ;  /* 0x0000000832002986 */ /* 0x0001e2000c10150a */
[----:B------:R-:W-:Y:S01]  /*57870*/  ISETP.LT.AND P2, PT, R31, UR4, !P1 ;  /* 0x000000041f007c0c */ /* 0x000fe2000cf41270 */
[----:B------:R-:W-:Y:S02]  /*57880*/  ULDC UR4, c[0x0][0x228] ;  /* 0x00008a0000047ab9 */ /* 0x000fe40000000800 */
[----:B0-----:R-:W4:Y:S01]  /*57890*/  LDL.LU R8, [R1+0xb4] ;  /* 0x0000b40001087983 */ /* 0x001f220000300800 */
[----:B------:R-:W-:-:S05]  /*578a0*/  IMAD.WIDE R50, R52, 0x2, R46 ;  /* 0x0000000234327825 */ /* 0x000fca00078e022e */
[----:B------:R0:W-:Y:S02]  /*578b0*/  @P3 STG.E.U16 desc[UR10][R50.64], R53 ;  /* 0x0000003532003986 */ /* 0x0001e4000c10150a */
[----:B0-----:R-:W-:-:S05]  /*578c0*/  IMAD.WIDE R50, R52, 0x2, R48 ;  /* 0x0000000234327825 */ /* 0x001fca00078e0230 */
[----:B--2---:R0:W-:Y:S01]  /*578d0*/  @P2 STG.E.U16 desc[UR10][R50.64], R7 ;  /* 0x0000000732002986 */ /* 0x0041e2000c10150a */
[----:B------:R-:W-:-:S03]  /*578e0*/  PRMT R53, R7, 0x7632, R53 ;  /* 0x0000763207357816 */ /* 0x000fc60000000035 */
[----:B0-----:R-:W2:Y:S01]  /*578f0*/  LDL.LU R7, [R1+0xa4] ;  /* 0x0000a40001077983 */ /* 0x001ea20000300800 */
[----:B------:R-:W-:Y:S01]  /*57900*/  ISETP.LT.AND P1, PT, R10, UR4, !P1 ;  /* 0x000000040a007c0c */ /* 0x000fe2000cf21270 */
[----:B------:R-:W-:Y:S01]  /*57910*/  IMAD.WIDE R50, R52, 0x2, R2 ;  /* 0x0000000234327825 */ /* 0x000fe200078e0202 */
[----:B------:R-:W-:-:S11]  /*57920*/  ULDC UR4, c[0x0][0x22c] ;  /* 0x00008b0000047ab9 */ /* 0x000fd60000000800 */
[----:B------:R0:W-:Y:S02]  /*57930*/  @P1 STG.E.U16 desc[UR10][R50.64], R53 ;  /* 0x0000003532001986 */ /* 0x0001e4000c10150a */
[----:B0-----:R-:W-:-:S05]  /*57940*/  VIADD R50, R30, 0x2 ;  /* 0x000000021e327836 */ /* 0x001fca0000000000 */
[----:B------:R-:W-:Y:S01]  /*57950*/  ISETP.GE.AND P1, PT, R50, UR4, PT ;  /* 0x0000000432007c0c */ /* 0x000fe2000bf26270 */
[----:B------:R-:W-:-:S03]  /*57960*/  ULDC UR4, c[0x0][0x228] ;  /* 0x00008a0000047ab9 */ /* 0x000fc60000000800 */
[----:B------:R-:W-:Y:S01]  /*57970*/  ISETP.LT.AND P2, PT, R9, UR4, !P1 ;  /* 0x0000000409007c0c */ /* 0x000fe2000cf41270 */
[----:B------:R-:W-:Y:S01]  /*57980*/  VIADD R52, R52, UR24 ;  /* 0x0000001834347c36 */ /* 0x000fe20008000000 */
[----:B------:R-:W-:Y:S02]  /*57990*/  ULDC UR4, c[0x0][0x228] ;  /* 0x00008a0000047ab9 */ /* 0x000fe40000000800 */
[----:B------:R-:W-:Y:S01]  /*579a0*/  ISETP.LT.AND P3, PT, R12, UR4, !P1 ;  /* 0x000000040c007c0c */ /* 0x000fe2000cf61270 */
[----:B------:R-:W-:Y:S01]  /*579b0*/  IMAD.WIDE R50, R52, 0x2, R16 ;  /* 0x0000000234327825 */ /* 0x000fe200078e0210 */
[----:B------:R-:W-:-:S07]  /*579c0*/  ULDC UR4, c[0x0][0x228] ;  /* 0x00008a0000047ab9 */ /* 0x000fce0000000800 */
[----:B---3--:R0:W-:Y:S01]  /*579d0*/  @P2 STG.E.U16 desc[UR10][R50.64], R55 ;  /* 0x0000003732002986 */ /* 0x0081e2000c10150a */
[----:B------:R-:W-:Y:S02]  /*579e0*/  PRMT R53, R55, 0x7632, R53 ;  /* 0x0000763237357816 */ /* 0x000fe40000000035 */
[----:B------:R-:W-:Y:S01]  /*579f0*/  ISETP.LT.AND P2, PT, R11, UR4, !P1 ;  /* 0x000000040b007c0c */ /* 0x000fe2000cf41270 */
[----:B------:R-:W-:Y:S01]  /*57a00*/  ULDC UR4, c[0x0][0x228] ;  /* 0x00008a0000047ab9 */ /* 0x000fe20000000800 */
[----:B0-----:R-:W3:Y:S01]  /*57a10*/  LDL.LU R55, [R1+0x94] ;  /* 0x0000940001377983 */ /* 0x001ee20000300800 */
[----:B------:R-:W-:-:S05]  /*57a20*/  IMAD.WIDE R50, R52, 0x2, R18 ;  /* 0x0000000234327825 */ /* 0x000fca00078e0212 */
[----:B------:R0:W-:Y:S01]  /*57a30*/  @P3 STG.E.U16 desc[UR10][R50.64], R53 ;  /* 0x0000003532003986 */ /* 0x0001e2000c10150a */
[----:B------:R-:W-:Y:S01]  /*57a40*/  ISETP.LT.AND P3, PT, R13, UR4, !P1 ;  /* 0x000000040d007c0c */ /* 0x000fe2000cf61270 */
[----:B------:R-:W-:Y:S01]  /*57a50*/  ULDC UR4, c[0x0][0x228] ;  /* 0x00008a0000047ab9 */ /* 0x000fe20000000800 */
[----:B0-----:R-:W-:Y:S01]  /*57a60*/  IMAD.WIDE R50, R52, 0x2, R40 ;  /* 0x0000000234327825 */ /* 0x001fe200078e0228 */
[----:B----4-:R-:W-:-:S04]  /*57a70*/  PRMT R53, R15, 0x7632, R53 ;  /* 0x000076320f357816 */ /* 0x010fc80000000035 */
[----:B------:R0:W-:Y:S01]  /*57a80*/  @P2 STG.E.U16 desc[UR10][R50.64], R15 ;  /* 0x0000000f32002986 */ /* 0x0001e2000c10150a */
[----:B------:R-:W-:Y:S01]  /*57a90*/  ISETP.LT.AND P2, PT, R39, UR4, !P1 ;  /* 0x0000000427007c0c */ /* 0x000fe2000cf41270 */
[----:B------:R-:W-:Y:S02]  /*57aa0*/  ULDC UR4, c[0x0][0x228] ;  /* 0x00008a0000047ab9 */ /* 0x000fe40000000800 */
[----:B0-----:R-:W4:Y:S01]  /*57ab0*/  LDL.LU R15, [R1+0x84] ;  /* 0x00008400010f7983 */ /* 0x001f220000300800 */
[----:B------:R-:W-:-:S05]  /*57ac0*/  IMAD.WIDE R50, R52, 0x2, R42 ;  /* 0x0000000234327825 */ /* 0x000fca00078e022a */
[----:B------:R0:W-:Y:S01]  /*57ad0*/  @P3 STG.E.U16 desc[UR10][R50.64], R53 ;  /* 0x0000003532003986 */ /* 0x0001e2000c10150a */
[----:B------:R-:W-:Y:S01]  /*57ae0*/  ISETP.LT.AND P3, PT, R35, UR4, !P1 ;  /* 0x0000000423007c0c */ /* 0x000fe2000cf61270 */
[----:B------:R-:W-:Y:S01]  /*57af0*/  ULDC UR4, c[0x0][0x228] ;  /* 0x00008a0000047ab9 */ /* 0x000fe20000000800 */
        /* <DEDUP_REMOVED lines=34> */
[----:B0-----:R-:W-:-:S05]  /*57d20*/  IMAD.WIDE R50, R52, 0x2, R40 ;  /* 0x0000000234327825 */ /* 0x001fca00078e0228 */
[----:B----4-:R0:W-:Y:S01]  /*57d30*/  @P2 STG.E.U16 desc[UR10][R50.64], R15 ;  /* 0x0000000f32002986 */ /* 0x0101e2000c10150a */
[----:B------:R-:W-:Y:S02]  /*57d40*/  PRMT R53, R15, 0x7632, R53 ;  /* 0x000076320f357816 */ /* 0x000fe40000000035 */
[----:B------:R-:W-:Y:S01]  /*57d50*/  ISETP.LT.AND P2, PT, R39, UR4, !P1 ;  /* 0x0000000427007c0c */ /* 0x000fe2000cf41270 */
[----:B------:R-:W-:Y:S01]  /*57d60*/  ULDC UR4, c[0x0][0x228] ;  /* 0x00008a0000047ab9 */ /* 0x000fe20000000800 */
[----:B0-----:R-:W4:Y:S01]  /*57d70*/  LDL.LU R15, [R1+0xc8] ;  /* 0x0000c800010f7983 */ /* 0x001f220000300800 */
[----:B------:R-:W-:-:S05]  /*57d80*/  IMAD.WIDE R50, R52, 0x2, R42 ;  /* 0x0000000234327825 */ /* 0x000fca00078e022a */
[----:B------:R0:W-:Y:S01]  /*57d90*/  @P3 STG.E.U16 desc[UR10][R50.64], R53 ;  /* 0x0000003532003986 */ /* 0x0001e2000c10150a */
[----:B------:R-:W-:Y:S01]  /*57da0*/  ISETP.LT.AND P3, PT, R35, UR4, !P1 ;  /* 0x0000000423007c0c */ /* 0x000fe2000cf61270 */
[----:B------:R-:W-:Y:S01]  /*57db0*/  ULDC UR4, c[0x0][0x228] ;  /* 0x00008a0000047ab9 */ /* 0x000fe20000000800 */
[----:B0-----:R-:W-:-:S05]  /*57dc0*/  IMAD.WIDE R50, R52, 0x2, R44 ;  /* 0x0000000234327825 */ /* 0x001fca00078e022c */
[----:B------:R0:W-:Y:S01]  /*57dd0*/  @P2 STG.E.U16 desc[UR10][R50.64], R8 ;  /* 0x0000000832002986 */ /* 0x0001e2000c10150a */
[----:B------:R-:W-:Y:S02]  /*57de0*/  PRMT R53, R8, 0x7632, R53 ;  /* 0x0000763208357816 */ /* 0x000fe40000000035 */
[----:B------:R-:W-:Y:S01]  /*57df0*/  ISETP.LT.AND P2, PT, R31, UR4, !P1 ;  /* 0x000000041f007c0c */ /* 0x000fe2000cf41270 */
[----:B------:R-:W-:Y:S01]  /*57e00*/  ULDC UR4, c[0x0][0x228] ;  /* 0x00008a0000047ab9 */ /* 0x000fe20000000800 */
        /* <DEDUP_REMOVED lines=21> */
[----:B------:R-:W-:Y:S01]  /*57f60*/  ISETP.LT.AND P2, PT, R11, UR4, !P1 ;  /* 0x000000040b007c0c */ /* 0x000fe2000cf41270 */
[----:B------:R-:W-:Y:S01]  /*57f70*/  ULDC UR4, c[0x0][0x228] ;  /* 0x00008a0000047ab9 */ /* 0x000fe20000000800 */
[----:B------:R-:W-:Y:S01]  /*57f80*/  PRMT R51, R55, 0x7632, R51 ;  /* 0x0000763237337816 */ /* 0x000fe20000000033 */
[----:B0-----:R-:W-:-:S05]  /*57f90*/  IMAD.WIDE R52, R50, 0x2, R18 ;  /* 0x0000000232347825 */ /* 0x001fca00078e0212 */
        /* <DEDUP_REMOVED lines=51> */
[----:B0-----:R-:W-:Y:S01]  /*582d0*/  IMAD.WIDE R52, R50, 0x2, R42 ;  /* 0x0000000232347825 */ /* 0x001fe200078e022a */
[----:B------:R-:W3:Y:S04]  /*582e0*/  LDL.LU R8, [R1+0xdc] ;  /* 0x0000dc0001087983 */ /* 0x000ee80000300800 */
[----:B------:R0:W-:Y:S01]  /*582f0*/  @P3 STG.E.U16 desc[UR10][R52.64], R51 ;  /* 0x0000003334003986 */ /* 0x0001e2000c10150a */
[----:B------:R-:W-:Y:S01]  /*58300*/  ISETP.LT.AND P3, PT, R35, UR4, !P1 ;  /* 0x0000000423007c0c */ /* 0x000fe2000cf61270 */
[----:B------:R-:W-:-:S02]  /*58310*/  ULDC UR4, c[0x0][0x228] ;  /* 0x00008a0000047ab9 */ /* 0x000fc40000000800 */
[----:B------:R-:W4:Y:S01]  /*58320*/  LDL.LU R55, [R1+0xcc] ;  /* 0x0000cc0001377983 */ /* 0x000f220000300800 */
[----:B0-----:R-:W-:-:S05]  /*58330*/  IMAD.WIDE R52, R50, 0x2, R44 ;  /* 0x0000000232347825 */ /* 0x001fca00078e022c */
[----:B--2---:R0:W-:Y:S01]  /*58340*/  @P2 STG.E.U16 desc[UR10][R52.64], R7 ;  /* 0x0000000734002986 */ /* 0x0041e2000c10150a */
[----:B------:R-:W-:Y:S01]  /*58350*/  PRMT R51, R7, 0x7632, R51 ;  /* 0x0000763207337816 */ /* 0x000fe20000000033 */
[----:B0-----:R-:W-:-:S05]  /*58360*/  IMAD.WIDE R52, R50, 0x2, R46 ;  /* 0x0000000232347825 */ /* 0x001fca00078e022e */
[----:B------:R0:W-:Y:S01]  /*58370*/  @P3 STG.E.U16 desc[UR10][R52.64], R51 ;  /* 0x0000003334003986 */ /* 0x0001e2000c10150a */
[----:B------:R-:W-:Y:S01]  /*58380*/  ISETP.LT.AND P3, PT, R31, UR4, !P1 ;  /* 0x000000041f007c0c */ /* 0x000fe2000cf61270 */
[----:B------:R-:W-:Y:S01]  /*58390*/  ULDC UR4, c[0x0][0x22c] ;  /* 0x00008b0000047ab9 */ /* 0x000fe20000000800 */
[----:B0-----:R-:W-:Y:S02]  /*583a0*/  VIADD R51, R30, 0x6 ;  /* 0x000000061e337836 */ /* 0x001fe40000000000 */
[----:B------:R-:W-:-:S03]  /*583b0*/  IMAD.WIDE R52, R50, 0x2, R48 ;  /* 0x0000000232347825 */ /* 0x000fc600078e0230 */
[----:B------:R-:W-:Y:S01]  /*583c0*/  ISETP.GE.AND P2, PT, R51, UR4, PT ;  /* 0x0000000433007c0c */ /* 0x000fe2000bf46270 */
[----:B------:R-:W-:-:S05]  /*583d0*/  ULDC UR4, c[0x0][0x228] ;  /* 0x00008a0000047ab9 */ /* 0x000fca0000000800 */
[----:B------:R0:W-:Y:S01]  /*583e0*/  @P3 STG.E.U16 desc[UR10][R52.64], R60 ;  /* 0x0000003c34003986 */ /* 0x0001e2000c10150a */
[----:B------:R-:W-:-:S03]  /*583f0*/  PRMT R51, R60, 0x7632, R51 ;  /* 0x000076323c337816 */ /* 0x000fc60000000033 */
[----:B0-----:R-:W2:Y:S04]  /*58400*/  LDL.LU R60, [R1+0x23b4] ;  /* 0x0023b400013c7983 */ /* 0x001ea80000300800 */
[----:B------:R-:W2:Y:S01]  /*58410*/  LDL.LU R7, [R1+0xbc] ;  /* 0x0000bc0001077983 */ /* 0x000ea20000300800 */
[----:B------:R-:W-:Y:S01]  /*58420*/  ISETP.LT.AND P1, PT, R10, UR6, !P1 ;  /* 0x000000060a007c0c */ /* 0x000fe2000cf21270 */
[C---:B------:R-:W-:Y:S01]  /*58430*/  IMAD.WIDE R52, R50.reuse, 0x2, R2 ;  /* 0x0000000232347825 */ /* 0x040fe200078e0202 */
[----:B------:R-:W-:Y:S01]  /*58440*/  ISETP.LT.AND P3, PT, R9, UR4, !P2 ;  /* 0x0000000409007c0c */ /* 0x000fe2000d761270 */
[----:B------:R-:W-:Y:S01]  /*58450*/  ULDC UR4, c[0x0][0x228] ;  /* 0x00008a0000047ab9 */ /* 0x000fe20000000800 */
[----:B------:R-:W2:Y:S01]  /*58460*/  LDL.LU R15, [R1+0xac] ;  /* 0x0000ac00010f7983 */ /* 0x000ea20000300800 */
[----:B------:R-:W-:Y:S01]  /*58470*/  VIADD R54, R50, UR24 ;  /* 0x0000001832367c36 */ /* 0x000fe20008000000 */
[----:B------:R-:W-:-:S07]  /*58480*/  ULDC UR6, c[0x0][0x228] ;  /* 0x00008a0000067ab9 */ /* 0x000fce0000000800 */
[----:B------:R0:W-:Y:S01]  /*58490*/  @P1 STG.E.U16 desc[UR10][R52.64], R51 ;  /* 0x0000003334001986 */ /* 0x0001e2000c10150a */
[----:B------:R-:W-:Y:S01]  /*584a0*/  ISETP.LT.AND P1, PT, R12, UR4, !P2 ;  /* 0x000000040c007c0c */ /* 0x000fe2000d721270 */
[----:B------:R-:W-:Y:S01]  /*584b0*/  ULDC UR4, c[0x0][0x228] ;  /* 0x00008a0000047ab9 */ /* 0x000fe20000000800 */
[----:B0-----:R-:W-:-:S05]  /*584c0*/  IMAD.WIDE R50, R54, 0x2, R16 ;  /* 0x0000000236327825 */ /* 0x001fca00078e0210 */
[----:B---3--:R0:W-:Y:S01]  /*584d0*/  @P3 STG.E.U16 desc[UR10][R50.64], R8 ;  /* 0x0000000832003986 */ /* 0x0081e2000c10150a */
        /* <DEDUP_REMOVED lines=8> */
[----:B------:R-:W-:Y:S01]  /*58560*/  ISETP.LT.AND P4, PT, R39, UR4, !P2 ;  /* 0x0000000427007c0c */ /* 0x000fe2000d781270 */
[----:B------:R-:W-:Y:S01]  /*58570*/  ULDC UR4, c[0x0][0x22c] ;  /* 0x00008b0000047ab9 */ /* 0x000fe20000000800 */
[----:B0-----:R-:W-:Y:S01]  /*58580*/  IMAD.WIDE R50, R54, 0x2, R40 ;  /* 0x0000000236327825 */ /* 0x001fe200078e0228 */
[----:B----4-:R-:W-:-:S04]  /*58590*/  PRMT R52, R55, 0x7632, R52 ;  /* 0x0000763237347816 */ /* 0x010fc80000000034 */
[----:B------:R0:W-:Y:S02]  /*585a0*/  @P3 STG.E.U16 desc[UR10][R50.64], R55 ;  /* 0x0000003732003986 */ /* 0x0001e4000c10150a */
[----:B0-----:R-:W-:-:S05]  /*585b0*/  IMAD.WIDE R50, R54, 0x2, R42 ;  /* 0x0000000236327825 */ /* 0x001fca00078e022a */
[----:B------:R0:W-:Y:S02]  /*585c0*/  @P1 STG.E.U16 desc[UR10][R50.64], R52 ;  /* 0x0000003432001986 */ /* 0x0001e4000c10150a */
[----:B0-----:R-:W-:Y:S02]  /*585d0*/  VIADD R52, R30, 0x7 ;  /* 0x000000071e347836 */ /* 0x001fe40000000000 */
[----:B------:R-:W-:-:S03]  /*585e0*/  IMAD.WIDE R50, R54, 0x2, R44 ;  /* 0x0000000236327825 */ /* 0x000fc600078e022c */
[----:B------:R-:W-:Y:S01]  /*585f0*/  ISETP.GE.AND P1, PT, R52, UR4, PT ;  /* 0x0000000434007c0c */ /* 0x000fe2000bf26270 */
[----:B------:R-:W-:Y:S01]  /*58600*/  ULDC UR4, c[0x0][0x228] ;  /* 0x00008a0000047ab9 */ /* 0x000fe20000000800 */
[----:B--2---:R-:W-:Y:S01]  /*58610*/  PRMT R52, R7, 0x7632, R52 ;  /* 0x0000763207347816 */ /* 0x004fe20000000034 */
[----:B------:R0:W-:Y:S04]  /*58620*/  @P4 STG.E.U16 desc[UR10][R50.64], R7 ;  /* 0x0000000732004986 */ /* 0x0001e8000c10150a */
[----:B0-----:R-:W2:Y:S01]  /*58630*/  LDL.LU R7, [R1+0x8c] ;  /* 0x00008c0001077983 */ /* 0x001ea20000300800 */
[----:B------:R-:W-:Y:S01]  /*58640*/  ISETP.LT.AND P3, PT, R35, UR6, !P2 ;  /* 0x0000000623007c0c */ /* 0x000fe2000d761270 */
[----:B------:R-:W-:Y:S01]  /*58650*/  IMAD.WIDE R50, R54, 0x2, R46 ;  /* 0x0000000236327825 */ /* 0x000fe200078e022e */
[----:B------:R-:W-:Y:S01]  /*58660*/  ISETP.LT.AND P4, PT, R31, UR4, !P2 ;  /* 0x000000041f007c0c */ /* 0x000fe2000d781270 */
[----:B------:R-:W-:Y:S01]  /*58670*/  ULDC UR4, c[0x0][0x228] ;  /* 0x00008a0000047ab9 */ /* 0x000fe20000000800 */
[----:B------:R-:W-:Y:S01]  /*58680*/  ULDC UR6, c[0x0][0x228] ;  /* 0x00008a0000067ab9 */ /* 0x000fe20000000800 */
[----:B------:R-:W-:Y:S01]  /*58690*/  ISETP.LT.AND P2, PT, R10, UR4, !P2 ;  /* 0x000000040a007c0c */ /* 0x000fe2000d741270 */
[----:B------:R-:W-:Y:S01]  /*586a0*/  ULDC UR4, c[0x0][0x228] ;  /* 0x00008a0000047ab9 */ /* 0x000fe20000000800 */
[----:B------:R-:W-:Y:S01]  /*586b0*/  ISETP.LT.AND P5, PT, R9, UR6, !P1 ;  /* 0x0000000609007c0c */ /* 0x000fe2000cfa1270 */
[----:B------:R-:W-:Y:S01]  /*586c0*/  ULDC UR6, c[0x0][0x228] ;  /* 0x00008a0000067ab9 */ /* 0x000fe20000000800 */
[----:B------:R-:W-:-:S04]  /*586d0*/  PRMT R53, R15, 0x7632, R53 ;  /* 0x000076320f357816 */ /* 0x000fc80000000035 */
[----:B------:R0:W-:Y:S02]  /*586e0*/  @P3 STG.E.U16 desc[UR10][R50.64], R52 ;  /* 0x0000003432003986 */ /* 0x0001e4000c10150a */
[----:B0-----:R-:W-:-:S04]  /*586f0*/  IMAD.WIDE R50, R54, 0x2, R48 ;  /* 0x0000000236327825 */ /* 0x001fc800078e0230 */
[C---:B------:R-:W-:Y:S02]  /*58700*/  VIADD R52, R54.reuse, UR24 ;  /* 0x0000001836347c36 */ /* 0x040fe40008000000 */
[----:B------:R-:W-:Y:S01]  /*58710*/  IMAD.WIDE R54, R54, 0x2, R2 ;  /* 0x0000000236367825 */ /* 0x000fe200078e0202 */
[----:B------:R0:W-:Y:S04]  /*58720*/  @P4 STG.E.U16 desc[UR10][R50.64], R15 ;  /* 0x0000000f32004986 */ /* 0x0001e8000c10150a */
[----:B------:R1:W-:Y:S01]  /*58730*/  @P2 STG.E.U16 desc[UR10][R54.64], R53 ;  /* 0x0000003536002986 */ /* 0x0003e2000c10150a */
[----:B------:R-:W-:Y:S01]  /*58740*/  ISETP.LT.AND P2, PT, R12, UR4, !P1 ;  /* 0x000000040c007c0c */ /* 0x000fe2000cf41270 */
[----:B------:R-:W-:Y:S01]  /*58750*/  ULDC UR4, c[0x0][0x228] ;  /* 0x00008a0000047ab9 */ /* 0x000fe20000000800 */
[----:B0-----:R-:W-:Y:S01]  /*58760*/  IMAD.WIDE R50, R52, 0x2, R16 ;  /* 0x0000000234327825 */ /* 0x001fe200078e0210 */
[----:B------:R-:W-:Y:S01]  /*58770*/  ISETP.LT.AND P6, PT, R13, UR4, !P1 ;  /* 0x000000040d007c0c */ /* 0x000fe2000cfc1270 */
[----:B------:R-:W-:-:S02]  /*58780*/  ULDC UR4, c[0x0][0x22c] ;  /* 0x00008b0000047ab9 */ /* 0x000fc40000000800 */
[----:B-1----:R-:W-:Y:S02]  /*58790*/  VIADD R53, R30, 0x8 ;  /* 0x000000081e357836 */ /* 0x002fe40000000000 */
[----:B------:R-:W-:-:S03]  /*587a0*/  IMAD.WIDE R54, R52, 0x2, R40 ;  /* 0x0000000234367825 */ /* 0x000fc600078e0228 */
[----:B------:R-:W-:Y:S01]  /*587b0*/  ISETP.GE.AND P3, PT, R53, UR4, PT ;  /* 0x0000000435007c0c */ /* 0x000fe2000bf66270 */
[----:B------:R-:W-:Y:S01]  /*587c0*/  IMAD.WIDE R56, R52, 0x2, R42 ;  /* 0x0000000234387825 */ /* 0x000fe200078e022a */
[----:B------:R-:W-:Y:S01]  /*587d0*/  ULDC UR4, c[0x0][0x228] ;  /* 0x00008a0000047ab9 */ /* 0x000fe20000000800 */
[----:B---3--:R0:W-:Y:S01]  /*587e0*/  @P5 STG.E.U16 desc[UR10][R50.64], R8 ;  /* 0x0000000832005986 */ /* 0x0081e2000c10150a */
[----:B------:R-:W-:Y:S01]  /*587f0*/  ISETP.LT.AND P5, PT, R11, UR6, !P1 ;  /* 0x000000060b007c0c */ /* 0x000fe2000cfa1270 */
[----:B------:R-:W-:Y:S02]  /*58800*/  ULDC UR6, c[0x0][0x228] ;  /* 0x00008a0000067ab9 */ /* 0x000fe40000000800 */
[----:B------:R-:W-:Y:S01]  /*58810*/  ISETP.LT.AND P4, PT, R39, UR6, !P1 ;  /* 0x0000000627007c0c */ /* 0x000fe2000cf81270 */
[----:B------:R-:W-:Y:S01]  /*58820*/  ULDC UR6, c[0x0][0x228] ;  /* 0x00008a0000067ab9 */ /* 0x000fe20000000800 */
[----:B------:R-:W-:Y:S01]  /*58830*/  PRMT R58, R8, 0x7632, R58 ;  /* 0x00007632083a7816 */ /* 0x000fe2000000003a */
[C---:B0-----:R-:W-:Y:S01]  /*58840*/  IMAD.WIDE R50, R52.reuse, 0x2, R18 ;  /* 0x0000000234327825 */ /* 0x041fe200078e0212 */
[----:B------:R-:W3:Y:S04]  /*58850*/  LDL.LU R8, [R1+0x6c] ;  /* 0x00006c0001087983 */ /* 0x000ee80000300800 */
[----:B------:R0:W-:Y:S02]  /*58860*/  @P2 STG.E.U16 desc[UR10][R50.64], R58 ;  /* 0x0000003a32002986 */ /* 0x0001e4000c10150a */
[----:B0-----:R-:W-:Y:S01]  /*58870*/  IMAD.WIDE R50, R52, 0x2, R44 ;  /* 0x0000000234327825 */ /* 0x001fe200078e022c */
[----:B--2---:R-:W-:Y:S01]  /*58880*/  PRMT R53, R7, 0x7632, R53 ;  /* 0x0000763207357816 */ /* 0x004fe20000000035 */
[----:B------:R0:W-:Y:S04]  /*58890*/  @P5 STG.E.U16 desc[UR10][R54.64], R7 ;  /* 0x0000000736005986 */ /* 0x0001e8000c10150a */
[----:B------:R1:W-:Y:S04]  /*588a0*/  @P6 STG.E.U16 desc[UR10][R56.64], R53 ;  /* 0x0000003538006986 */ /* 0x0003e8000c10150a */
[----:B------:R2:W-:Y:S04]  /*588b0*/  @P4 STG.E.U16 desc[UR10][R50.64], R60 ;  /* 0x0000003c32004986 */ /* 0x0005e8000c10150a */
[----:B0-----:R-:W4:Y:S01]  /*588c0*/  LDL.LU R7, [R1+0x40] ;  /* 0x0000400001077983 */ /* 0x001f220000300800 */
[----:B-1----:R-:W-:-:S03]  /*588d0*/  PRMT R53, R60, 0x7632, R53 ;  /* 0x000076323c357816 */ /* 0x002fc60000000035 */
[----:B--2---:R-:W2:Y:S01]  /*588e0*/  LDL.LU R60, [R1+0x23b0] ;  /* 0x0023b000013c7983 */ /* 0x004ea20000300800 */
[----:B------:R-:W-:Y:S01]  /*588f0*/  ISETP.LT.AND P2, PT, R35, UR4, !P1 ;  /* 0x0000000423007c0c */ /* 0x000fe2000cf41270 */
[----:B------:R-:W-:Y:S02]  /*58900*/  ULDC UR4, c[0x0][0x228] ;  /* 0x00008a0000047ab9 */ /* 0x000fe40000000800 */
[----:B------:R-:W-:Y:S01]  /*58910*/  ISETP.LT.AND P4, PT, R31, UR4, !P1 ;  /* 0x000000041f007c0c */ /* 0x000fe2000cf81270 */
[----:B------:R-:W-:Y:S01]  /*58920*/  IMAD.WIDE R50, R52, 0x2, R46 ;  /* 0x0000000234327825 */ /* 0x000fe200078e022e */
[----:B------:R-:W-:Y:S01]  /*58930*/  ISETP.LT.AND P1, PT, R10, UR6, !P1 ;  /* 0x000000060a007c0c */ /* 0x000fe2000cf21270 */
[----:B------:R-:W4:Y:S01]  /*58940*/  LDL.LU R15, [R1+0x30] ;  /* 0x00003000010f7983 */ /* 0x000f220000300800 */
[----:B------:R-:W-:Y:S01]  /*58950*/  ISETP.LT.AND P6, PT, R9, UR8, !P3 ;  /* 0x0000000809007c0c */ /* 0x000fe2000dfc1270 */
[----:B------:R-:W-:Y:S01]  /*58960*/  VIADD R58, R52, UR24 ;  /* 0x00000018343a7c36 */ /* 0x000fe20008000000 */
[----:B------:R-:W-:Y:S01]  /*58970*/  ISETP.LT.AND P5, PT, R12, UR12, !P3 ;  /* 0x0000000c0c007c0c */ /* 0x000fe2000dfa1270 */
[----:B------:R-:W-:Y:S01]  /*58980*/  ULDC UR4, c[0x0][0x228] ;  /* 0x00008a0000047ab9 */ /* 0x000fe20000000800 */
[----:B------:R-:W-:-:S02]  /*58990*/  ULDC UR6, c[0x0][0x228] ;  /* 0x00008a0000067ab9 */ /* 0x000fc40000000800 */
[----:B------:R0:W-:Y:S01]  /*589a0*/  @P2 STG.E.U16 desc[UR10][R50.64], R53 ;  /* 0x0000003532002986 */ /* 0x0001e2000c10150a */
[----:B------:R-:W-:Y:S01]  /*589b0*/  IMAD.WIDE R54, R58, 0x2, R16 ;  /* 0x000000023a367825 */ /* 0x000fe200078e0210 */
[----:B------:R-:W-:Y:S01]  /*589c0*/  ULDC UR8, c[0x0][0x228] ;  /* 0x00008a0000087ab9 */ /* 0x000fe20000000800 */
[----:B------:R-:W-:Y:S02]  /*589d0*/  ULDC UR12, c[0x0][0x228] ;  /* 0x00008a00000c7ab9 */ /* 0x000fe40000000800 */
[----:B0-----:R-:W-:-:S04]  /*589e0*/  IMAD.WIDE R50, R52, 0x2, R48 ;  /* 0x0000000234327825 */ /* 0x001fc800078e0230 */
[----:B------:R-:W-:Y:S01]  /*589f0*/  IMAD.WIDE R52, R52, 0x2, R2 ;  /* 0x0000000234347825 */ /* 0x000fe200078e0202 */
[----:B---3--:R-:W-:Y:S01]  /*58a00*/  @P4 STG.E.U16 desc[UR10][R50.64], R8 ;  /* 0x0000000832004986 */ /* 0x008fe2000c10150a */
[----:B--2---:R-:W-:-:S05]  /*58a10*/  PRMT R60, R8, 0x7632, R60 ;  /* 0x00007632083c7816 */ /* 0x004fca000000003c */
[----:B------:R-:W-:Y:S04]  /*58a20*/  @P1 STG.E.U16 desc[UR10][R52.64], R60 ;  /* 0x0000003c34001986 */ /* 0x000fe8000c10150a */
[----:B------:R0:W-:Y:S04]  /*58a30*/  @P6 STG.E.U16 desc[UR10][R54.64], R61 ;  /* 0x0000003d36006986 */ /* 0x0001e8000c10150a */
[----:B0-----:R-:W2:Y:S01]  /*58a40*/  LDL.LU R61, [R1+0x23ac] ;  /* 0x0023ac00013d7983 */ /* 0x001ea20000300800 */
[----:B------:R-:W-:Y:S01]  /*58a50*/  ISETP.LT.AND P2, PT, R11, UR14, !P3 ;  /* 0x0000000e0b007c0c */ /* 0x000fe2000df41270 */
[C---:B------:R-:W-:Y:S01]  /*58a60*/  IMAD.WIDE R56, R58.reuse, 0x2, R18 ;  /* 0x000000023a387825 */ /* 0x040fe200078e0212 */
[----:B------:R-:W-:Y:S01]  /*58a70*/  ISETP.LT.AND P1, PT, R13, UR4, !P3 ;  /* 0x000000040d007c0c */ /* 0x000fe2000df21270 */
[----:B------:R-:W-:Y:S01]  /*58a80*/  ULDC UR4, c[0x0][0x22c] ;  /* 0x00008b0000047ab9 */ /* 0x000fe20000000800 */
[----:B------:R-:W3:Y:S01]  /*58a90*/  LDL.LU R8, [R1+0x10] ;  /* 0x0000100001087983 */ /* 0x000ee20000300800 */
[C---:B------:R-:W-:Y:S01]  /*58aa0*/  IMAD.WIDE R50, R58.reuse, 0x2, R40 ;  /* 0x000000023a327825 */ /* 0x040fe200078e0228 */
[----:B------:R-:W-:Y:S01]  /*58ab0*/  ISETP.LT.AND P4, PT, R39, UR6, !P3 ;  /* 0x0000000627007c0c */ /* 0x000fe2000df81270 */
[----:B------:R-:W-:Y:S01]  /*58ac0*/  ULDC UR6, c[0x0][0x228] ;  /* 0x00008a0000067ab9 */ /* 0x000fe20000000800 */
[----:B------:R0:W-:Y:S01]  /*58ad0*/  @P5 STG.E.U16 desc[UR10][R56.64], R59 ;  /* 0x0000003b38005986 */ /* 0x0001e2000c10150a */
[----:B------:R-:W-:Y:S01]  /*58ae0*/  IMAD.WIDE R52, R58, 0x2, R44 ;  /* 0x000000023a347825 */ /* 0x000fe200078e022c */
[----:B----4-:R-:W-:Y:S01]  /*58af0*/  PRMT R60, R15, 0x7632, R60 ;  /* 0x000076320f3c7816 */ /* 0x010fe2000000003c */
[----:B------:R-:W-:-:S02]  /*58b00*/  ULDC UR14, c[0x0][0x228] ;  /* 0x00008a00000e7ab9 */ /* 0x000fc40000000800 */
[----:B------:R1:W-:Y:S01]  /*58b10*/  @P2 STG.E.U16 desc[UR10][R50.64], R7 ;  /* 0x0000000732002986 */ /* 0x0003e2000c10150a */
[----:B0-----:R-:W-:-:S05]  /*58b20*/  VIADD R59, R30, 0x9 ;  /* 0x000000091e3b7836 */ /* 0x001fca0000000000 */
[----:B------:R-:W-:Y:S02]  /*58b30*/  ISETP.GE.AND P2, PT, R59, UR4, PT ;  /* 0x000000043b007c0c */ /* 0x000fe4000bf46270 */
[----:B--2---:R-:W-:Y:S01]  /*58b40*/  PRMT R61, R7, 0x7632, R61 ;  /* 0x00007632073d7816 */ /* 0x004fe2000000003d */
[C---:B-1----:R-:W-:Y:S01]  /*58b50*/  IMAD.WIDE R50, R58.reuse, 0x2, R42 ;  /* 0x000000023a327825 */ /* 0x042fe200078e022a */
[----:B------:R-:W2:Y:S01]  /*58b60*/  LDL.LU R7, [R1+0x1d0] ;  /* 0x0001d00001077983 */ /* 0x000ea20000300800 */
[----:B------:R-:W-:Y:S01]  /*58b70*/  ISETP.LT.AND P5, PT, R35, UR8, !P3 ;  /* 0x0000000823007c0c */ /* 0x000fe2000dfa1270 */
[----:B------:R-:W-:Y:S01]  /*58b80*/  ULDC UR4, c[0x0][0x228] ;  /* 0x00008a0000047ab9 */ /* 0x000fe20000000800 */
[----:B------:R-:W-:Y:S01]  /*58b90*/  ISETP.LT.AND P6, PT, R31, UR12, !P3 ;  /* 0x0000000c1f007c0c */ /* 0x000fe2000dfc1270 */
[----:B------:R-:W4:Y:S04]  /*58ba0*/  LDL.LU R59, [R1+0x20] ;  /* 0x00002000013b7983 */ /* 0x000f280000300800 */
[----:B------:R-:W-:Y:S01]  /*58bb0*/  @P1 STG.E.U16 desc[UR10][R50.64], R61 ;  /* 0x0000003d32001986 */ /* 0x000fe2000c10150a */
[----:B------:R-:W-:Y:S01]  /*58bc0*/  IMAD.WIDE R54, R58, 0x2, R46 ;  /* 0x000000023a367825 */ /* 0x000fe200078e022e */
[----:B------:R-:W-:Y:S01]  /*58bd0*/  ULDC UR8, c[0x0][0x228] ;  /* 0x00008a0000087ab9 */ /* 0x000fe20000000800 */
[----:B------:R-:W-:Y:S01]  /*58be0*/  ULDC UR12, c[0x0][0x228] ;  /* 0x00008a00000c7ab9 */ /* 0x000fe20000000800 */
[----:B------:R0:W-:Y:S01]  /*58bf0*/  @P4 STG.E.U16 desc[UR10][R52.64], R15 ;  /* 0x0000000f34004986 */ /* 0x0001e2000c10150a */
[----:B------:R-:W-:Y:S01]  /*58c00*/  ISETP.LT.AND P3, PT, R10, UR4, !P3 ;  /* 0x000000040a007c0c */ /* 0x000fe2000df61270 */
[----:B------:R-:W-:-:S02]  /*58c10*/  IMAD.WIDE R56, R58, 0x2, R48 ;  /* 0x000000023a387825 */ /* 0x000fc400078e0230 */
[----:B0-----:R-:W2:Y:S01]  /*58c20*/  LDL.LU R15, [R1] ;  /* 0x00000000010f7983 */ /* 0x001ea20000300800 */
[----:B------:R-:W-:Y:S01]  /*58c30*/  ISETP.LT.AND P4, PT, R9, UR6, !P2 ;  /* 0x0000000609007c0c */ /* 0x000fe2000d781270 */
[----:B------:R-:W-:Y:S01]  /*58c40*/  IMAD.WIDE R50, R58, 0x2, R2 ;  /* 0x000000023a327825 */ /* 0x000fe200078e0202 */
[----:B------:R-:W-:Y:S01]  /*58c50*/  ULDC UR4, c[0x0][0x22c] ;  /* 0x00008b0000047ab9 */ /* 0x000fe20000000800 */
[----:B------:R0:W-:Y:S01]  /*58c60*/  @P5 STG.E.U16 desc[UR10][R54.64], R60 ;  /* 0x0000003c36005986 */ /* 0x0001e2000c10150a */
[----:B------:R-:W-:Y:S01]  /*58c70*/  ISETP.LT.AND P5, PT, R12, UR8, !P2 ;  /* 0x000000080c007c0c */ /* 0x000fe2000d7a1270 */
[----:B------:R-:W-:Y:S01]  /*58c80*/  ULDC UR6, c[0x0][0x228] ;  /* 0x00008a0000067ab9 */ /* 0x000fe20000000800 */
[----:B------:R-:W-:Y:S01]  /*58c90*/  ULDC UR8, c[0x0][0x228] ;  /* 0x00008a0000087ab9 */ /* 0x000fe20000000800 */
[----:B0-----:R-:W-:-:S04]  /*58ca0*/  VIADD R60, R58, UR24 ;  /* 0x000000183a3c7c36 */ /* 0x001fc80008000000 */
[----:B------:R-:W-:Y:S01]  /*58cb0*/  IMAD.WIDE R52, R60, 0x2, R16 ;  /* 0x000000023c347825 */ /* 0x000fe200078e0210 */
[----:B---3--:R-:W-:-:S03]  /*58cc0*/  PRMT R58, R8, 0x7632, R58 ;  /* 0x00007632083a7816 */ /* 0x008fc6000000003a */
[C---:B------:R-:W-:Y:S01]  /*58cd0*/  IMAD.WIDE R54, R60.reuse, 0x2, R18 ;  /* 0x000000023c367825 */ /* 0x040fe200078e0212 */
[----:B----4-:R-:W-:Y:S01]  /*58ce0*/  PRMT R61, R59, 0x7632, R61 ;  /* 0x000076323b3d7816 */ /* 0x010fe2000000003d */
[----:B------:R0:W-:Y:S01]  /*58cf0*/  @P6 STG.E.U16 desc[UR10][R56.64], R59 ;  /* 0x0000003b38006986 */ /* 0x0001e2000c10150a */
[----:B------:R-:W-:Y:S01]  /*58d00*/  ISETP.LT.AND P6, PT, R11, UR12, !P2 ;  /* 0x0000000c0b007c0c */ /* 0x000fe2000d7c1270 */
[----:B------:R-:W-:Y:S02]  /*58d10*/  ULDC UR12, c[0x0][0x228] ;  /* 0x00008a00000c7ab9 */ /* 0x000fe40000000800 */
[----:B------:R-:W-:Y:S04]  /*58d20*/  @P3 STG.E.U16 desc[UR10][R50.64], R61 ;  /* 0x0000003d32003986 */ /* 0x000fe8000c10150a */
[----:B------:R1:W-:Y:S01]  /*58d30*/  @P4 STG.E.U16 desc[UR10][R52.64], R8 ;  /* 0x0000000834004986 */ /* 0x0003e2000c10150a */
[----:B0-----:R-:W-:-:S03]  /*58d40*/  IMAD.WIDE R56, R60, 0x2, R40 ;  /* 0x000000023c387825 */ /* 0x001fc600078e0228 */
[----:B-1----:R-:W3:Y:S01]  /*58d50*/  LDL.LU R8, [R1+0x54] ;  /* 0x0000540001087983 */ /* 0x002ee20000300800 */
[----:B--2---:R-:W-:-:S03]  /*58d60*/  PRMT R14, R7, 0x7632, R14 ;  /* 0x00007632070e7816 */ /* 0x004fc6000000000e */
[----:B------:R-:W-:Y:S04]  /*58d70*/  @P5 STG.E.U16 desc[UR10][R54.64], R58 ;  /* 0x0000003a36005986 */ /* 0x000fe8000c10150a */
[----:B------:R0:W-:Y:S04]  /*58d80*/  @P6 STG.E.U16 desc[UR10][R56.64], R7 ;  /* 0x0000000738006986 */ /* 0x0001e8000c10150a */
[----:B0-----:R-:W2:Y:S01]  /*58d90*/  LDL.LU R7, [R1+0x44] ;  /* 0x0000440001077983 */ /* 0x001ea20000300800 */
[----:B------:R-:W-:Y:S01]  /*58da0*/  VIADD R59, R30, 0xa ;  /* 0x0000000a1e3b7836 */ /* 0x000fe20000000000 */
[----:B------:R-:W-:-:S02]  /*58db0*/  ISETP.LT.AND P5, PT, R39, UR6, !P2 ;  /* 0x0000000627007c0c */ /* 0x000fc4000d7a1270 */
[----:B------:R-:W-:Y:S01]  /*58dc0*/  ISETP.LT.AND P4, PT, R35, UR8, !P2 ;  /* 0x0000000823007c0c */ /* 0x000fe2000d781270 */
[C---:B------:R-:W-:Y:S01]  /*58dd0*/  IMAD.WIDE R50, R60.reuse, 0x2, R42 ;  /* 0x000000023c327825 */ /* 0x040fe200078e022a */
[----:B------:R-:W-:Y:S01]  /*58de0*/  ISETP.GE.AND P1, PT, R59, UR4, PT ;  /* 0x000000043b007c0c */ /* 0x000fe2000bf26270 */
[----:B------:R-:W-:Y:S01]  /*58df0*/  ULDC UR4, c[0x0][0x228] ;  /* 0x00008a0000047ab9 */ /* 0x000fe20000000800 */
[----:B------:R-:W-:Y:S01]  /*58e00*/  ISETP.LT.AND P3, PT, R31, UR12, !P2 ;  /* 0x0000000c1f007c0c */ /* 0x000fe2000d761270 */
[C---:B------:R-:W-:Y:S01]  /*58e10*/  IMAD.WIDE R52, R60.reuse, 0x2, R44 ;  /* 0x000000023c347825 */ /* 0x040fe200078e022c */
[----:B------:R-:W-:Y:S01]  /*58e20*/  ISETP.LT.AND P6, PT, R13, UR4, !P2 ;  /* 0x000000040d007c0c */ /* 0x000fe2000d7c1270 */
[----:B------:R-:W-:Y:S01]  /*58e30*/  ULDC UR4, c[0x0][0x228] ;  /* 0x00008a0000047ab9 */ /* 0x000fe20000000800 */
[----:B------:R-:W-:Y:S01]  /*58e40*/  PRMT R6, R15, 0x7632, R6 ;  /* 0x000076320f067816 */ /* 0x000fe20000000006 */
[----:B------:R-:W-:-:S04]  /*58e50*/  IMAD.WIDE R54, R60, 0x2, R46 ;  /* 0x000000023c367825 */ /* 0x000fc800078e022e */
[----:B------:R-:W-:Y:S01]  /*58e60*/  IMAD.WIDE R56, R60, 0x2, R48 ;  /* 0x000000023c387825 */ /* 0x000fe200078e0230 */
[----:B------:R-:W-:Y:S01]  /*58e70*/  PRMT R61, R4, 0x7632, R61 ;  /* 0x00007632043d7816 */ /* 0x000fe2000000003d */
[----:B------:R-:W-:Y:S01]  /*58e80*/  ULDC UR6, c[0x0][0x228] ;  /* 0x00008a0000067ab9 */ /* 0x000fe20000000800 */
[----:B------:R-:W-:Y:S01]  /*58e90*/  ULDC UR8, c[0x0][0x228] ;  /* 0x00008a0000087ab9 */ /* 0x000fe20000000800 */
[----:B------:R-:W-:Y:S01]  /*58ea0*/  IMAD.WIDE R58, R60, 0x2, R2 ;  /* 0x000000023c3a7825 */ /* 0x000fe200078e0202 */
[----:B------:R-:W-:Y:S01]  /*58eb0*/  ULDC UR12, c[0x0][0x228] ;  /* 0x00008a00000c7ab9 */ /* 0x000fe20000000800 */
[----:B------:R-:W-:Y:S04]  /*58ec0*/  @P6 STG.E.U16 desc[UR10][R50.64], R14 ;  /* 0x0000000e32006986 */ /* 0x000fe8000c10150a */
[----:B------:R-:W-:Y:S04]  /*58ed0*/  @P5 STG.E.U16 desc[UR10][R52.64], R15 ;  /* 0x0000000f34005986 */ /* 0x000fe8000c10150a */
[----:B------:R0:W-:Y:S01]  /*58ee0*/  @P4 STG.E.U16 desc[UR10][R54.64], R6 ;  /* 0x0000000636004986 */ /* 0x0001e2000c10150a */
[----:B------:R-:W-:Y:S01]  /*58ef0*/  ISETP.LT.AND P2, PT, R10, UR14, !P2 ;  /* 0x0000000e0a007c0c */ /* 0x000fe2000d741270 */
[----:B------:R-:W-:-:S02]  /*58f00*/  ULDC UR14, c[0x0][0x228] ;  /* 0x00008a00000e7ab9 */ /* 0x000fc40000000800 */
[----:B------:R1:W-:Y:S01]  /*58f10*/  @P3 STG.E.U16 desc[UR10][R56.64], R4 ;  /* 0x0000000438003986 */ /* 0x0003e2000c10150a */
[----:B------:R-:W-:Y:S01]  /*58f20*/  ISETP.LT.AND P3, PT, R9, UR4, !P1 ;  /* 0x0000000409007c0c */ /* 0x000fe2000cf61270 */
[----:B------:R-:W-:Y:S02]  /*58f30*/  ULDC UR4, c[0x0][0x22c] ;  /* 0x00008b0000047ab9 */ /* 0x000fe40000000800 */
[----:B0-----:R-:W4:Y:S04]  /*58f40*/  LDL.LU R6, [R1+0x34] ;  /* 0x0000340001067983 */ /* 0x001f280000300800 */
[----:B------:R-:W4:Y:S01]  /*58f50*/  LDL.LU R14, [R1+0x24] ;  /* 0x00002400010e7983 */ /* 0x000f220000300800 */
[----:B-1----:R-:W-:Y:S01]  /*58f60*/  VIADD R4, R60, UR24 ;  /* 0x000000183c047c36 */ /* 0x002fe20008000000 */
[----:B------:R-:W-:Y:S01]  /*58f70*/  ISETP.LT.AND P4, PT, R12, UR6, !P1 ;  /* 0x000000060c007c0c */ /* 0x000fe2000cf81270 */
[----:B------:R-:W-:Y:S01]  /*58f80*/  ULDC UR6, c[0x0][0x228] ;  /* 0x00008a0000067ab9 */ /* 0x000fe20000000800 */
[----:B------:R-:W4:Y:S01]  /*58f90*/  LDL.LU R15, [R1+0x14] ;  /* 0x00001400010f7983 */ /* 0x000f220000300800 */
[C---:B------:R-:W-:Y:S01]  /*58fa0*/  IMAD.WIDE R50, R4.reuse, 0x2, R16 ;  /* 0x0000000204327825 */ /* 0x040fe200078e0210 */
[----:B------:R-:W-:Y:S01]  /*58fb0*/  ISETP.LT.AND P5, PT, R11, UR8, !P1 ;  /* 0x000000080b007c0c */ /* 0x000fe2000cfa1270 */
[----:B------:R-:W-:Y:S01]  /*58fc0*/  ULDC UR8, c[0x0][0x228] ;  /* 0x00008a0000087ab9 */ /* 0x000fe20000000800 */
[----:B------:R-:W-:Y:S01]  /*58fd0*/  @P2 STG.E.U16 desc[UR10][R58.64], R61 ;  /* 0x0000003d3a002986 */ /* 0x000fe2000c10150a */
[----:B------:R-:W-:-:S04]  /*58fe0*/  IMAD.WIDE R52, R4, 0x2, R18 ;  /* 0x0000000204347825 */ /* 0x000fc800078e0212 */
[----:B------:R-:W-:Y:S01]  /*58ff0*/  IMAD.WIDE R54, R4, 0x2, R40 ;  /* 0x0000000204367825 */ /* 0x000fe200078e0228 */
[----:B---3--:R-:W-:Y:S01]  /*59000*/  PRMT R60, R8, 0x7632, R60 ;  /* 0x00007632083c7816 */ /* 0x008fe2000000003c */
[----:B------:R0:W-:Y:S04]  /*59010*/  @P3 STG.E.U16 desc[UR10][R50.64], R8 ;  /* 0x0000000832003986 */ /* 0x0001e8000c10150a */
[----:B------:R-:W-:Y:S04]  /*59020*/  @P4 STG.E.U16 desc[UR10][R52.64], R60 ;  /* 0x0000003c34004986 */ /* 0x000fe8000c10150a */
[----:B0-----:R-:W3:Y:S01]  /*59030*/  LDL.LU R8, [R1+0x1d4] ;  /* 0x0001d40001087983 */ /* 0x001ee20000300800 */
[----:B--2---:R-:W-:-:S03]  /*59040*/  PRMT R59, R7, 0x7632, R59 ;  /* 0x00007632073b7816 */ /* 0x004fc6000000003b */
[----:B------:R0:W-:Y:S04]  /*59050*/  @P5 STG.E.U16 desc[UR10][R54.64], R7 ;  /* 0x0000000736005986 */ /* 0x0001e8000c10150a */
[----:B0-----:R-:W2:Y:S01]  /*59060*/  LDL.LU R7, [R1+0x4] ;  /* 0x0000040001077983 */ /* 0x001ea20000300800 */
[----:B------:R-:W-:Y:S01]  /*59070*/  ISETP.LT.AND P6, PT, R13, UR12, !P1 ;  /* 0x0000000c0d007c0c */ /* 0x000fe2000cfc1270 */
[----:B------:R-:W-:Y:S01]  /*59080*/  ULDC UR12, c[0x0][0x228] ;  /* 0x00008a00000c7ab9 */ /* 0x000fe20000000800 */
[----:B------:R-:W-:Y:S01]  /*59090*/  ISETP.LT.AND P5, PT, R39, UR6, !P1 ;  /* 0x0000000627007c0c */ /* 0x000fe2000cfa1270 */
[----:B------:R-:W-:Y:S01]  /*590a0*/  VIADD R58, R30, 0xb ;  /* 0x0000000b1e3a7836 */ /* 0x000fe20000000000 */
[----:B------:R-:W-:Y:S01]  /*590b0*/  ISETP.LT.AND P4, PT, R35, UR8, !P1 ;  /* 0x0000000823007c0c */ /* 0x000fe2000cf81270 */
[----:B------:R-:W-:Y:S01]  /*590c0*/  IMAD.WIDE R56, R4, 0x2, R42 ;  /* 0x0000000204387825 */ /* 0x000fe200078e022a */
[----:B------:R-:W-:Y:S01]  /*590d0*/  ISETP.LT.AND P3, PT, R31, UR12, !P1 ;  /* 0x0000000c1f007c0c */ /* 0x000fe2000cf61270 */
[----:B------:R-:W-:Y:S01]  /*590e0*/  ULDC UR6, c[0x0][0x228] ;  /* 0x00008a0000067ab9 */ /* 0x000fe20000000800 */
[----:B------:R-:W-:Y:S01]  /*590f0*/  ISETP.GE.AND P2, PT, R58, UR4, PT ;  /* 0x000000043a007c0c */ /* 0x000fe2000bf46270 */
[----:B------:R-:W-:Y:S01]  /*59100*/  IMAD.WIDE R54, R4, 0x2, R44 ;  /* 0x0000000204367825 */ /* 0x000fe200078e022c */
[----:B------:R-:W-:Y:S01]  /*59110*/  ISETP.LT.AND P1, PT, R10, UR14, !P1 ;  /* 0x0000000e0a007c0c */ /* 0x000fe2000cf21270 */
[----:B------:R-:W-:Y:S01]  /*59120*/  ULDC UR4, c[0x0][0x248] ;  /* 0x0000920000047ab9 */ /* 0x000fe20000000800 */
[----:B------:R-:W-:Y:S01]  /*59130*/  ULDC UR8, c[0x0][0x228] ;  /* 0x00008a0000087ab9 */ /* 0x000fe20000000800 */
[----:B------:R0:W-:Y:S01]  /*59140*/  @P6 STG.E.U16 desc[UR10][R56.64], R59 ;  /* 0x0000003b38006986 */ /* 0x0001e2000c10150a */
[C---:B------:R-:W-:Y:S01]  /*59150*/  IMAD.WIDE R52, R4.reuse, 0x2, R46 ;  /* 0x0000000204347825 */ /* 0x040fe200078e022e */
[----:B------:R-:W-:Y:S01]  /*59160*/  ISETP.LT.AND P6, PT, R9, UR6, !P2 ;  /* 0x0000000609007c0c */ /* 0x000fe2000d7c1270 */
[----:B------:R-:W-:Y:S01]  /*59170*/  ULDC UR6, c[0x0][0x228] ;  /* 0x00008a0000067ab9 */ /* 0x000fe20000000800 */
[----:B------:R-:W-:Y:S01]  /*59180*/  ULDC UR12, c[0x0][0x228] ;  /* 0x00008a00000c7ab9 */ /* 0x000fe20000000800 */
[C---:B------:R-:W-:Y:S01]  /*59190*/  VIADD R50, R4.reuse, UR4 ;  /* 0x0000000404327c36 */ /* 0x040fe20008000000 */
[----:B------:R-:W-:Y:S01]  /*591a0*/  ULDC UR4, c[0x0][0x228] ;  /* 0x00008a0000047ab9 */ /* 0x000fe20000000800 */
[----:B------:R-:W-:Y:S01]  /*591b0*/  ULDC UR14, c[0x0][0x228] ;  /* 0x00008a00000e7ab9 */ /* 0x000fe20000000800 */
[----:B0-----:R-:W-:Y:S01]  /*591c0*/  IMAD.WIDE R56, R4, 0x2, R48 ;  /* 0x0000000204387825 */ /* 0x001fe200078e0230 */
[----:B----4-:R-:W-:Y:S01]  /*591d0*/  PRMT R51, R6, 0x7632, R51 ;  /* 0x0000763206337816 */ /* 0x010fe20000000033 */
[----:B------:R0:W-:Y:S02]  /*591e0*/  @P5 STG.E.U16 desc[UR10][R54.64], R6 ;  /* 0x0000000636005986 */ /* 0x0001e4000c10150a */
[----:B------:R-:W-:-:S02]  /*591f0*/  IMAD.WIDE R58, R4, 0x2, R2 ;  /* 0x00000002043a7825 */ /* 0x000fc400078e0202 */
[----:B------:R1:W-:Y:S01]  /*59200*/  @P4 STG.E.U16 desc[UR10][R52.64], R51 ;  /* 0x0000003334004986 */ /* 0x0003e2000c10150a */
[----:B------:R-:W-:Y:S01]  /*59210*/  ISETP.LT.AND P4, PT, R11, UR6, !P2 ;  /* 0x000000060b007c0c */ /* 0x000fe2000d781270 */
[----:B------:R-:W-:Y:S02]  /*59220*/  ULDC UR6, c[0x0][0x228] ;  /* 0x00008a0000067ab9 */ /* 0x000fe40000000800 */
[----:B------:R4:W-:Y:S01]  /*59230*/  @P3 STG.E.U16 desc[UR10][R56.64], R14 ;  /* 0x0000000e38003986 */ /* 0x0009e2000c10150a */
[----:B------:R-:W-:Y:S01]  /*59240*/  ISETP.LT.AND P3, PT, R12, UR4, !P2 ;  /* 0x000000040c007c0c */ /* 0x000fe2000d761270 */
[----:B------:R-:W-:Y:S01]  /*59250*/  ULDC UR4, c[0x0][0x22c] ;  /* 0x00008b0000047ab9 */ /* 0x000fe20000000800 */
[----:B------:R-:W-:Y:S01]  /*59260*/  PRMT R4, R14, 0x7632, R4 ;  /* 0x000076320e047816 */ /* 0x000fe20000000004 */
[----:B0-----:R-:W-:Y:S01]  /*59270*/  IMAD.WIDE R54, R50, 0x2, R16 ;  /* 0x0000000232367825 */ /* 0x001fe200078e0210 */
[----:B------:R-:W2:Y:S01]  /*59280*/  LDL.LU R6, [R1+0x23a8] ;  /* 0x0023a80001067983 */ /* 0x000ea20000300800 */
[----:B------:R-:W-:-:S02]  /*59290*/  PRMT R60, R15, 0x7632, R60 ;  /* 0x000076320f3c7816 */ /* 0x000fc4000000003c */
[C---:B-1----:R-:W-:Y:S01]  /*592a0*/  IMAD.WIDE R52, R50.reuse, 0x2, R18 ;  /* 0x0000000232347825 */ /* 0x042fe200078e0212 */
[----:B------:R-:W-:Y:S01]  /*592b0*/  @P1 STG.E.U16 desc[UR10][R58.64], R4 ;  /* 0x000000043a001986 */ /* 0x000fe2000c10150a */
[----:B------:R-:W-:Y:S01]  /*592c0*/  ISETP.LT.AND P5, PT, R13, UR8, !P2 ;  /* 0x000000080d007c0c */ /* 0x000fe2000d7a1270 */
[----:B------:R-:W-:Y:S02]  /*592d0*/  ULDC UR8, c[0x0][0x228] ;  /* 0x00008a0000087ab9 */ /* 0x000fe40000000800 */
[----:B------:R0:W-:Y:S01]  /*592e0*/  @P6 STG.E.U16 desc[UR10][R54.64], R15 ;  /* 0x0000000f36006986 */ /* 0x0001e2000c10150a */
[----:B------:R-:W-:Y:S01]  /*592f0*/  ISETP.LT.AND P6, PT, R39, UR12, !P2 ;  /* 0x0000000c27007c0c */ /* 0x000fe2000d7c1270 */
[C---:B----4-:R-:W-:Y:S01]  /*59300*/  IMAD.WIDE R56, R50.reuse, 0x2, R42 ;  /* 0x0000000232387825 */ /* 0x050fe200078e022a */
[----:B------:R-:W-:Y:S01]  /*59310*/  ULDC UR12, c[0x0][0x228] ;  /* 0x00008a00000c7ab9 */ /* 0x000fe20000000800 */
[----:B------:R-:W-:Y:S04]  /*59320*/  @P3 STG.E.U16 desc[UR10][R52.64], R60 ;  /* 0x0000003c34003986 */ /* 0x000fe8000c10150a */
[----:B0-----:R-:W4:Y:S01]  /*59330*/  LDL.LU R15, [R1+0x58] ;  /* 0x00005800010f7983 */ /* 0x001f220000300800 */
[----:B------:R-:W-:-:S04]  /*59340*/  IMAD.WIDE R54, R50, 0x2, R40 ;  /* 0x0000000232367825 */ /* 0x000fc800078e0228 */
[----:B------:R-:W-:Y:S01]  /*59350*/  IMAD.WIDE R58, R50, 0x2, R44 ;  /* 0x00000002323a7825 */ /* 0x000fe200078e022c */
[----:B---3--:R-:W-:Y:S01]  /*59360*/  PRMT R51, R8, 0x7632, R51 ;  /* 0x0000763208337816 */ /* 0x008fe20000000033 */
[----:B------:R0:W-:Y:S04]  /*59370*/  @P4 STG.E.U16 desc[UR10][R54.64], R8 ;  /* 0x0000000836004986 */ /* 0x0001e8000c10150a */
[----:B------:R1:W-:Y:S04]  /*59380*/  @P5 STG.E.U16 desc[UR10][R56.64], R51 ;  /* 0x0000003338005986 */ /* 0x0003e8000c10150a */
[----:B0-----:R-:W3:Y:S04]  /*59390*/  LDL.LU R8, [R1+0x48] ;  /* 0x0000480001087983 */ /* 0x001ee80000300800 */
[----:B--2---:R0:W-:Y:S01]  /*593a0*/  @P6 STG.E.U16 desc[UR10][R58.64], R7 ;  /* 0x000000073a006986 */ /* 0x0041e2000c10150a */
[----:B-1----:R-:W-:-:S03]  /*593b0*/  PRMT R51, R7, 0x7632, R51 ;  /* 0x0000763207337816 */ /* 0x002fc60000000033 */
[----:B0-----:R-:W2:Y:S01]  /*593c0*/  LDL.LU R7, [R1+0x38] ;  /* 0x0000380001077983 */ /* 0x001ea20000300800 */
[----:B------:R-:W-:Y:S01]  /*593d0*/  VIADD R4, R30, 0xc ;  /* 0x0000000c1e047836 */ /* 0x000fe20000000000 */
[----:B------:R-:W-:Y:S01]  /*593e0*/  ISETP.LT.AND P3, PT, R31, UR6, !P2 ;  /* 0x000000061f007c0c */ /* 0x000fe2000d761270 */
[----:B------:R-:W-:Y:S01]  /*593f0*/  IMAD.WIDE R52, R50, 0x2, R46 ;  /* 0x0000000232347825 */ /* 0x000fe200078e022e */
[----:B------:R-:W2:Y:S01]  /*59400*/  LDL.LU R14, [R1+0x28] ;  /* 0x00002800010e7983 */ /* 0x000ea20000300800 */
[----:B------:R-:W-:Y:S01]  /*59410*/  PRMT R59, R5, 0x7632, R59 ;  /* 0x00007632053b7816 */ /* 0x000fe2000000003b */
[----:B------:R-:W-:Y:S01]  /*59420*/  ULDC UR6, c[0x0][0x228] ;  /* 0x00008a0000067ab9 */ /* 0x000fe20000000800 */
[----:B------:R-:W-:Y:S01]  /*59430*/  ISETP.GE.AND P1, PT, R4, UR4, PT ;  /* 0x0000000404007c0c */ /* 0x000fe2000bf26270 */
[----:B------:R-:W-:Y:S02]  /*59440*/  ULDC UR4, c[0x0][0x228] ;  /* 0x00008a0000047ab9 */ /* 0x000fe40000000800 */
[----:B------:R-:W-:Y:S01]  /*59450*/  ISETP.LT.AND P4, PT, R35, UR4, !P2 ;  /* 0x0000000423007c0c */ /* 0x000fe2000d781270 */
[----:B------:R-:W-:Y:S01]  /*59460*/  ULDC UR4, c[0x0][0x248] ;  /* 0x0000920000047ab9 */ /* 0x000fe20000000800 */
[----:B------:R-:W-:-:S02]  /*59470*/  ISETP.LT.AND P2, PT, R10, UR8, !P2 ;  /* 0x000000080a007c0c */ /* 0x000fc4000d741270 */
[----:B------:R-:W-:Y:S02]  /*59480*/  ISETP.LT.AND P6, PT, R9, UR12, !P1 ;  /* 0x0000000c09007c0c */ /* 0x000fe4000cfc1270 */
[----:B------:R-:W-:Y:S01]  /*59490*/  ISETP.LT.AND P5, PT, R12, UR14, !P1 ;  /* 0x0000000e0c007c0c */ /* 0x000fe2000cfa1270 */
[----:B------:R-:W-:Y:S01]  /*594a0*/  VIADD R4, R50, UR4 ;  /* 0x0000000432047c36 */ /* 0x000fe20008000000 */
[----:B------:R-:W-:Y:S01]  /*594b0*/  ULDC UR4, c[0x0][0x228] ;  /* 0x00008a0000047ab9 */ /* 0x000fe20000000800 */
[----:B------:R-:W-:Y:S01]  /*594c0*/  ULDC UR8, c[0x0][0x228] ;  /* 0x00008a0000087ab9 */ /* 0x000fe20000000800 */
[----:B------:R-:W-:-:S03]  /*594d0*/  ULDC UR12, c[0x0][0x228] ;  /* 0x00008a00000c7ab9 */ /* 0x000fc60000000800 */
[----:B------:R0:W-:Y:S01]  /*594e0*/  @P4 STG.E.U16 desc[UR10][R52.64], R51 ;  /* 0x0000003334004986 */ /* 0x0001e2000c10150a */
[----:B------:R-:W-:Y:S01]  /*594f0*/  ISETP.LT.AND P4, PT, R11, UR16, !P1 ;  /* 0x000000100b007c0c */ /* 0x000fe2000cf81270 */
[C---:B------:R-:W-:Y:S01]  /*59500*/  IMAD.WIDE R54, R4.reuse, 0x2, R16 ;  /* 0x0000000204367825 */ /* 0x040fe200078e0210 */
[----:B------:R-:W-:Y:S01]  /*59510*/  ULDC UR14, c[0x0][0x228] ;  /* 0x00008a00000e7ab9 */ /* 0x000fe20000000800 */
[----:B------:R-:W-:Y:S02]  /*59520*/  ULDC UR16, c[0x0][0x228] ;  /* 0x00008a0000107ab9 */ /* 0x000fe40000000800 */
[----:B------:R-:W-:-:S04]  /*59530*/  IMAD.WIDE R56, R4, 0x2, R18 ;  /* 0x0000000204387825 */ /* 0x000fc800078e0212 */
[----:B0-----:R-:W-:-:S04]  /*59540*/  IMAD.WIDE R52, R50, 0x2, R48 ;  /* 0x0000000232347825 */ /* 0x001fc800078e0230 */
[----:B------:R-:W-:Y:S01]  /*59550*/  IMAD.WIDE R50, R50, 0x2, R2 ;  /* 0x0000000232327825 */ /* 0x000fe200078e0202 */
[----:B------:R0:W-:Y:S04]  /*59560*/  @P3 STG.E.U16 desc[UR10][R52.64], R5 ;  /* 0x0000000534003986 */ /* 0x0001e8000c10150a */
[----:B------:R-:W-:Y:S01]  /*59570*/  @P2 STG.E.U16 desc[UR10][R50.64], R59 ;  /* 0x0000003b32002986 */ /* 0x000fe2000c10150a */
[----:B------:R-:W-:Y:S01]  /*59580*/  ISETP.LT.AND P3, PT, R13, UR4, !P1 ;  /* 0x000000040d007c0c */ /* 0x000fe2000cf61270 */
[----:B------:R-:W-:Y:S01]  /*59590*/  ULDC UR4, c[0x0][0x22c] ;  /* 0x00008b0000047ab9 */ /* 0x000fe20000000800 */
[----:B----4-:R-:W-:Y:S01]  /*595a0*/  PRMT R58, R15, 0x7632, R58 ;  /* 0x000076320f3a7816 */ /* 0x010fe2000000003a */
[----:B0-----:R-:W-:Y:S01]  /*595b0*/  IMAD.WIDE R52, R4, 0x2, R40 ;  /* 0x0000000204347825 */ /* 0x001fe200078e0228 */
[----:B------:R0:W-:Y:S04]  /*595c0*/  @P6 STG.E.U16 desc[UR10][R54.64], R15 ;  /* 0x0000000f36006986 */ /* 0x0001e8000c10150a */
[----:B------:R2:W-:Y:S01]  /*595d0*/  @P5 STG.E.U16 desc[UR10][R56.64], R58 ;  /* 0x0000003a38005986 */ /* 0x0005e2000c10150a */
[----:B------:R-:W-:Y:S01]  /*595e0*/  ISETP.LT.AND P5, PT, R35, UR8, !P1 ;  /* 0x0000000823007c0c */ /* 0x000fe2000cfa1270 */
[----:B------:R-:W-:-:S02]  /*595f0*/  VIADD R5, R30, 0xd ;  /* 0x0000000d1e057836 */ /* 0x000fc40000000000 */
[----:B0-----:R-:W4:Y:S01]  /*59600*/  LDL.LU R15, [R1+0x18] ;  /* 0x00001800010f7983 */ /* 0x001f220000300800 */
[C---:B------:R-:W-:Y:S02]  /*59610*/  IMAD.WIDE R50, R4.reuse, 0x2, R42 ;  /* 0x0000000204327825 */ /* 0x040fe400078e022a */
[----:B------:R-:W-:Y:S01]  /*59620*/  ISETP.GE.AND P2, PT, R5, UR4, PT ;  /* 0x0000000405007c0c */ /* 0x000fe2000bf46270 */
[----:B------:R-:W-:Y:S01]  /*59630*/  ULDC UR8, c[0x0][0x228] ;  /* 0x00008a0000087ab9 */ /* 0x000fe20000000800 */
[----:B------:R-:W-:Y:S01]  /*59640*/  IMAD.WIDE R54, R4, 0x2, R46 ;  /* 0x0000000204367825 */ /* 0x000fe200078e022e */
[----:B------:R-:W-:Y:S01]  /*59650*/  ISETP.LT.AND P6, PT, R31, UR12, !P1 ;  /* 0x0000000c1f007c0c */ /* 0x000fe2000cfc1270 */
[----:B------:R-:W-:Y:S01]  /*59660*/  ULDC UR12, c[0x0][0x228] ;  /* 0x00008a00000c7ab9 */ /* 0x000fe20000000800 */
[----:B------:R-:W-:Y:S01]  /*59670*/  ULDC UR4, c[0x0][0x248] ;  /* 0x0000920000047ab9 */ /* 0x000fe20000000800 */
[----:B---3--:R0:W-:Y:S01]  /*59680*/  @P4 STG.E.U16 desc[UR10][R52.64], R8 ;  /* 0x0000000834004986 */ /* 0x0081e2000c10150a */
[----:B------:R-:W-:-:S02]  /*59690*/  ISETP.LT.AND P4, PT, R39, UR6, !P1 ;  /* 0x0000000627007c0c */ /* 0x000fc4000cf81270 */
[----:B------:R-:W-:Y:S02]  /*596a0*/  PRMT R59, R8, 0x7632, R59 ;  /* 0x00007632083b7816 */ /* 0x000fe4000000003b */
[----:B--2---:R-:W-:Y:S01]  /*596b0*/  PRMT R58, R7, 0x7632, R58 ;  /* 0x00007632073a7816 */ /* 0x004fe2000000003a */
[----:B0-----:R-:W2:Y:S01]  /*596c0*/  LDL.LU R8, [R1+0x1d8] ;  /* 0x0001d80001087983 */ /* 0x001ea20000300800 */
[----:B------:R-:W-:Y:S01]  /*596d0*/  IMAD.WIDE R52, R4, 0x2, R44 ;  /* 0x0000000204347825 */ /* 0x000fe200078e022c */
[----:B------:R-:W-:Y:S02]  /*596e0*/  ULDC UR6, c[0x0][0x228] ;  /* 0x00008a0000067ab9 */ /* 0x000fe40000000800 */
[----:B------:R-:W-:Y:S04]  /*596f0*/  @P3 STG.E.U16 desc[UR10][R50.64], R59 ;  /* 0x0000003b32003986 */ /* 0x000fe8000c10150a */
[----:B------:R0:W-:Y:S04]  /*59700*/  @P4 STG.E.U16 desc[UR10][R52.64], R7 ;  /* 0x0000000734004986 */ /* 0x0001e8000c10150a */
[----:B------:R1:W-:Y:S01]  /*59710*/  @P5 STG.E.U16 desc[UR10][R54.64], R58 ;  /* 0x0000003a36005986 */ /* 0x0003e2000c10150a */
[----:B------:R-:W-:Y:S01]  /*59720*/  ISETP.LT.AND P5, PT, R12, UR12, !P2 ;  /* 0x0000000c0c007c0c */ /* 0x000fe2000d7a1270 */
[----:B------:R-:W-:-:S02]  /*59730*/  IMAD.WIDE R56, R4, 0x2, R48 ;  /* 0x0000000204387825 */ /* 0x000fc400078e0230 */
[----:B0-----:R-:W3:Y:S01]  /*59740*/  LDL.LU R7, [R1+0x23a4] ;  /* 0x0023a40001077983 */ /* 0x001ee20000300800 */
[----:B------:R-:W-:Y:S01]  /*59750*/  ISETP.LT.AND P3, PT, R10, UR6, !P1 ;  /* 0x000000060a007c0c */ /* 0x000fe2000cf61270 */
[----:B------:R-:W-:Y:S01]  /*59760*/  ULDC UR6, c[0x0][0x228] ;  /* 0x00008a0000067ab9 */ /* 0x000fe20000000800 */
[----:B------:R-:W-:Y:S01]  /*59770*/  ISETP.LT.AND P4, PT, R9, UR8, !P2 ;  /* 0x0000000809007c0c */ /* 0x000fe2000d781270 */
[----:B------:R-:W3:Y:S01]  /*59780*/  LDL.LU R12, [R1+0x8] ;  /* 0x00000800010c7983 */ /* 0x000ee20000300800 */
[----:B-1----:R-:W-:Y:S01]  /*59790*/  VIADD R58, R4, UR4 ;  /* 0x00000004043a7c36 */ /* 0x002fe20008000000 */
[----:B------:R-:W-:Y:S01]  /*597a0*/  PRMT R59, R14, 0x7632, R59 ;  /* 0x000076320e3b7816 */ /* 0x000fe2000000003b */
[----:B------:R-:W-:Y:S01]  /*597b0*/  ULDC UR12, c[0x0][0x228] ;  /* 0x00008a00000c7ab9 */ /* 0x000fe20000000800 */
[----:B------:R0:W-:Y:S01]  /*597c0*/  @P6 STG.E.U16 desc[UR10][R56.64], R14 ;  /* 0x0000000e38006986 */ /* 0x0001e2000c10150a */
[----:B------:R-:W-:Y:S01]  /*597d0*/  ISETP.LT.AND P6, PT, R11, UR14, !P2 ;  /* 0x0000000e0b007c0c */ /* 0x000fe2000d7c1270 */
[----:B------:R-:W-:Y:S01]  /*597e0*/  IMAD.WIDE R4, R4, 0x2, R2 ;  /* 0x0000000204047825 */ /* 0x000fe200078e0202 */
[----:B------:R-:W-:Y:S01]  /*597f0*/  ULDC UR4, c[0x0][0x22c] ;  /* 0x00008b0000047ab9 */ /* 0x000fe20000000800 */
[----:B------:R-:W-:Y:S01]  /*59800*/  ULDC UR8, c[0x0][0x228] ;  /* 0x00008a0000087ab9 */ /* 0x000fe20000000800 */
[----:B------:R-:W-:Y:S01]  /*59810*/  ULDC UR14, c[0x0][0x228] ;  /* 0x00008a00000e7ab9 */ /* 0x000fe20000000800 */
[C---:B------:R-:W-:Y:S01]  /*59820*/  IMAD.WIDE R50, R58.reuse, 0x2, R16 ;  /* 0x000000023a327825 */ /* 0x040fe200078e0210 */
[----:B------:R1:W-:Y:S03]  /*59830*/  @P3 STG.E.U16 desc[UR10][R4.64], R59 ;  /* 0x0000003b04003986 */ /* 0x0003e6000c10150a */
[----:B------:R-:W-:-:S04]  /*59840*/  IMAD.WIDE R52, R58, 0x2, R18 ;  /* 0x000000023a347825 */ /* 0x000fc800078e0212 */
[----:B0-----:R-:W-:Y:S02]  /*59850*/  VIADD R56, R30, 0xe ;  /* 0x0000000e1e387836 */ /* 0x001fe40000000000 */
[----:B------:R-:W-:-:S03]  /*59860*/  IMAD.WIDE R54, R58, 0x2, R40 ;  /* 0x000000023a367825 */ /* 0x000fc600078e0228 */
[----:B------:R-:W-:Y:S01]  /*59870*/  ISETP.GE.AND P1, PT, R56, UR4, PT ;  /* 0x0000000438007c0c */ /* 0x000fe2000bf26270 */
[----:B------:R-:W-:Y:S01]  /*59880*/  ULDC UR4, c[0x0][0x228] ;  /* 0x00008a0000047ab9 */ /* 0x000fe20000000800 */
[C---:B-1----:R-:W-:Y:S01]  /*59890*/  IMAD.WIDE R4, R58.reuse, 0x2, R42 ;  /* 0x000000023a047825 */ /* 0x042fe200078e022a */
[----:B----4-:R-:W-:Y:S01]  /*598a0*/  PRMT R57, R15, 0x7632, R57 ;  /* 0x000076320f397816 */ /* 0x010fe20000000039 */
[----:B------:R0:W-:Y:S04]  /*598b0*/  @P4 STG.E.U16 desc[UR10][R50.64], R15 ;  /* 0x0000000f32004986 */ /* 0x0001e8000c10150a */
[----:B------:R1:W-:Y:S01]  /*598c0*/  @P5 STG.E.U16 desc[UR10][R52.64], R57 ;  /* 0x0000003934005986 */ /* 0x0003e2000c10150a */
[----:B------:R-:W-:Y:S01]  /*598d0*/  ISETP.LT.AND P5, PT, R39, UR6, !P2 ;  /* 0x0000000627007c0c */ /* 0x000fe2000d7a1270 */
[----:B------:R-:W-:Y:S01]  /*598e0*/  ULDC UR6, c[0x0][0x228] ;  /* 0x00008a0000067ab9 */ /* 0x000fe20000000800 */
[----:B------:R-:W-:Y:S01]  /*598f0*/  ISETP.LT.AND P4, PT, R35, UR8, !P2 ;  /* 0x0000000823007c0c */ /* 0x000fe2000d781270 */
[----:B------:R-:W-:Y:S01]  /*59900*/  ULDC UR8, c[0x0][0x228] ;  /* 0x00008a0000087ab9 */ /* 0x000fe20000000800 */
[----:B------:R-:W-:Y:S01]  /*59910*/  ISETP.LT.AND P3, PT, R31, UR12, !P2 ;  /* 0x0000000c1f007c0c */ /* 0x000fe2000d761270 */
[----:B------:R-:W-:Y:S01]  /*59920*/  ULDC UR12, c[0x0][0x228] ;  /* 0x00008a00000c7ab9 */ /* 0x000fe20000000800 */
[----:B0-----:R-:W-:-:S04]  /*59930*/  IMAD.WIDE R50, R58, 0x2, R44 ;  /* 0x000000023a327825 */ /* 0x001fc800078e022c */
[----:B-1----:R-:W-:Y:S01]  /*59940*/  IMAD.WIDE R52, R58, 0x2, R46 ;  /* 0x000000023a347825 */ /* 0x002fe200078e022e */
[----:B--2---:R0:W-:Y:S01]  /*59950*/  @P6 STG.E.U16 desc[UR10][R54.64], R8 ;  /* 0x0000000836006986 */ /* 0x0041e2000c10150a */
[----:B------:R-:W-:Y:S01]  /*59960*/  ISETP.LT.AND P6, PT, R13, UR4, !P2 ;  /* 0x000000040d007c0c */ /* 0x000fe2000d7c1270 */
[----:B------:R-:W-:Y:S01]  /*59970*/  ULDC UR4, c[0x0][0x248] ;  /* 0x0000920000047ab9 */ /* 0x000fe20000000800 */
[----:B------:R-:W-:Y:S02]  /*59980*/  PRMT R61, R8, 0x7632, R61 ;  /* 0x00007632083d7816 */ /* 0x000fe4000000003d */
[----:B------:R-:W-:Y:S02]  /*59990*/  ISETP.LT.AND P2, PT, R10, UR14, !P2 ;  /* 0x0000000e0a007c0c */ /* 0x000fe4000d741270 */
[----:B---3--:R-:W-:Y:S01]  /*599a0*/  PRMT R60, R12, 0x7632, R60 ;  /* 0x000076320c3c7816 */ /* 0x008fe2000000003c */
[----:B------:R-:W2:Y:S01]  /*599b0*/  LDL.LU R10, [R1+0x5c] ;  /* 0x00005c00010a7983 */ /* 0x000ea20000300800 */
[----:B0-----:R-:W-:Y:S01]  /*599c0*/  IMAD.WIDE R54, R58, 0x2, R48 ;  /* 0x000000023a367825 */ /* 0x001fe200078e0230 */
[----:B------:R-:W-:Y:S01]  /*599d0*/  PRMT R59, R6, 0x7632, R59 ;  /* 0x00007632063b7816 */ /* 0x000fe2000000003b */
[----:B------:R-:W-:Y:S01]  /*599e0*/  ULDC UR14, c[0x0][0x228] ;  /* 0x00008a00000e7ab9 */ /* 0x000fe20000000800 */
[----:B------:R-:W3:Y:S04]  /*599f0*/  LDL.LU R8, [R1+0x4c] ;  /* 0x00004c0001087983 */ /* 0x000ee80000300800 */
[----:B------:R0:W-:Y:S04]  /*59a00*/  @P6 STG.E.U16 desc[UR10][R4.64], R61 ;  /* 0x0000003d04006986 */ /* 0x0001e8000c10150a */
[----:B------:R1:W-:Y:S04]  /*59a10*/  @P5 STG.E.U16 desc[UR10][R50.64], R12 ;  /* 0x0000000c32005986 */ /* 0x0003e8000c10150a */
[----:B------:R4:W-:Y:S04]  /*59a20*/  @P4 STG.E.U16 desc[UR10][R52.64], R60 ;  /* 0x0000003c34004986 */ /* 0x0009e8000c10150a */
[----:B0-----:R-:W3:Y:S04]  /*59a30*/  LDL.LU R61, [R1+0xf80] ;  /* 0x000f8000013d7983 */ /* 0x001ee80000300800 */
[----:B------:R-:W3:Y:S04]  /*59a40*/  LDL.LU R14, [R1+0x3c] ;  /* 0x00003c00010e7983 */ /* 0x000ee80000300800 */
[----:B------:R-:W3:Y:S04]  /*59a50*/  LDL.LU R15, [R1+0x2c] ;  /* 0x00002c00010f7983 */ /* 0x000ee80000300800 */
[----:B-1----:R-:W3:Y:S04]  /*59a60*/  LDL.LU R12, [R1+0x1c] ;  /* 0x00001c00010c7983 */ /* 0x002ee80000300800 */
[----:B----4-:R-:W4:Y:S01]  /*59a70*/  LDL.LU R60, [R1+0xf7c] ;  /* 0x000f7c00013c7983 */ /* 0x010f220000300800 */
[----:B------:R-:W-:Y:S01]  /*59a80*/  ISETP.LT.AND P5, PT, R11, UR12, !P1 ;  /* 0x0000000c0b007c0c */ /* 0x000fe2000cfa1270 */
[C---:B------:R-:W-:Y:S01]  /*59a90*/  IMAD.WIDE R56, R58.reuse, 0x2, R2 ;  /* 0x000000023a387825 */ /* 0x040fe200078e0202 */
[----:B------:R-:W-:Y:S01]  /*59aa0*/  ISETP.LT.AND P6, PT, R13, UR14, !P1 ;  /* 0x0000000e0d007c0c */ /* 0x000fe2000cfc1270 */
[----:B------:R0:W-:Y:S01]  /*59ab0*/  @P3 STG.E.U16 desc[UR10][R54.64], R6 ;  /* 0x0000000636003986 */ /* 0x0001e2000c10150a */
[----:B------:R-:W-:Y:S01]  /*59ac0*/  ISETP.LT.AND P3, PT, R9, UR6, !P1 ;  /* 0x0000000609007c0c */ /* 0x000fe2000cf61270 */
[----:B------:R-:W-:Y:S01]  /*59ad0*/  ULDC UR6, c[0x0][0x228] ;  /* 0x00008a0000067ab9 */ /* 0x000fe20000000800 */
[----:B------:R-:W-:Y:S01]  /*59ae0*/  ULDC UR12, c[0x0][0x228] ;  /* 0x00008a00000c7ab9 */ /* 0x000fe20000000800 */
[----:B------:R3:W-:Y:S01]  /*59af0*/  @P2 STG.E.U16 desc[UR10][R56.64], R59 ;  /* 0x0000003b38002986 */ /* 0x0007e2000c10150a */
[----:B------:R-:W-:Y:S01]  /*59b00*/  ULDC UR14, c[0x0][0x228] ;  /* 0x00008a00000e7ab9 */ /* 0x000fe20000000800 */
[----:B0-----:R-:W-:Y:S01]  /*59b10*/  VIADD R6, R58, UR4 ;  /* 0x000000043a067c36 */ /* 0x001fe20008000000 */
[----:B------:R-:W-:-:S03]  /*59b20*/  ULDC UR4, c[0x0][0x22c] ;  /* 0x00008b0000047ab9 */ /* 0x000fc60000000800 */
[----:B------:R-:W-:-:S04]  /*59b30*/  IMAD.WIDE R4, R6, 0x2, R16 ;  /* 0x0000000206047825 */ /* 0x000fc800078e0210 */
[----:B------:R-:W-:-:S04]  /*59b40*/  IMAD.WIDE R50, R6, 0x2, R18 ;  /* 0x0000000206327825 */ /* 0x000fc800078e0212 */
[----:B------:R-:W-:Y:S01]  /*59b50*/  IMAD.WIDE R52, R6, 0x2, R40 ;  /* 0x0000000206347825 */ /* 0x000fe200078e0228 */
[----:B--2---:R-:W-:Y:S01]  /*59b60*/  PRMT R58, R10, 0x7632, R58 ;  /* 0x000076320a3a7816 */ /* 0x004fe2000000003a */
[----:B------:R-:W-:Y:S01]  /*59b70*/  @P3 STG.E.U16 desc[UR10][R4.64], R10 ;  /* 0x0000000a04003986 */ /* 0x000fe2000c10150a */
[----:B---3--:R-:W-:Y:S02]  /*59b80*/  PRMT R57, R8, 0x7632, R57 ;  /* 0x0000763208397816 */ /* 0x008fe40000000039 */
[----:B----4-:R-:W-:Y:S01]  /*59b90*/  ISETP.LT.AND P4, PT, R60, UR8, !P1 ;  /* 0x000000083c007c0c */ /* 0x010fe2000cf81270 */
[----:B------:R-:W-:-:S12]  /*59ba0*/  ULDC UR8, c[0x0][0x228] ;  /* 0x00008a0000087ab9 */ /* 0x000fd80000000800 */
[----:B------:R-:W-:Y:S04]  /*59bb0*/  @P4 STG.E.U16 desc[UR10][R50.64], R58 ;  /* 0x0000003a32004986 */ /* 0x000fe8000c10150a */
[----:B------:R0:W-:Y:S04]  /*59bc0*/  @P5 STG.E.U16 desc[UR10][R52.64], R8 ;  /* 0x0000000834005986 */ /* 0x0001e8000c10150a */
[----:B0-----:R-:W2:Y:S01]  /*59bd0*/  LDL.LU R8, [R1+0x1dc] ;  /* 0x0001dc0001087983 */ /* 0x001ea20000300800 */
[----:B------:R-:W-:Y:S01]  /*59be0*/  ISETP.LT.AND P5, PT, R39, UR6, !P1 ;  /* 0x0000000627007c0c */ /* 0x000fe2000cfa1270 */
[----:B------:R-:W-:Y:S01]  /*59bf0*/  VIADD R56, R30, 0xf ;  /* 0x0000000f1e387836 */ /* 0x000fe20000000000 */
[----:B------:R-:W-:Y:S01]  /*59c00*/  ISETP.LT.AND P4, PT, R35, UR8, !P1 ;  /* 0x0000000823007c0c */ /* 0x000fe2000cf81270 */
[----:B------:R-:W-:Y:S01]  /*59c10*/  IMAD.WIDE R54, R6, 0x2, R42 ;  /* 0x0000000206367825 */ /* 0x000fe200078e022a */
[----:B------:R-:W-:Y:S01]  /*59c20*/  ISETP.LT.AND P3, PT, R31, UR12, !P1 ;  /* 0x0000000c1f007c0c */ /* 0x000fe2000cf61270 */
[----:B------:R-:W-:Y:S01]  /*59c30*/  ULDC UR6, c[0x0][0x228] ;  /* 0x00008a0000067ab9 */ /* 0x000fe20000000800 */
[----:B------:R-:W-:Y:S01]  /*59c40*/  ISETP.GE.AND P2, PT, R56, UR4, PT ;  /* 0x0000000438007c0c */ /* 0x000fe2000bf46270 */
[C---:B------:R-:W-:Y:S01]  /*59c50*/  IMAD.WIDE R50, R6.reuse, 0x2, R44 ;  /* 0x0000000206327825 */ /* 0x040fe200078e022c */
[----:B------:R0:W-:Y:S01]  /*59c60*/  @P6 STG.E.U16 desc[UR10][R54.64], R57 ;  /* 0x0000003936006986 */ /* 0x0001e2000c10150a */
[----:B------:R-:W-:Y:S01]  /*59c70*/  ISETP.LT.AND P1, PT, R61, UR14, !P1 ;  /* 0x0000000e3d007c0c */ /* 0x000fe2000cf21270 */
[----:B------:R-:W-:Y:S01]  /*59c80*/  ULDC UR4, c[0x0][0x248] ;  /* 0x0000920000047ab9 */ /* 0x000fe20000000800 */
[C---:B------:R-:W-:Y:S01]  /*59c90*/  IMAD.WIDE R4, R6.reuse, 0x2, R46 ;  /* 0x0000000206047825 */ /* 0x040fe200078e022e */
[----:B------:R-:W3:Y:S01]  /*59ca0*/  LDL.LU R10, [R1+0xc] ;  /* 0x00000c00010a7983 */ /* 0x000ee20000300800 */
[----:B------:R-:W-:Y:S01]  /*59cb0*/  ISETP.LT.AND P6, PT, R9, UR6, !P2 ;  /* 0x0000000609007c0c */ /* 0x000fe2000d7c1270 */
[----:B------:R-:W-:Y:S01]  /*59cc0*/  ULDC UR6, c[0x0][0x228] ;  /* 0x00008a0000067ab9 */ /* 0x000fe20000000800 */
[----:B------:R-:W-:Y:S01]  /*59cd0*/  IMAD.WIDE R52, R6, 0x2, R48 ;  /* 0x0000000206347825 */ /* 0x000fe200078e0230 */
[----:B------:R1:W-:Y:S01]  /*59ce0*/  @P5 STG.E.U16 desc[UR10][R50.64], R14 ;  /* 0x0000000e32005986 */ /* 0x0003e2000c10150a */
[----:B------:R-:W-:Y:S01]  /*59cf0*/  ULDC UR8, c[0x0][0x228] ;  /* 0x00008a0000087ab9 */ /* 0x000fe20000000800 */
[----:B------:R-:W-:Y:S01]  /*59d00*/  ULDC UR12, c[0x0][0x228] ;  /* 0x00008a00000c7ab9 */ /* 0x000fe20000000800 */
[----:B0-----:R-:W-:Y:S01]  /*59d10*/  PRMT R57, R14, 0x7632, R57 ;  /* 0x000076320e397816 */ /* 0x001fe20000000039 */
[C---:B------:R-:W-:Y:S01]  /*59d20*/  VIADD R56, R6.reuse, UR4 ;  /* 0x0000000406387c36 */ /* 0x040fe20008000000 */
[----:B------:R-:W-:Y:S01]  /*59d30*/  ULDC UR4, c[0x0][0x228] ;  /* 0x00008a0000047ab9 */ /* 0x000fe20000000800 */
[----:B------:R-:W-:Y:S01]  /*59d40*/  IMAD.WIDE R54, R6, 0x2, R2 ;  /* 0x0000000206367825 */ /* 0x000fe200078e0202 */
[----:B------:R-:W-:Y:S01]  /*59d50*/  ULDC UR14, c[0x0][0x228] ;  /* 0x00008a00000e7ab9 */ /* 0x000fe20000000800 */
[----:B------:R-:W-:Y:S01]  /*59d60*/  @P4 STG.E.U16 desc[UR10][R4.64], R57 ;  /* 0x0000003904004986 */ /* 0x000fe2000c10150a */
[----:B------:R-:W-:Y:S01]  /*59d70*/  ISETP.LT.AND P4, PT, R11, UR6, !P2 ;  /* 0x000000060b007c0c */ /* 0x000fe2000d781270 */
[----:B------:R-:W-:-:S02]  /*59d80*/  ULDC UR6, c[0x0][0x228] ;  /* 0x00008a0000067ab9 */ /* 0x000fc40000000800 */
[----:B------:R0:W-:Y:S01]  /*59d90*/  @P3 STG.E.U16 desc[UR10][R52.64], R15 ;  /* 0x0000000f34003986 */ /* 0x0001e2000c10150a */
[----:B------:R-:W-:Y:S01]  /*59da0*/  ISETP.LT.AND P3, PT, R60, UR4, !P2 ;  /* 0x000000043c007c0c */ /* 0x000fe2000d761270 */
[----:B-1----:R-:W-:Y:S01]  /*59db0*/  IMAD.WIDE R50, R56, 0x2, R16 ;  /* 0x0000000238327825 */ /* 0x002fe200078e0210 */
[----:B------:R-:W-:Y:S01]  /*59dc0*/  PRMT R6, R15, 0x7632, R6 ;  /* 0x000076320f067816 */ /* 0x000fe20000000006 */
[----:B------:R-:W-:-:S04]  /*59dd0*/  ULDC UR4, c[0x0][0x228] ;  /* 0x00008a0000047ab9 */ /* 0x000fc80000000800 */
[----:B------:R1:W-:Y:S04]  /*59de0*/  @P1 STG.E.U16 desc[UR10][R54.64], R6 ;  /* 0x0000000636001986 */ /* 0x0003e8000c10150a */
[----:B------:R4:W-:Y:S01]  /*59df0*/  @P6 STG.E.U16 desc[UR10][R50.64], R12 ;  /* 0x0000000c32006986 */ /* 0x0009e2000c10150a */
[----:B0-----:R-:W-:Y:S01]  /*59e00*/  IMAD.WIDE R52, R56, 0x2, R18 ;  /* 0x0000000238347825 */ /* 0x001fe200078e0212 */
[----:B-1----:R-:W-:Y:S02]  /*59e10*/  PRMT R55, R12, 0x7632, R55 ;  /* 0x000076320c377816 */ /* 0x002fe40000000037 */
[----:B----4-:R-:W4:Y:S01]  /*59e20*/  LDL.LU R12, [R1+0x1c0] ;  /* 0x0001c000010c7983 */ /* 0x010f220000300800 */
[----:B------:R-:W-:-:S03]  /*59e30*/  IMAD.WIDE R50, R56, 0x2, R40 ;  /* 0x0000000238327825 */ /* 0x000fc600078e0228 */
[----:B------:R-:W-:Y:S01]  /*59e40*/  @P3 STG.E.U16 desc[UR10][R52.64], R55 ;  /* 0x0000003734003986 */ /* 0x000fe2000c10150a */
[----:B--2---:R-:W-:-:S03]  /*59e50*/  PRMT R54, R8, 0x7632, R54 ;  /* 0x0000763208367816 */ /* 0x004fc60000000036 */
[----:B------:R0:W-:Y:S04]  /*59e60*/  @P4 STG.E.U16 desc[UR10][R50.64], R8 ;  /* 0x0000000832004986 */ /* 0x0001e8000c10150a */
[----:B0-----:R-:W2:Y:S01]  /*59e70*/  LDL.LU R8, [R1+0x1b0] ;  /* 0x0001b00001087983 */ /* 0x001ea20000300800 */
[----:B------:R-:W-:Y:S01]  /*59e80*/  VIADD R6, R30, 0x10 ;  /* 0x000000101e067836 */ /* 0x000fe20000000000 */
[----:B------:R-:W-:Y:S01]  /*59e90*/  ISETP.LT.AND P5, PT, R13, UR4, !P2 ;  /* 0x000000040d007c0c */ /* 0x000fe2000d7a1270 */
[----:B------:R-:W-:Y:S01]  /*59ea0*/  ULDC UR4, c[0x0][0x22c] ;  /* 0x00008b0000047ab9 */ /* 0x000fe20000000800 */
[----:B------:R-:W-:Y:S01]  /*59eb0*/  ISETP.LT.AND P6, PT, R39, UR6, !P2 ;  /* 0x0000000627007c0c */ /* 0x000fe2000d7c1270 */
[----:B------:R-:W-:Y:S01]  /*59ec0*/  IMAD.WIDE R4, R56, 0x2, R42 ;  /* 0x0000000238047825 */ /* 0x000fe200078e022a */
[----:B------:R-:W-:Y:S01]  /*59ed0*/  ISETP.GE.AND P1, PT, R6, UR4, PT ;  /* 0x0000000406007c0c */ /* 0x000fe2000bf26270 */
[----:B------:R-:W-:Y:S01]  /*59ee0*/  ULDC UR4, c[0x0][0x228] ;  /* 0x00008a0000047ab9 */ /* 0x000fe20000000800 */
[----:B------:R-:W-:Y:S01]  /*59ef0*/  ULDC UR6, c[0x0][0x228] ;  /* 0x00008a0000067ab9 */ /* 0x000fe20000000800 */
[----:B------:R-:W-:Y:S01]  /*59f00*/  ISETP.LT.AND P4, PT, R35, UR4, !P2 ;  /* 0x0000000423007c0c */ /* 0x000fe2000d781270 */
[C---:B------:R-:W-:Y:S01]  /*59f10*/  IMAD.WIDE R52, R56.reuse, 0x2, R44 ;  /* 0x0000000238347825 */ /* 0x040fe200078e022c */
[----:B------:R-:W2:Y:S01]  /*59f20*/  LDL.LU R15, [R1+0x1a0] ;  /* 0x0001a000010f7983 */ /* 0x000ea20000300800 */
[----:B------:R-:W-:Y:S01]  /*59f30*/  ISETP.LT.AND P3, PT, R31, UR6, !P2 ;  /* 0x000000061f007c0c */ /* 0x000fe2000d761270 */
[----:B------:R-:W-:Y:S01]  /*59f40*/  ULDC UR4, c[0x0][0x248] ;  /* 0x0000920000047ab9 */ /* 0x000fe20000000800 */
[----:B------:R-:W-:Y:S01]  /*59f50*/  ISETP.LT.AND P2, PT, R61, UR8, !P2 ;  /* 0x000000083d007c0c */ /* 0x000fe2000d741270 */
[----:B------:R0:W-:Y:S01]  /*59f60*/  @P5 STG.E.U16 desc[UR10][R4.64], R54 ;  /* 0x0000003604005986 */ /* 0x0001e2000c10150a */
[----:B------:R-:W-:Y:S01]  /*59f70*/  IMAD.WIDE R50, R56, 0x2, R46 ;  /* 0x0000000238327825 */ /* 0x000fe200078e022e */
[----:B------:R-:W-:Y:S01]  /*59f80*/  PRMT R58, R7, 0x7632, R58 ;  /* 0x00007632073a7816 */ /* 0x000fe2000000003a */
[----:B------:R-:W-:Y:S01]  /*59f90*/  ULDC UR6, c[0x0][0x228] ;  /* 0x00008a0000067ab9 */ /* 0x000fe20000000800 */
[----:B---3--:R1:W-:Y:S01]  /*59fa0*/  @P6 STG.E.U16 desc[UR10][R52.64], R10 ;  /* 0x0000000a34006986 */ /* 0x0083e2000c10150a */
[----:B------:R-:W-:Y:S01]  /*59fb0*/  ISETP.LT.AND P6, PT, R9, UR12, !P1 ;  /* 0x0000000c09007c0c */ /* 0x000fe2000cfc1270 */
[----:B------:R-:W-:Y:S01]  /*59fc0*/  ULDC UR8, c[0x0][0x228] ;  /* 0x00008a0000087ab9 */ /* 0x000fe20000000800 */
[----:B------:R-:W-:Y:S01]  /*59fd0*/  ISETP.LT.AND P5, PT, R60, UR14, !P1 ;  /* 0x0000000e3c007c0c */ /* 0x000fe2000cfa1270 */
[----:B------:R-:W-:Y:S01]  /*59fe0*/  ULDC UR12, c[0x0][0x228] ;  /* 0x00008a00000c7ab9 */ /* 0x000fe20000000800 */
[----:B------:R-:W-:Y:S01]  /*59ff0*/  ULDC UR14, c[0x0][0x228] ;  /* 0x00008a00000e7ab9 */ /* 0x000fe20000000800 */
[----:B0-----:R-:W-:Y:S01]  /*5a000*/  PRMT R5, R10, 0x7632, R5 ;  /* 0x000076320a057816 */ /* 0x001fe20000000005 */
[----:B------:R-:W-:Y:S01]  /*5a010*/  VIADD R4, R56, UR4 ;  /* 0x0000000438047c36 */ /* 0x000fe20008000000 */
[----:B------:R-:W-:Y:S01]  /*5a020*/  ULDC UR4, c[0x0][0x228] ;  /* 0x00008a0000047ab9 */ /* 0x000fe20000000800 */
[----:B-1----:R-:W3:Y:S02]  /*5a030*/  LDL.LU R10, [R1+0x190] ;  /* 0x00019000010a7983 */ /* 0x002ee40000300800 */
[----:B------:R-:W-:-:S02]  /*5a040*/  IMAD.WIDE R54, R4, 0x2, R16 ;  /* 0x0000000204367825 */ /* 0x000fc400078e0210 */
[----:B------:R0:W-:Y:S01]  /*5a050*/  @P4 STG.E.U16 desc[UR10][R50.64], R5 ;  /* 0x0000000532004986 */ /* 0x0001e2000c10150a */
[----:B------:R-:W-:Y:S01]  /*5a060*/  ISETP.LT.AND P4, PT, R11, UR16, !P1 ;  /* 0x000000100b007c0c */ /* 0x000fe2000cf81270 */
[----:B------:R-:W-:Y:S01]  /*5a070*/  IMAD.WIDE R52, R4, 0x2, R18 ;  /* 0x0000000204347825 */ /* 0x000fe200078e0212 */
[----:B------:R-:W-:-:S03]  /*5a080*/  ULDC UR16, c[0x0][0x228] ;  /* 0x00008a0000107ab9 */ /* 0x000fc60000000800 */
[----:B0-----:R-:W-:-:S04]  /*5a090*/  IMAD.WIDE R50, R56, 0x2, R48 ;  /* 0x0000000238327825 */ /* 0x001fc800078e0230 */
[----:B------:R-:W-:Y:S01]  /*5a0a0*/  IMAD.WIDE R56, R56, 0x2, R2 ;  /* 0x0000000238387825 */ /* 0x000fe200078e0202 */
[----:B------:R0:W-:Y:S01]  /*5a0b0*/  @P3 STG.E.U16 desc[UR10][R50.64], R7 ;  /* 0x0000000732003986 */ /* 0x0001e2000c10150a */
[----:B----4-:R-:W-:-:S03]  /*5a0c0*/  PRMT R5, R12, 0x7632, R5 ;  /* 0x000076320c057816 */ /* 0x010fc60000000005 */
[----:B------:R-:W-:Y:S04]  /*5a0d0*/  @P2 STG.E.U16 desc[UR10][R56.64], R58 ;  /* 0x0000003a38002986 */ /* 0x000fe8000c10150a */
[----:B------:R1:W-:Y:S01]  /*5a0e0*/  @P6 STG.E.U16 desc[UR10][R54.64], R12 ;  /* 0x0000000c36006986 */ /* 0x0003e2000c10150a */
[----:B0-----:R-:W-:-:S03]  /*5a0f0*/  IMAD.WIDE R6, R4, 0x2, R40 ;  /* 0x0000000204067825 */ /* 0x001fc600078e0228 */
[----:B------:R-:W-:Y:S04]  /*5a100*/  @P5 STG.E.U16 desc[UR10][R52.64], R5 ;  /* 0x0000000534005986 */ /* 0x000fe8000c10150a */
[----:B-1----:R-:W4:Y:S04]  /*5a110*/  LDL.LU R12, [R1+0x180] ;  /* 0x00018000010c7983 */ /* 0x002f280000300800 */
[----:B--2---:R0:W-:Y:S01]  /*5a120*/  @P4 STG.E.U16 desc[UR10][R6.64], R8 ;  /* 0x0000000806004986 */ /* 0x0041e2000c10150a */
[----:B------:R-:W-:-:S03]  /*5a130*/  PRMT R57, R8, 0x7632, R57 ;  /* 0x0000763208397816 */ /* 0x000fc60000000039 */
[----:B0-----:R-:W2:Y:S01]  /*5a140*/  LDL.LU R8, [R1+0x170] ;  /* 0x0001700001087983 */ /* 0x001ea20000300800 */
[----:B------:R-:W-:Y:S02]  /*5a150*/  ISETP.LT.AND P3, PT, R13, UR4, !P1 ;  /* 0x000000040d007c0c */ /* 0x000fe4000cf61270 */
[----:B------:R-:W-:Y:S02]  /*5a160*/  ISETP.LT.AND P5, PT, R35, UR8, !P1 ;  /* 0x0000000823007c0c */ /* 0x000fe4000cfa1270 */
[----:B------:R-:W-:Y:S01]  /*5a170*/  ISETP.LT.AND P6, PT, R31, UR12, !P1 ;  /* 0x0000000c1f007c0c */ /* 0x000fe2000cfc1270 */
[----:B------:R-:W-:Y:S01]  /*5a180*/  VIADD R5, R30, 0x11 ;  /* 0x000000111e057836 */ /* 0x000fe20000000000 */
[----:B------:R-:W-:Y:S01]  /*5a190*/  ISETP.LT.AND P4, PT, R39, UR6, !P1 ;  /* 0x0000000627007c0c */ /* 0x000fe2000cf81270 */
[----:B------:R-:W-:Y:S01]  /*5a1a0*/  IMAD.WIDE R6, R4, 0x2, R42 ;  /* 0x0000000204067825 */ /* 0x000fe200078e022a */
[----:B------:R-:W-:-:S03]  /*5a1b0*/  ULDC UR4, c[0x0][0x22c] ;  /* 0x00008b0000047ab9 */ /* 0x000fc60000000800 */
[C---:B------:R-:W-:Y:S01]  /*5a1c0*/  IMAD.WIDE R50, R4.reuse, 0x2, R44 ;  /* 0x0000000204327825 */ /* 0x040fe200078e022c */
[----:B------:R-:W-:Y:S01]  /*5a1d0*/  PRMT R56, R15, 0x7632, R56 ;  /* 0x000076320f387816 */ /* 0x000fe20000000038 */
[----:B------:R3:W-:Y:S01]  /*5a1e0*/  @P3 STG.E.U16 desc[UR10][R6.64], R57 ;  /* 0x0000003906003986 */ /* 0x0007e2000c10150a */
[----:B------:R-:W-:Y:S01]  /*5a1f0*/  ISETP.GE.AND P2, PT, R5, UR4, PT ;  /* 0x0000000405007c0c */ /* 0x000fe2000bf46270 */
[C---:B------:R-:W-:Y:S01]  /*5a200*/  IMAD.WIDE R52, R4.reuse, 0x2, R46 ;  /* 0x0000000204347825 */ /* 0x040fe200078e022e */
[----:B------:R-:W-:Y:S01]  /*5a210*/  ULDC UR6, c[0x0][0x228] ;  /* 0x00008a0000067ab9 */ /* 0x000fe20000000800 */
[----:B------:R-:W-:Y:S01]  /*5a220*/  ULDC UR8, c[0x0][0x228] ;  /* 0x00008a0000087ab9 */ /* 0x000fe20000000800 */
[----:B------:R-:W-:Y:S01]  /*5a230*/  ULDC UR12, c[0x0][0x228] ;  /* 0x00008a00000c7ab9 */ /* 0x000fe20000000800 */
[----:B------:R-:W-:Y:S01]  /*5a240*/  IMAD.WIDE R54, R4, 0x2, R48 ;  /* 0x0000000204367825 */ /* 0x000fe200078e0230 */
[----:B------:R0:W-:Y:S01]  /*5a250*/  @P4 STG.E.U16 desc[UR10][R50.64], R15 ;  /* 0x0000000f32004986 */ /* 0x0001e2000c10150a */
[----:B------:R-:W-:Y:S01]  /*5a260*/  ISETP.LT.AND P3, PT, R61, UR6, !P1 ;  /* 0x000000063d007c0c */ /* 0x000fe2000cf61270 */
[----:B------:R-:W-:Y:S01]  /*5a270*/  ULDC UR4, c[0x0][0x248] ;  /* 0x0000920000047ab9 */ /* 0x000fe20000000800 */
[----:B------:R-:W-:Y:S01]  /*5a280*/  ISETP.LT.AND P4, PT, R9, UR8, !P2 ;  /* 0x0000000809007c0c */ /* 0x000fe2000d781270 */
[----:B------:R-:W-:Y:S01]  /*5a290*/  @P5 STG.E.U16 desc[UR10][R52.64], R56 ;  /* 0x0000003834005986 */ /* 0x000fe2000c10150a */
[----:B---3--:R-:W-:Y:S01]  /*5a2a0*/  PRMT R57, R10, 0x7632, R57 ;  /* 0x000076320a397816 */ /* 0x008fe20000000039 */
[----:B------:R-:W-:-:S02]  /*5a2b0*/  VIADD R5, R4, UR4 ;  /* 0x0000000404057c36 */ /* 0x000fc40008000000 */
[----:B0-----:R-:W3:Y:S01]  /*5a2c0*/  LDL.LU R15, [R1+0x160] ;  /* 0x00016000010f7983 */ /* 0x001ee20000300800 */
[----:B------:R-:W-:Y:S01]  /*5a2d0*/  ISETP.LT.AND P5, PT, R60, UR12, !P2 ;  /* 0x0000000c3c007c0c */ /* 0x000fe2000d7a1270 */
[----:B------:R-:W-:Y:S01]  /*5a2e0*/  IMAD.WIDE R6, R4, 0x2, R2 ;  /* 0x0000000204067825 */ /* 0x000fe200078e0202 */
[----:B------:R-:W-:Y:S01]  /*5a2f0*/  ULDC UR4, c[0x0][0x22c] ;  /* 0x00008b0000047ab9 */ /* 0x000fe20000000800 */
[----:B------:R0:W-:Y:S01]  /*5a300*/  @P6 STG.E.U16 desc[UR10][R54.64], R10 ;  /* 0x0000000a36006986 */ /* 0x0001e2000c10150a */
[----:B------:R-:W-:Y:S01]  /*5a310*/  ISETP.LT.AND P6, PT, R11, UR14, !P2 ;  /* 0x0000000e0b007c0c */ /* 0x000fe2000d7c1270 */
[C---:B------:R-:W-:Y:S01]  /*5a320*/  IMAD.WIDE R50, R5.reuse, 0x2, R16 ;  /* 0x0000000205327825 */ /* 0x040fe200078e0210 */
[----:B------:R-:W-:Y:S01]  /*5a330*/  ULDC UR6, c[0x0][0x228] ;  /* 0x00008a0000067ab9 */ /* 0x000fe20000000800 */
[----:B------:R-:W-:Y:S01]  /*5a340*/  ULDC UR8, c[0x0][0x228] ;  /* 0x00008a0000087ab9 */ /* 0x000fe20000000800 */
[----:B------:R-:W-:Y:S01]  /*5a350*/  ULDC UR12, c[0x0][0x228] ;  /* 0x00008a00000c7ab9 */ /* 0x000fe20000000800 */
[----:B0-----:R-:W3:Y:S01]  /*5a360*/  LDL.LU R10, [R1+0x150] ;  /* 0x00015000010a7983 */ /* 0x001ee20000300800 */
[----:B------:R-:W-:Y:S01]  /*5a370*/  IMAD.WIDE R52, R5, 0x2, R18 ;  /* 0x0000000205347825 */ /* 0x000fe200078e0212 */
[----:B------:R-:W-:-:S02]  /*5a380*/  ULDC UR14, c[0x0][0x228] ;  /* 0x00008a00000e7ab9 */ /* 0x000fc40000000800 */
[----:B------:R-:W-:Y:S01]  /*5a390*/  @P3 STG.E.U16 desc[UR10][R6.64], R57 ;  /* 0x0000003906003986 */ /* 0x000fe2000c10150a */
[----:B------:R-:W-:Y:S01]  /*5a3a0*/  IMAD.WIDE R54, R5, 0x2, R40 ;  /* 0x0000000205367825 */ /* 0x000fe200078e0228 */
[----:B----4-:R-:W-:Y:S02]  /*5a3b0*/  PRMT R4, R12, 0x7632, R4 ;  /* 0x000076320c047816 */ /* 0x010fe40000000004 */
[----:B------:R0:W-:Y:S04]  /*5a3c0*/  @P4 STG.E.U16 desc[UR10][R50.64], R12 ;  /* 0x0000000c32004986 */ /* 0x0001e8000c10150a */
[----:B------:R-:W-:Y:S04]  /*5a3d0*/  @P5 STG.E.U16 desc[UR10][R52.64], R4 ;  /* 0x0000000434005986 */ /* 0x000fe8000c10150a */
[----:B0-----:R-:W4:Y:S04]  /*5a3e0*/  LDL.LU R12, [R1+0x1c4] ;  /* 0x0001c400010c7983 */ /* 0x001f280000300800 */
[----:B--2---:R0:W-:Y:S01]  /*5a3f0*/  @P6 STG.E.U16 desc[UR10][R54.64], R8 ;  /* 0x0000000836006986 */ /* 0x0041e2000c10150a */
[----:B------:R-:W-:-:S03]  /*5a400*/  PRMT R59, R8, 0x7632, R59 ;  /* 0x00007632083b7816 */ /* 0x000fc6000000003b */
[----:B0-----:R-:W2:Y:S01]  /*5a410*/  LDL.LU R8, [R1+0x1b4] ;  /* 0x0001b40001087983 */ /* 0x001ea20000300800 */
[----:B------:R-:W-:Y:S01]  /*5a420*/  VIADD R56, R30, 0x12 ;  /* 0x000000121e387836 */ /* 0x000fe20000000000 */
[----:B------:R-:W-:Y:S02]  /*5a430*/  ISETP.LT.AND P5, PT, R39, UR6, !P2 ;  /* 0x0000000627007c0c */ /* 0x000fe4000d7a1270 */
[----:B------:R-:W-:Y:S02]  /*5a440*/  ISETP.LT.AND P4, PT, R35, UR8, !P2 ;  /* 0x0000000823007c0c */ /* 0x000fe4000d781270 */
[----:B------:R-:W-:Y:S01]  /*5a450*/  ISETP.LT.AND P3, PT, R31, UR12, !P2 ;  /* 0x0000000c1f007c0c */ /* 0x000fe2000d761270 */
[----:B------:R-:W-:Y:S01]  /*5a460*/  IMAD.WIDE R6, R5, 0x2, R42 ;  /* 0x0000000205067825 */ /* 0x000fe200078e022a */
[----:B------:R-:W-:Y:S01]  /*5a470*/  ISETP.GE.AND P1, PT, R56, UR4, PT ;  /* 0x0000000438007c0c */ /* 0x000fe2000bf26270 */
[----:B------:R-:W-:Y:S01]  /*5a480*/  ULDC UR4, c[0x0][0x228] ;  /* 0x00008a0000047ab9 */ /* 0x000fe20000000800 */
[----:B------:R-:W2:Y:S01]  /*5a490*/  LDL.LU R14, [R1+0x1a4] ;  /* 0x0001a400010e7983 */ /* 0x000ea20000300800 */
[----:B------:R-:W-:Y:S01]  /*5a4a0*/  ISETP.LT.AND P6, PT, R13, UR4, !P2 ;  /* 0x000000040d007c0c */ /* 0x000fe2000d7c1270 */
[----:B------:R-:W-:Y:S01]  /*5a4b0*/  IMAD.WIDE R50, R5, 0x2, R44 ;  /* 0x0000000205327825 */ /* 0x000fe200078e022c */
[----:B------:R-:W-:Y:S01]  /*5a4c0*/  ISETP.LT.AND P2, PT, R61, UR14, !P2 ;  /* 0x0000000e3d007c0c */ /* 0x000fe2000d741270 */
[----:B------:R-:W-:Y:S01]  /*5a4d0*/  ULDC UR6, c[0x0][0x228] ;  /* 0x00008a0000067ab9 */ /* 0x000fe20000000800 */
[----:B------:R-:W-:Y:S01]  /*5a4e0*/  ULDC UR8, c[0x0][0x228] ;  /* 0x00008a0000087ab9 */ /* 0x000fe20000000800 */
[C---:B------:R-:W-:Y:S01]  /*5a4f0*/  IMAD.WIDE R52, R5.reuse, 0x2, R46 ;  /* 0x0000000205347825 */ /* 0x040fe200078e022e */
[----:B------:R-:W-:Y:S01]  /*5a500*/  ULDC UR12, c[0x0][0x228] ;  /* 0x00008a00000c7ab9 */ /* 0x000fe20000000800 */
[----:B------:R-:W-:Y:S01]  /*5a510*/  ULDC UR4, c[0x0][0x248] ;  /* 0x0000920000047ab9 */ /* 0x000fe20000000800 */
[----:B------:R-:W-:Y:S01]  /*5a520*/  ULDC UR14, c[0x0][0x228] ;  /* 0x00008a00000e7ab9 */ /* 0x000fe20000000800 */
[----:B------:R-:W-:Y:S01]  /*5a530*/  IMAD.WIDE R54, R5, 0x2, R48 ;  /* 0x0000000205367825 */ /* 0x000fe200078e0230 */
[----:B---3--:R-:W-:-:S03]  /*5a540*/  PRMT R58, R15, 0x7632, R58 ;  /* 0x000076320f3a7816 */ /* 0x008fc6000000003a */
[----:B------:R-:W-:Y:S01]  /*5a550*/  @P6 STG.E.U16 desc[UR10][R6.64], R59 ;  /* 0x0000003b06006986 */ /* 0x000fe2000c10150a */
[----:B------:R-:W-:-:S03]  /*5a560*/  IMAD.WIDE R56, R5, 0x2, R2 ;  /* 0x0000000205387825 */ /* 0x000fc600078e0202 */
[----:B------:R0:W-:Y:S04]  /*5a570*/  @P5 STG.E.U16 desc[UR10][R50.64], R15 ;  /* 0x0000000f32005986 */ /* 0x0001e8000c10150a */
[----:B------:R-:W-:Y:S01]  /*5a580*/  @P4 STG.E.U16 desc[UR10][R52.64], R58 ;  /* 0x0000003a34004986 */ /* 0x000fe2000c10150a */
[----:B------:R-:W-:Y:S01]  /*5a590*/  ISETP.LT.AND P4, PT, R60, UR8, !P1 ;  /* 0x000000083c007c0c */ /* 0x000fe2000cf81270 */
[----:B------:R-:W-:Y:S01]  /*5a5a0*/  ULDC UR8, c[0x0][0x228] ;  /* 0x00008a0000087ab9 */ /* 0x000fe20000000800 */
[----:B------:R-:W-:Y:S01]  /*5a5b0*/  PRMT R4, R10, 0x7632, R4 ;  /* 0x000076320a047816 */ /* 0x000fe20000000004 */
[----:B0-----:R-:W3:Y:S01]  /*5a5c0*/  LDL.LU R15, [R1+0x194] ;  /* 0x00019400010f7983 */ /* 0x001ee20000300800 */
[----:B------:R-:W-:Y:S01]  /*5a5d0*/  ISETP.LT.AND P5, PT, R11, UR12, !P1 ;  /* 0x0000000c0b007c0c */ /* 0x000fe2000cfa1270 */
[----:B------:R-:W-:-:S02]  /*5a5e0*/  ULDC UR12, c[0x0][0x228] ;  /* 0x00008a00000c7ab9 */ /* 0x000fc40000000800 */
[----:B------:R0:W-:Y:S01]  /*5a5f0*/  @P3 STG.E.U16 desc[UR10][R54.64], R10 ;  /* 0x0000000a36003986 */ /* 0x0001e2000c10150a */
[----:B------:R-:W-:Y:S01]  /*5a600*/  ISETP.LT.AND P3, PT, R9, UR6, !P1 ;  /* 0x0000000609007c0c */ /* 0x000fe2000cf61270 */
[----:B------:R-:W-:Y:S02]  /*5a610*/  ULDC UR6, c[0x0][0x228] ;  /* 0x00008a0000067ab9 */ /* 0x000fe40000000800 */
[----:B------:R1:W-:Y:S04]  /*5a620*/  @P2 STG.E.U16 desc[UR10][R56.64], R4 ;  /* 0x0000000438002986 */ /* 0x0003e8000c10150a */
[----:B0-----:R-:W3:Y:S01]  /*5a630*/  LDL.LU R10, [R1+0x184] ;  /* 0x00018400010a7983 */ /* 0x001ee20000300800 */
[----:B-1----:R-:W-:Y:S01]  /*5a640*/  VIADD R4, R5, UR4 ;  /* 0x0000000405047c36 */ /* 0x002fe20008000000 */
[----:B----4-:R-:W-:-:S02]  /*5a650*/  PRMT R57, R12, 0x7632, R57 ;  /* 0x000076320c397816 */ /* 0x010fc40000000039 */
[----:B--2---:R-:W-:Y:S01]  /*5a660*/  PRMT R56, R8, 0x7632, R56 ;  /* 0x0000763208387816 */ /* 0x004fe20000000038 */
[C---:B------:R-:W-:Y:S01]  /*5a670*/  IMAD.WIDE R6, R4.reuse, 0x2, R16 ;  /* 0x0000000204067825 */ /* 0x040fe200078e0210 */
[----:B------:R-:W-:Y:S01]  /*5a680*/  ISETP.LT.AND P6, PT, R13, UR14, !P1 ;  /* 0x0000000e0d007c0c */ /* 0x000fe2000cfc1270 */
[----:B------:R-:W-:Y:S01]  /*5a690*/  ULDC UR4, c[0x0][0x22c] ;  /* 0x00008b0000047ab9 */ /* 0x000fe20000000800 */
[----:B------:R-:W-:Y:S01]  /*5a6a0*/  ULDC UR14, c[0x0][0x228] ;  /* 0x00008a00000e7ab9 */ /* 0x000fe20000000800 */
[C---:B------:R-:W-:Y:S01]  /*5a6b0*/  IMAD.WIDE R50, R4.reuse, 0x2, R18 ;  /* 0x0000000204327825 */ /* 0x040fe200078e0212 */
[----:B------:R-:W-:Y:S03]  /*5a6c0*/  @P3 STG.E.U16 desc[UR10][R6.64], R12 ;  /* 0x0000000c06003986 */ /* 0x000fe6000c10150a */
[----:B------:R-:W-:Y:S01]  /*5a6d0*/  IMAD.WIDE R52, R4, 0x2, R40 ;  /* 0x0000000204347825 */ /* 0x000fe200078e0228 */
[----:B------:R-:W-:Y:S04]  /*5a6e0*/  @P4 STG.E.U16 desc[UR10][R50.64], R57 ;  /* 0x0000003932004986 */ /* 0x000fe8000c10150a */
[----:B------:R0:W-:Y:S04]  /*5a6f0*/  @P5 STG.E.U16 desc[UR10][R52.64], R8 ;  /* 0x0000000834005986 */ /* 0x0001e8000c10150a */
[----:B0-----:R-:W2:Y:S01]  /*5a700*/  LDL.LU R8, [R1+0x174] ;  /* 0x0001740001087983 */ /* 0x001ea20000300800 */
[----:B------:R-:W-:Y:S01]  /*5a710*/  VIADD R5, R30, 0x13 ;  /* 0x000000131e057836 */ /* 0x000fe20000000000 */
[----:B------:R-:W-:Y:S01]  /*5a720*/  ISETP.LT.AND P5, PT, R39, UR6, !P1 ;  /* 0x0000000627007c0c */ /* 0x000fe2000cfa1270 */
[C---:B------:R-:W-:Y:S01]  /*5a730*/  IMAD.WIDE R54, R4.reuse, 0x2, R42 ;  /* 0x0000000204367825 */ /* 0x040fe200078e022a */
[----:B------:R-:W-:Y:S01]  /*5a740*/  ISETP.LT.AND P4, PT, R35, UR8, !P1 ;  /* 0x0000000823007c0c */ /* 0x000fe2000cf81270 */
[----:B------:R-:W-:Y:S01]  /*5a750*/  ULDC UR6, c[0x0][0x228] ;  /* 0x00008a0000067ab9 */ /* 0x000fe20000000800 */
[----:B------:R-:W-:Y:S01]  /*5a760*/  ISETP.GE.AND P2, PT, R5, UR4, PT ;  /* 0x0000000405007c0c */ /* 0x000fe2000bf46270 */
[----:B------:R-:W4:Y:S01]  /*5a770*/  LDL.LU R12, [R1+0x164] ;  /* 0x00016400010c7983 */ /* 0x000f220000300800 */
[----:B------:R-:W-:Y:S01]  /*5a780*/  ISETP.LT.AND P3, PT, R31, UR12, !P1 ;  /* 0x0000000c1f007c0c */ /* 0x000fe2000cf61270 */
[----:B------:R-:W-:Y:S01]  /*5a790*/  ULDC UR4, c[0x0][0x248] ;  /* 0x0000920000047ab9 */ /* 0x000fe20000000800 */
[----:B------:R-:W-:Y:S01]  /*5a7a0*/  ISETP.LT.AND P1, PT, R61, UR14, !P1 ;  /* 0x0000000e3d007c0c */ /* 0x000fe2000cf21270 */
[----:B------:R0:W-:Y:S01]  /*5a7b0*/  @P6 STG.E.U16 desc[UR10][R54.64], R56 ;  /* 0x0000003836006986 */ /* 0x0001e2000c10150a */
[----:B------:R-:W-:Y:S01]  /*5a7c0*/  ISETP.LT.AND P6, PT, R9, UR6, !P2 ;  /* 0x0000000609007c0c */ /* 0x000fe2000d7c1270 */
[C---:B------:R-:W-:Y:S01]  /*5a7d0*/  IMAD.WIDE R52, R4.reuse, 0x2, R44 ;  /* 0x0000000204347825 */ /* 0x040fe200078e022c */
[----:B------:R-:W-:Y:S01]  /*5a7e0*/  ULDC UR6, c[0x0][0x228] ;  /* 0x00008a0000067ab9 */ /* 0x000fe20000000800 */
[----:B------:R-:W-:Y:S01]  /*5a7f0*/  ULDC UR8, c[0x0][0x228] ;  /* 0x00008a0000087ab9 */ /* 0x000fe20000000800 */
[----:B------:R-:W-:Y:S01]  /*5a800*/  ULDC UR12, c[0x0][0x228] ;  /* 0x00008a00000c7ab9 */ /* 0x000fe20000000800 */
[----:B------:R-:W-:-:S02]  /*5a810*/  VIADD R5, R4, UR4 ;  /* 0x0000000404057c36 */ /* 0x000fc40008000000 */
[----:B------:R-:W-:Y:S01]  /*5a820*/  IMAD.WIDE R50, R4, 0x2, R46 ;  /* 0x0000000204327825 */ /* 0x000fe200078e022e */
[----:B------:R1:W-:Y:S01]  /*5a830*/  @P5 STG.E.U16 desc[UR10][R52.64], R14 ;  /* 0x0000000e34005986 */ /* 0x0003e2000c10150a */
[----:B------:R-:W-:Y:S01]  /*5a840*/  ULDC UR4, c[0x0][0x228] ;  /* 0x00008a0000047ab9 */ /* 0x000fe20000000800 */
[----:B------:R-:W-:Y:S01]  /*5a850*/  ULDC UR14, c[0x0][0x228] ;  /* 0x00008a00000e7ab9 */ /* 0x000fe20000000800 */
[----:B0-----:R-:W-:Y:S01]  /*5a860*/  PRMT R56, R14, 0x7632, R56 ;  /* 0x000076320e387816 */ /* 0x001fe20000000038 */
[----:B------:R-:W-:-:S04]  /*5a870*/  IMAD.WIDE R6, R4, 0x2, R48 ;  /* 0x0000000204067825 */ /* 0x000fc800078e0230 */
[----:B------:R-:W-:Y:S01]  /*5a880*/  IMAD.WIDE R54, R4, 0x2, R2 ;  /* 0x0000000204367825 */ /* 0x000fe200078e0202 */
[----:B---3--:R-:W-:Y:S01]  /*5a890*/  PRMT R4, R15, 0x7632, R4 ;  /* 0x000076320f047816 */ /* 0x008fe20000000004 */
[----:B------:R0:W-:Y:S02]  /*5a8a0*/  @P4 STG.E.U16 desc[UR10][R50.64], R56 ;  /* 0x0000003832004986 */ /* 0x0001e4000c10150a */
[----:B-1----:R-:W-:Y:S02]  /*5a8b0*/  IMAD.WIDE R52, R5, 0x2, R16 ;  /* 0x0000000205347825 */ /* 0x002fe400078e0210 */
[----:B------:R-:W3:Y:S01]  /*5a8c0*/  LDL.LU R14, [R1+0x154] ;  /* 0x00015400010e7983 */ /* 0x000ee20000300800 */
[----:B------:R-:W-:-:S03]  /*5a8d0*/  PRMT R57, R10, 0x7632, R57 ;  /* 0x000076320a397816 */ /* 0x000fc60000000039 */
[----:B------:R1:W-:Y:S01]  /*5a8e0*/  @P3 STG.E.U16 desc[UR10][R6.64], R15 ;  /* 0x0000000f06003986 */ /* 0x0003e2000c10150a */
[----:B------:R-:W-:Y:S01]  /*5a8f0*/  ISETP.LT.AND P3, PT, R60, UR4, !P2 ;  /* 0x000000043c007c0c */ /* 0x000fe2000d761270 */
[----:B------:R-:W-:Y:S02]  /*5a900*/  ULDC UR4, c[0x0][0x22c] ;  /* 0x00008b0000047ab9 */ /* 0x000fe40000000800 */
[----:B------:R-:W-:Y:S01]  /*5a910*/  @P1 STG.E.U16 desc[UR10][R54.64], R4 ;  /* 0x0000000436001986 */ /* 0x000fe2000c10150a */
[----:B------:R-:W-:Y:S01]  /*5a920*/  ISETP.LT.AND P4, PT, R11, UR6, !P2 ;  /* 0x000000060b007c0c */ /* 0x000fe2000d781270 */
[----:B0-----:R-:W-:Y:S01]  /*5a930*/  IMAD.WIDE R50, R5, 0x2, R40 ;  /* 0x0000000205327825 */ /* 0x001fe200078e0228 */
[----:B------:R-:W-:Y:S01]  /*5a940*/  ISETP.LT.AND P5, PT, R13, UR8, !P2 ;  /* 0x000000080d007c0c */ /* 0x000fe2000d7a1270 */
[----:B------:R0:W-:Y:S01]  /*5a950*/  @P6 STG.E.U16 desc[UR10][R52.64], R10 ;  /* 0x0000000a34006986 */ /* 0x0001e2000c10150a */
[----:B------:R-:W-:Y:S01]  /*5a960*/  ULDC UR6, c[0x0][0x228] ;  /* 0x00008a0000067ab9 */ /* 0x000fe20000000800 */
[----:B------:R-:W-:Y:S01]  /*5a970*/  ULDC UR8, c[0x0][0x228] ;  /* 0x00008a0000087ab9 */ /* 0x000fe20000000800 */
[----:B-1----:R-:W-:Y:S01]  /*5a980*/  IMAD.WIDE R6, R5, 0x2, R18 ;  /* 0x0000000205067825 */ /* 0x002fe200078e0212 */
[----:B0-----:R-:W3:Y:S04]  /*5a990*/  LDL.LU R10, [R1+0x1c8] ;  /* 0x0001c800010a7983 */ /* 0x001ee80000300800 */
[----:B------:R-:W-:Y:S01]  /*5a9a0*/  @P3 STG.E.U16 desc[UR10][R6.64], R57 ;  /* 0x0000003906003986 */ /* 0x000fe2000c10150a */
[----:B--2---:R-:W-:-:S03]  /*5a9b0*/  PRMT R56, R8, 0x7632, R56 ;  /* 0x0000763208387816 */ /* 0x004fc60000000038 */
[----:B------:R0:W-:Y:S04]  /*5a9c0*/  @P4 STG.E.U16 desc[UR10][R50.64], R8 ;  /* 0x0000000832004986 */ /* 0x0001e8000c10150a */
[----:B0-----:R-:W2:Y:S01]  /*5a9d0*/  LDL.LU R8, [R1+0x1b8] ;  /* 0x0001b80001087983 */ /* 0x001ea20000300800 */
[----:B------:R-:W-:Y:S01]  /*5a9e0*/  VIADD R4, R30, 0x14 ;  /* 0x000000141e047836 */ /* 0x000fe20000000000 */
[----:B------:R-:W-:Y:S01]  /*5a9f0*/  ISETP.LT.AND P6, PT, R39, UR12, !P2 ;  /* 0x0000000c27007c0c */ /* 0x000fe2000d7c1270 */
[----:B------:R-:W-:Y:S01]  /*5aa00*/  IMAD.WIDE R52, R5, 0x2, R42 ;  /* 0x0000000205347825 */ /* 0x000fe200078e022a */
[----:B------:R-:W2:Y:S01]  /*5aa10*/  LDL.LU R15, [R1+0x1a8] ;  /* 0x0001a800010f7983 */ /* 0x000ea20000300800 */
[----:B------:R-:W-:Y:S01]  /*5aa20*/  ULDC UR12, c[0x0][0x228] ;  /* 0x00008a00000c7ab9 */ /* 0x000fe20000000800 */
[----:B------:R-:W-:Y:S01]  /*5aa30*/  ISETP.GE.AND P1, PT, R4, UR4, PT ;  /* 0x0000000404007c0c */ /* 0x000fe2000bf26270 */
[----:B------:R-:W-:-:S02]  /*5aa40*/  ULDC UR4, c[0x0][0x228] ;  /* 0x00008a0000047ab9 */ /* 0x000fc40000000800 */
[----:B------:R-:W-:Y:S01]  /*5aa50*/  ISETP.LT.AND P4, PT, R35, UR4, !P2 ;  /* 0x0000000423007c0c */ /* 0x000fe2000d781270 */
[----:B------:R-:W-:Y:S01]  /*5aa60*/  IMAD.WIDE R54, R5, 0x2, R44 ;  /* 0x0000000205367825 */ /* 0x000fe200078e022c */
[----:B------:R3:W-:Y:S01]  /*5aa70*/  @P5 STG.E.U16 desc[UR10][R52.64], R56 ;  /* 0x0000003834005986 */ /* 0x0007e2000c10150a */
[----:B------:R-:W-:Y:S01]  /*5aa80*/  ISETP.LT.AND P3, PT, R31, UR6, !P2 ;  /* 0x000000061f007c0c */ /* 0x000fe2000d761270 */
[----:B------:R-:W-:Y:S01]  /*5aa90*/  ULDC UR4, c[0x0][0x248] ;  /* 0x0000920000047ab9 */ /* 0x000fe20000000800 */
[----:B----4-:R-:W-:Y:S01]  /*5aaa0*/  PRMT R4, R12, 0x7632, R4 ;  /* 0x000076320c047816 */ /* 0x010fe20000000004 */
[----:B------:R0:W-:Y:S01]  /*5aab0*/  @P6 STG.E.U16 desc[UR10][R54.64], R12 ;  /* 0x0000000c36006986 */ /* 0x0001e2000c10150a */
[----:B------:R-:W-:Y:S01]  /*5aac0*/  ISETP.LT.AND P2, PT, R61, UR8, !P2 ;  /* 0x000000083d007c0c */ /* 0x000fe2000d741270 */
[----:B------:R-:W-:Y:S01]  /*5aad0*/  IMAD.WIDE R6, R5, 0x2, R46 ;  /* 0x0000000205067825 */ /* 0x000fe200078e022e */
[----:B------:R-:W-:Y:S01]  /*5aae0*/  ISETP.LT.AND P6, PT, R9, UR12, !P1 ;  /* 0x0000000c09007c0c */ /* 0x000fe2000cfc1270 */
[----:B------:R-:W-:Y:S01]  /*5aaf0*/  ULDC UR6, c[0x0][0x228] ;  /* 0x00008a0000067ab9 */ /* 0x000fe20000000800 */
[----:B---3--:R-:W-:Y:S01]  /*5ab00*/  PRMT R56, R14, 0x7632, R56 ;  /* 0x000076320e387816 */ /* 0x008fe20000000038 */
[----:B0-----:R-:W3:Y:S01]  /*5ab10*/  LDL.LU R12, [R1+0x198] ;  /* 0x00019800010c7983 */ /* 0x001ee20000300800 */
[----:B------:R-:W-:Y:S01]  /*5ab20*/  VIADD R54, R5, UR4 ;  /* 0x0000000405367c36 */ /* 0x000fe20008000000 */
[----:B------:R-:W-:Y:S01]  /*5ab30*/  ISETP.LT.AND P5, PT, R60, UR14, !P1 ;  /* 0x0000000e3c007c0c */ /* 0x000fe2000cfa1270 */
[----:B------:R-:W-:Y:S01]  /*5ab40*/  ULDC UR4, c[0x0][0x228] ;  /* 0x00008a0000047ab9 */ /* 0x000fe20000000800 */
[----:B------:R0:W-:Y:S01]  /*5ab50*/  @P4 STG.E.U16 desc[UR10][R6.64], R4 ;  /* 0x0000000406004986 */ /* 0x0001e2000c10150a */
[C---:B------:R-:W-:Y:S01]  /*5ab60*/  IMAD.WIDE R50, R54.reuse, 0x2, R16 ;  /* 0x0000000236327825 */ /* 0x040fe200078e0210 */
[----:B------:R-:W-:Y:S01]  /*5ab70*/  ISETP.LT.AND P4, PT, R11, UR16, !P1 ;  /* 0x000000100b007c0c */ /* 0x000fe2000cf81270 */
[----:B------:R-:W-:Y:S01]  /*5ab80*/  ULDC UR8, c[0x0][0x228] ;  /* 0x00008a0000087ab9 */ /* 0x000fe20000000800 */
[----:B------:R-:W-:Y:S01]  /*5ab90*/  ULDC UR12, c[0x0][0x228] ;  /* 0x00008a00000c7ab9 */ /* 0x000fe20000000800 */
[----:B------:R-:W-:Y:S01]  /*5aba0*/  IMAD.WIDE R52, R54, 0x2, R18 ;  /* 0x0000000236347825 */ /* 0x000fe200078e0212 */
[----:B------:R-:W-:Y:S01]  /*5abb0*/  ULDC UR14, c[0x0][0x228] ;  /* 0x00008a00000e7ab9 */ /* 0x000fe20000000800 */
[----:B------:R-:W-:-:S02]  /*5abc0*/  ULDC UR16, c[0x0][0x228] ;  /* 0x00008a0000107ab9 */ /* 0x000fc40000000800 */
[----:B0-----:R-:W-:-:S04]  /*5abd0*/  IMAD.WIDE R6, R5, 0x2, R48 ;  /* 0x0000000205067825 */ /* 0x001fc800078e0230 */
[----:B------:R-:W-:Y:S01]  /*5abe0*/  IMAD.WIDE R4, R5, 0x2, R2 ;  /* 0x0000000205047825 */ /* 0x000fe200078e0202 */
[----:B------:R0:W-:Y:S01]  /*5abf0*/  @P3 STG.E.U16 desc[UR10][R6.64], R14 ;  /* 0x0000000e06003986 */ /* 0x0001e2000c10150a */
[----:B------:R-:W-:-:S03]  /*5ac00*/  PRMT R55, R10, 0x7632, R55 ;  /* 0x000076320a377816 */ /* 0x000fc60000000037 */
[----:B------:R-:W-:Y:S04]  /*5ac10*/  @P2 STG.E.U16 desc[UR10][R4.64], R56 ;  /* 0x0000003804002986 */ /* 0x000fe8000c10150a */
[----:B------:R1:W-:Y:S01]  /*5ac20*/  @P6 STG.E.U16 desc[UR10][R50.64], R10 ;  /* 0x0000000a32006986 */ /* 0x0003e2000c10150a */
[----:B0-----:R-:W-:-:S03]  /*5ac30*/  IMAD.WIDE R6, R54, 0x2, R40 ;  /* 0x0000000236067825 */ /* 0x001fc600078e0228 */
[----:B-1----:R-:W4:Y:S04]  /*5ac40*/  LDL.LU R10, [R1+0x188] ;  /* 0x00018800010a7983 */ /* 0x002f280000300800 */
[----:B------:R0:W-:Y:S04]  /*5ac50*/  @P5 STG.E.U16 desc[UR10][R52.64], R55 ;  /* 0x0000003734005986 */ /* 0x0001e8000c10150a */
[----:B--2---:R1:W-:Y:S01]  /*5ac60*/  @P4 STG.E.U16 desc[UR10][R6.64], R8 ;  /* 0x0000000806004986 */ /* 0x0043e2000c10150a */
[----:B0-----:R-:W-:-:S03]  /*5ac70*/  PRMT R55, R8, 0x7632, R55 ;  /* 0x0000763208377816 */ /* 0x001fc60000000037 */
[----:B-1----:R-:W2:Y:S01]  /*5ac80*/  LDL.LU R8, [R1+0x178] ;  /* 0x0001780001087983 */ /* 0x002ea20000300800 */
[----:B------:R-:W-:Y:S02]  /*5ac90*/  ISETP.LT.AND P3, PT, R13, UR4, !P1 ;  /* 0x000000040d007c0c */ /* 0x000fe4000cf61270 */
[----:B------:R-:W-:Y:S01]  /*5aca0*/  ISETP.LT.AND P5, PT, R35, UR8, !P1 ;  /* 0x0000000823007c0c */ /* 0x000fe2000cfa1270 */
[C---:B------:R-:W-:Y:S01]  /*5acb0*/  IMAD.WIDE R4, R54.reuse, 0x2, R42 ;  /* 0x0000000236047825 */ /* 0x040fe200078e022a */
[----:B------:R-:W-:Y:S01]  /*5acc0*/  ISETP.LT.AND P4, PT, R39, UR6, !P1 ;  /* 0x0000000627007c0c */ /* 0x000fe2000cf81270 */
[----:B------:R-:W-:Y:S01]  /*5acd0*/  ULDC UR4, c[0x0][0x22c] ;  /* 0x00008b0000047ab9 */ /* 0x000fe20000000800 */
[----:B------:R-:W-:Y:S01]  /*5ace0*/  ISETP.LT.AND P6, PT, R31, UR12, !P1 ;  /* 0x0000000c1f007c0c */ /* 0x000fe2000cfc1270 */
[----:B------:R-:W-:Y:S01]  /*5acf0*/  IMAD.WIDE R6, R54, 0x2, R44 ;  /* 0x0000000236067825 */ /* 0x000fe200078e022c */
[----:B------:R-:W-:Y:S01]  /*5ad00*/  PRMT R57, R15, 0x7632, R57 ;  /* 0x000076320f397816 */ /* 0x000fe20000000039 */
[----:B------:R-:W-:Y:S01]  /*5ad10*/  ULDC UR6, c[0x0][0x228] ;  /* 0x00008a0000067ab9 */ /* 0x000fe20000000800 */
[----:B------:R-:W-:Y:S01]  /*5ad20*/  ULDC UR8, c[0x0][0x228] ;  /* 0x00008a0000087ab9 */ /* 0x000fe20000000800 */
[----:B------:R-:W-:Y:S01]  /*5ad30*/  VIADD R56, R30, 0x15 ;  /* 0x000000151e387836 */ /* 0x000fe20000000000 */
[----:B------:R-:W-:Y:S01]  /*5ad40*/  ULDC UR12, c[0x0][0x228] ;  /* 0x00008a00000c7ab9 */ /* 0x000fe20000000800 */
[----:B------:R-:W-:Y:S01]  /*5ad50*/  @P3 STG.E.U16 desc[UR10][R4.64], R55 ;  /* 0x0000003704003986 */ /* 0x000fe2000c10150a */
[----:B------:R-:W-:-:S03]  /*5ad60*/  IMAD.WIDE R50, R54, 0x2, R46 ;  /* 0x0000000236327825 */ /* 0x000fc600078e022e */
[----:B------:R0:W-:Y:S01]  /*5ad70*/  @P4 STG.E.U16 desc[UR10][R6.64], R15 ;  /* 0x0000000f06004986 */ /* 0x0001e2000c10150a */
[----:B------:R-:W-:Y:S01]  /*5ad80*/  IMAD.WIDE R52, R54, 0x2, R48 ;  /* 0x0000000236347825 */ /* 0x000fe200078e0230 */
[----:B------:R-:W-:Y:S01]  /*5ad90*/  ISETP.GE.AND P2, PT, R56, UR4, PT ;  /* 0x0000000438007c0c */ /* 0x000fe2000bf46270 */
[----:B------:R-:W-:Y:S01]  /*5ada0*/  ULDC UR4, c[0x0][0x248] ;  /* 0x0000920000047ab9 */ /* 0x000fe20000000800 */
[----:B------:R-:W-:Y:S01]  /*5adb0*/  @P5 STG.E.U16 desc[UR10][R50.64], R57 ;  /* 0x0000003932005986 */ /* 0x000fe2000c10150a */
[----:B------:R-:W-:-:S03]  /*5adc0*/  ISETP.LT.AND P3, PT, R61, UR6, !P1 ;  /* 0x000000063d007c0c */ /* 0x000fc6000cf61270 */
[----:B0-----:R-:W2:Y:S01]  /*5add0*/  LDL.LU R15, [R1+0x168] ;  /* 0x00016800010f7983 */ /* 0x001ea20000300800 */
[----:B---3--:R-:W-:Y:S02]  /*5ade0*/  PRMT R5, R12, 0x7632, R5 ;  /* 0x000076320c057816 */ /* 0x008fe40000000005 */
[----:B------:R-:W-:Y:S01]  /*5adf0*/  ISETP.LT.AND P4, PT, R9, UR8, !P2 ;  /* 0x0000000809007c0c */ /* 0x000fe2000d781270 */
[----:B------:R0:W-:Y:S01]  /*5ae00*/  @P6 STG.E.U16 desc[UR10][R52.64], R12 ;  /* 0x0000000c34006986 */ /* 0x0001e2000c10150a */
[C---:B------:R-:W-:Y:S02]  /*5ae10*/  VIADD R4, R54.reuse, UR4 ;  /* 0x0000000436047c36 */ /* 0x040fe40008000000 */
[----:B------:R-:W-:Y:S01]  /*5ae20*/  IMAD.WIDE R6, R54, 0x2, R2 ;  /* 0x0000000236067825 */ /* 0x000fe200078e0202 */
[----:B------:R-:W-:Y:S01]  /*5ae30*/  ISETP.LT.AND P5, PT, R60, UR12, !P2 ;  /* 0x0000000c3c007c0c */ /* 0x000fe2000d7a1270 */
[----:B------:R-:W-:Y:S01]  /*5ae40*/  ULDC UR4, c[0x0][0x22c] ;  /* 0x00008b0000047ab9 */ /* 0x000fe20000000800 */
[----:B------:R-:W-:Y:S01]  /*5ae50*/  ULDC UR6, c[0x0][0x228] ;  /* 0x00008a0000067ab9 */ /* 0x000fe20000000800 */
[----:B------:R-:W-:Y:S01]  /*5ae60*/  VIADD R56, R30, 0x16 ;  /* 0x000000161e387836 */ /* 0x000fe20000000000 */
[----:B------:R-:W-:Y:S01]  /*5ae70*/  ULDC UR8, c[0x0][0x228] ;  /* 0x00008a0000087ab9 */ /* 0x000fe20000000800 */
[----:B0-----:R-:W3:Y:S01]  /*5ae80*/  LDL.LU R12, [R1+0x158] ;  /* 0x00015800010c7983 */ /* 0x001ee20000300800 */
[----:B------:R-:W-:Y:S01]  /*5ae90*/  IMAD.WIDE R50, R4, 0x2, R16 ;  /* 0x0000000204327825 */ /* 0x000fe200078e0210 */
[----:B------:R-:W-:Y:S01]  /*5aea0*/  ISETP.LT.AND P6, PT, R11, UR14, !P2 ;  /* 0x0000000e0b007c0c */ /* 0x000fe2000d7c1270 */
[----:B------:R-:W-:Y:S01]  /*5aeb0*/  ULDC UR12, c[0x0][0x228] ;  /* 0x00008a00000c7ab9 */ /* 0x000fe20000000800 */
[----:B------:R-:W-:Y:S01]  /*5aec0*/  @P3 STG.E.U16 desc[UR10][R6.64], R5 ;  /* 0x0000000506003986 */ /* 0x000fe2000c10150a */
[----:B----4-:R-:W-:-:S03]  /*5aed0*/  PRMT R57, R10, 0x7632, R57 ;  /* 0x000076320a397816 */ /* 0x010fc60000000039 */
[----:B------:R0:W-:Y:S01]  /*5aee0*/  @P4 STG.E.U16 desc[UR10][R50.64], R10 ;  /* 0x0000000a32004986 */ /* 0x0001e2000c10150a */
[----:B------:R-:W-:-:S04]  /*5aef0*/  IMAD.WIDE R52, R4, 0x2, R18 ;  /* 0x0000000204347825 */ /* 0x000fc800078e0212 */
[----:B------:R-:W-:Y:S01]  /*5af00*/  IMAD.WIDE R54, R4, 0x2, R40 ;  /* 0x0000000204367825 */ /* 0x000fe200078e0228 */
[----:B------:R-:W-:Y:S01]  /*5af10*/  ISETP.GE.AND P1, PT, R56, UR4, PT ;  /* 0x0000000438007c0c */ /* 0x000fe2000bf26270 */
[----:B------:R-:W-:Y:S01]  /*5af20*/  ULDC UR14, c[0x0][0x228] ;  /* 0x00008a00000e7ab9 */ /* 0x000fe20000000800 */
[----:B0-----:R-:W4:Y:S01]  /*5af30*/  LDL.LU R10, [R1+0x1cc] ;  /* 0x0001cc00010a7983 */ /* 0x001f220000300800 */
[----:B------:R-:W-:-:S03]  /*5af40*/  ULDC UR4, c[0x0][0x228] ;  /* 0x00008a0000047ab9 */ /* 0x000fc60000000800 */
[----:B------:R-:W-:Y:S04]  /*5af50*/  @P5 STG.E.U16 desc[UR10][R52.64], R57 ;  /* 0x0000003934005986 */ /* 0x000fe8000c10150a */
[----:B--2---:R0:W-:Y:S01]  /*5af60*/  @P6 STG.E.U16 desc[UR10][R54.64], R8 ;  /* 0x0000000836006986 */ /* 0x0041e2000c10150a */
[----:B------:R-:W-:-:S03]  /*5af70*/  PRMT R5, R8, 0x7632, R5 ;  /* 0x0000763208057816 */ /* 0x000fc60000000005 */
[----:B0-----:R-:W2:Y:S01]  /*5af80*/  LDL.LU R8, [R1+0x1bc] ;  /* 0x0001bc0001087983 */ /* 0x001ea20000300800 */
[----:B------:R-:W-:Y:S02]  /*5af90*/  ISETP.LT.AND P6, PT, R13, UR4, !P2 ;  /* 0x000000040d007c0c */ /* 0x000fe4000d7c1270 */
[----:B------:R-:W-:Y:S02]  /*5afa0*/  ISETP.LT.AND P5, PT, R39, UR6, !P2 ;  /* 0x0000000627007c0c */ /* 0x000fe4000d7a1270 */
[----:B------:R-:W-:Y:S02]  /*5afb0*/  ISETP.LT.AND P4, PT, R35, UR8, !P2 ;  /* 0x0000000823007c0c */ /* 0x000fe4000d781270 */
[----:B------:R-:W-:Y:S01]  /*5afc0*/  ISETP.LT.AND P3, PT, R31, UR12, !P2 ;  /* 0x0000000c1f007c0c */ /* 0x000fe2000d761270 */
[----:B------:R-:W-:Y:S01]  /*5afd0*/  IMAD.WIDE R6, R4, 0x2, R42 ;  /* 0x0000000204067825 */ /* 0x000fe200078e022a */
[----:B------:R-:W2:Y:S01]  /*5afe0*/  LDL.LU R14, [R1+0x1ac] ;  /* 0x0001ac00010e7983 */ /* 0x000ea20000300800 */
[----:B------:R-:W-:-:S02]  /*5aff0*/  ULDC UR6, c[0x0][0x228] ;  /* 0x00008a0000067ab9 */ /* 0x000fc40000000800 */
[----:B------:R-:W-:Y:S01]  /*5b000*/  IMAD.WIDE R50, R4, 0x2, R44 ;  /* 0x0000000204327825 */ /* 0x000fe200078e022c */
[----:B------:R-:W-:-:S03]  /*5b010*/  ULDC UR4, c[0x0][0x248] ;  /* 0x0000920000047ab9 */ /* 0x000fc60000000800 */
[----:B------:R-:W-:Y:S01]  /*5b020*/  IMAD.WIDE R52, R4, 0x2, R46 ;  /* 0x0000000204347825 */ /* 0x000fe200078e022e */
[----:B------:R-:W-:-:S03]  /*5b030*/  PRMT R58, R15, 0x7632, R58 ;  /* 0x000076320f3a7816 */ /* 0x000fc6000000003a */
[C---:B------:R-:W-:Y:S01]  /*5b040*/  IMAD.WIDE R54, R4.reuse, 0x2, R48 ;  /* 0x0000000204367825 */ /* 0x040fe200078e0230 */
[----:B------:R-:W-:Y:S01]  /*5b050*/  @P6 STG.E.U16 desc[UR10][R6.64], R5 ;  /* 0x0000000506006986 */ /* 0x000fe2000c10150a */
[----:B------:R-:W-:Y:S01]  /*5b060*/  ISETP.LT.AND P2, PT, R61, UR14, !P2 ;  /* 0x0000000e3d007c0c */ /* 0x000fe2000d741270 */
[----:B------:R-:W-:Y:S01]  /*5b070*/  ULDC UR8, c[0x0][0x228] ;  /* 0x00008a0000087ab9 */ /* 0x000fe20000000800 */
[----:B------:R-:W-:Y:S01]  /*5b080*/  IMAD.WIDE R56, R4, 0x2, R2 ;  /* 0x0000000204387825 */ /* 0x000fe200078e0202 */
[----:B------:R0:W-:Y:S01]  /*5b090*/  @P5 STG.E.U16 desc[UR10][R50.64], R15 ;  /* 0x0000000f32005986 */ /* 0x0001e2000c10150a */
[----:B------:R-:W-:Y:S01]  /*5b0a0*/  ULDC UR12, c[0x0][0x228] ;  /* 0x00008a00000c7ab9 */ /* 0x000fe20000000800 */
[----:B------:R-:W-:Y:S02]  /*5b0b0*/  ULDC UR14, c[0x0][0x228] ;  /* 0x00008a00000e7ab9 */ /* 0x000fe40000000800 */
[----:B------:R-:W-:Y:S04]  /*5b0c0*/  @P4 STG.E.U16 desc[UR10][R52.64], R58 ;  /* 0x0000003a34004986 */ /* 0x000fe8000c10150a */
[----:B---3--:R1:W-:Y:S01]  /*5b0d0*/  @P3 STG.E.U16 desc[UR10][R54.64], R12 ;  /* 0x0000000c36003986 */ /* 0x0083e2000c10150a */
[----:B------:R-:W-:Y:S01]  /*5b0e0*/  ISETP.LT.AND P3, PT, R9, UR6, !P1 ;  /* 0x0000000609007c0c */ /* 0x000fe2000cf61270 */
[----:B------:R-:W-:-:S02]  /*5b0f0*/  ULDC UR6, c[0x0][0x228] ;  /* 0x00008a0000067ab9 */ /* 0x000fc40000000800 */
[----:B0-----:R-:W3:Y:S01]  /*5b100*/  LDL.LU R15, [R1+0x19c] ;  /* 0x00019c00010f7983 */ /* 0x001ee20000300800 */
[----:B------:R-:W-:Y:S01]  /*5b110*/  PRMT R59, R12, 0x7632, R59 ;  /* 0x000076320c3b7816 */ /* 0x000fe2000000003b */
[----:B-1----:R-:W-:Y:S02]  /*5b120*/  VIADD R54, R4, UR4 ;  /* 0x0000000404367c36 */ /* 0x002fe40008000000 */
[----:B------:R-:W3:Y:S01]  /*5b130*/  LDL.LU R12, [R1+0x18c] ;  /* 0x00018c00010c7983 */ /* 0x000ee20000300800 */
[----:B------:R-:W-:Y:S01]  /*5b140*/  ISETP.LT.AND P4, PT, R60, UR8, !P1 ;  /* 0x000000083c007c0c */ /* 0x000fe2000cf81270 */
[----:B------:R-:W-:Y:S01]  /*5b150*/  ULDC UR8, c[0x0][0x228] ;  /* 0x00008a0000087ab9 */ /* 0x000fe20000000800 */
[C---:B------:R-:W-:Y:S01]  /*5b160*/  IMAD.WIDE R4, R54.reuse, 0x2, R16 ;  /* 0x0000000236047825 */ /* 0x040fe200078e0210 */
[----:B------:R0:W-:Y:S01]  /*5b170*/  @P2 STG.E.U16 desc[UR10][R56.64], R59 ;  /* 0x0000003b38002986 */ /* 0x0001e2000c10150a */
[----:B------:R-:W-:Y:S01]  /*5b180*/  ISETP.LT.AND P5, PT, R11, UR12, !P1 ;  /* 0x0000000c0b007c0c */ /* 0x000fe2000cfa1270 */
[----:B------:R-:W-:Y:S01]  /*5b190*/  ULDC UR12, c[0x0][0x228] ;  /* 0x00008a00000c7ab9 */ /* 0x000fe20000000800 */
[----:B------:R-:W-:Y:S01]  /*5b1a0*/  ISETP.LT.AND P6, PT, R13, UR14, !P1 ;  /* 0x0000000e0d007c0c */ /* 0x000fe2000cfc1270 */
[----:B------:R-:W-:Y:S01]  /*5b1b0*/  IMAD.WIDE R6, R54, 0x2, R18 ;  /* 0x0000000236067825 */ /* 0x000fe200078e0212 */
[----:B------:R-:W-:Y:S01]  /*5b1c0*/  ULDC UR4, c[0x0][0x22c] ;  /* 0x00008b0000047ab9 */ /* 0x000fe20000000800 */
[----:B----4-:R1:W-:Y:S01]  /*5b1d0*/  @P3 STG.E.U16 desc[UR10][R4.64], R10 ;  /* 0x0000000a04003986 */ /* 0x0103e2000c10150a */
[----:B0-----:R-:W-:Y:S01]  /*5b1e0*/  PRMT R56, R10, 0x7632, R56 ;  /* 0x000076320a387816 */ /* 0x001fe20000000038 */
[----:B------:R-:W-:Y:S01]  /*5b1f0*/  IMAD.WIDE R50, R54, 0x2, R40 ;  /* 0x0000000236327825 */ /* 0x000fe200078e0228 */
[----:B------:R-:W-:Y:S01]  /*5b200*/  ULDC UR14, c[0x0][0x228] ;  /* 0x00008a00000e7ab9 */ /* 0x000fe20000000800 */
[----:B-1----:R-:W4:Y:S04]  /*5b210*/  LDL.LU R10, [R1+0x17c] ;  /* 0x00017c00010a7983 */ /* 0x002f280000300800 */
[----:B------:R-:W-:Y:S01]  /*5b220*/  @P4 STG.E.U16 desc[UR10][R6.64], R56 ;  /* 0x0000003806004986 */ /* 0x000fe2000c10150a */
[----:B--2---:R-:W-:-:S03]  /*5b230*/  PRMT R57, R8, 0x7632, R57 ;  /* 0x0000763208397816 */ /* 0x004fc60000000039 */
[----:B------:R0:W-:Y:S04]  /*5b240*/  @P5 STG.E.U16 desc[UR10][R50.64], R8 ;  /* 0x0000000832005986 */ /* 0x0001e8000c10150a */
[----:B0-----:R-:W2:Y:S01]  /*5b250*/  LDL.LU R8, [R1+0x16c] ;  /* 0x00016c0001087983 */ /* 0x001ea20000300800 */
[----:B------:R-:W-:Y:S01]  /*5b260*/  ISETP.LT.AND P5, PT, R39, UR6, !P1 ;  /* 0x0000000627007c0c */ /* 0x000fe2000cfa1270 */
[----:B------:R-:W-:Y:S01]  /*5b270*/  VIADD R55, R30, 0x17 ;  /* 0x000000171e377836 */ /* 0x000fe20000000000 */
[----:B------:R-:W-:Y:S01]  /*5b280*/  ISETP.LT.AND P4, PT, R35, UR8, !P1 ;  /* 0x0000000823007c0c */ /* 0x000fe2000cf81270 */
[C---:B------:R-:W-:Y:S01]  /*5b290*/  IMAD.WIDE R52, R54.reuse, 0x2, R42 ;  /* 0x0000000236347825 */ /* 0x040fe200078e022a */
[----:B------:R-:W-:Y:S01]  /*5b2a0*/  ISETP.LT.AND P3, PT, R31, UR12, !P1 ;  /* 0x0000000c1f007c0c */ /* 0x000fe2000cf61270 */
[----:B------:R-:W-:Y:S01]  /*5b2b0*/  ULDC UR6, c[0x0][0x228] ;  /* 0x00008a0000067ab9 */ /* 0x000fe20000000800 */
[----:B------:R-:W-:Y:S01]  /*5b2c0*/  ISETP.GE.AND P2, PT, R55, UR4, PT ;  /* 0x0000000437007c0c */ /* 0x000fe2000bf46270 */
[C---:B------:R-:W-:Y:S01]  /*5b2d0*/  IMAD.WIDE R6, R54.reuse, 0x2, R44 ;  /* 0x0000000236067825 */ /* 0x040fe200078e022c */
[----:B------:R0:W-:Y:S01]  /*5b2e0*/  @P6 STG.E.U16 desc[UR10][R52.64], R57 ;  /* 0x0000003934006986 */ /* 0x0001e2000c10150a */
[----:B------:R-:W-:Y:S01]  /*5b2f0*/  ISETP.LT.AND P1, PT, R61, UR14, !P1 ;  /* 0x0000000e3d007c0c */ /* 0x000fe2000cf21270 */
[----:B------:R-:W-:Y:S01]  /*5b300*/  ULDC UR4, c[0x0][0x248] ;  /* 0x0000920000047ab9 */ /* 0x000fe20000000800 */
[----:B------:R-:W-:Y:S01]  /*5b310*/  IMAD.WIDE R4, R54, 0x2, R46 ;  /* 0x0000000236047825 */ /* 0x000fe200078e022e */
[----:B------:R-:W-:-:S03]  /*5b320*/  ISETP.LT.AND P6, PT, R9, UR6, !P2 ;  /* 0x0000000609007c0c */ /* 0x000fc6000d7c1270 */
[----:B------:R-:W-:Y:S01]  /*5b330*/  IMAD.WIDE R50, R54, 0x2, R48 ;  /* 0x0000000236327825 */ /* 0x000fe200078e0230 */
[----:B------:R1:W-:Y:S01]  /*5b340*/  @P5 STG.E.U16 desc[UR10][R6.64], R14 ;  /* 0x0000000e06005986 */ /* 0x0003e2000c10150a */
[----:B------:R-:W-:Y:S01]  /*5b350*/  ULDC UR6, c[0x0][0x228] ;  /* 0x00008a0000067ab9 */ /* 0x000fe20000000800 */
[----:B------:R-:W-:Y:S01]  /*5b360*/  ULDC UR8, c[0x0][0x228] ;  /* 0x00008a0000087ab9 */ /* 0x000fe20000000800 */
[----:B------:R-:W-:Y:S01]  /*5b370*/  ULDC UR12, c[0x0][0x228] ;  /* 0x00008a00000c7ab9 */ /* 0x000fe20000000800 */
[----:B0-----:R-:W-:Y:S01]  /*5b380*/  PRMT R53, R14, 0x7632, R53 ;  /* 0x000076320e357816 */ /* 0x001fe20000000035 */
[C---:B------:R-:W-:Y:S01]  /*5b390*/  VIADD R52, R54.reuse, UR4 ;  /* 0x0000000436347c36 */ /* 0x040fe20008000000 */
[----:B------:R-:W-:Y:S01]  /*5b3a0*/  ULDC UR4, c[0x0][0x228] ;  /* 0x00008a0000047ab9 */ /* 0x000fe20000000800 */
[----:B------:R-:W-:Y:S02]  /*5b3b0*/  ULDC UR14, c[0x0][0x228] ;  /* 0x00008a00000e7ab9 */ /* 0x000fe40000000800 */
[----:B------:R0:W-:Y:S01]  /*5b3c0*/  @P4 STG.E.U16 desc[UR10][R4.64], R53 ;  /* 0x0000003504004986 */ /* 0x0001e2000c10150a */
[----:B------:R-:W-:Y:S01]  /*5b3d0*/  ISETP.LT.AND P4, PT, R11, UR6, !P2 ;  /* 0x000000060b007c0c */ /* 0x000fe2000d781270 */
[----:B------:R-:W-:Y:S01]  /*5b3e0*/  IMAD.WIDE R54, R54, 0x2, R2 ;  /* 0x0000000236367825 */ /* 0x000fe200078e0202 */
[----:B---3--:R-:W-:Y:S01]  /*5b3f0*/  PRMT R56, R15, 0x7632, R56 ;  /* 0x000076320f387816 */ /* 0x008fe20000000038 */
[----:B------:R3:W-:Y:S01]  /*5b400*/  @P3 STG.E.U16 desc[UR10][R50.64], R15 ;  /* 0x0000000f32003986 */ /* 0x0007e2000c10150a */
[----:B------:R-:W-:Y:S01]  /*5b410*/  ISETP.LT.AND P3, PT, R60, UR4, !P2 ;  /* 0x000000043c007c0c */ /* 0x000fe2000d761270 */
[----:B-1----:R-:W-:Y:S01]  /*5b420*/  IMAD.WIDE R6, R52, 0x2, R16 ;  /* 0x0000000234067825 */ /* 0x002fe200078e0210 */
[----:B------:R-:W-:Y:S01]  /*5b430*/  ULDC UR4, c[0x0][0x228] ;  /* 0x00008a0000047ab9 */ /* 0x000fe20000000800 */
[----:B------:R-:W-:Y:S01]  /*5b440*/  @P1 STG.E.U16 desc[UR10][R54.64], R56 ;  /* 0x0000003836001986 */ /* 0x000fe2000c10150a */
[----:B------:R-:W-:Y:S01]  /*5b450*/  ULDC UR6, c[0x0][0x228] ;  /* 0x00008a0000067ab9 */ /* 0x000fe20000000800 */
[----:B0-----:R-:W-:-:S02]  /*5b460*/  PRMT R53, R12, 0x7632, R53 ;  /* 0x000076320c357816 */ /* 0x001fc40000000035 */
[----:B------:R0:W-:Y:S01]  /*5b470*/  @P6 STG.E.U16 desc[UR10][R6.64], R12 ;  /* 0x0000000c06006986 */ /* 0x0001e2000c10150a */
[----:B---3--:R-:W-:-:S03]  /*5b480*/  IMAD.WIDE R50, R52, 0x2, R18 ;  /* 0x0000000234327825 */ /* 0x008fc600078e0212 */
[----:B------:R-:W3:Y:S01]  /*5b490*/  LDL.LU R15, [R1+0x15c] ;  /* 0x00015c00010f7983 */ /* 0x000ee20000300800 */
[----:B------:R-:W-:Y:S01]  /*5b4a0*/  ISETP.LT.AND P5, PT, R13, UR4, !P2 ;  /* 0x000000040d007c0c */ /* 0x000fe2000d7a1270 */
[----:B------:R-:W-:Y:S02]  /*5b4b0*/  ULDC UR4, c[0x0][0x22c] ;  /* 0x00008b0000047ab9 */ /* 0x000fe40000000800 */
[----:B------:R-:W-:Y:S04]  /*5b4c0*/  @P3 STG.E.U16 desc[UR10][R50.64], R53 ;  /* 0x0000003532003986 */ /* 0x000fe8000c10150a */
[----:B0-----:R-:W3:Y:S01]  /*5b4d0*/  LDL.LU R12, [R1+0x140] ;  /* 0x00014000010c7983 */ /* 0x001ee20000300800 */
[----:B------:R-:W-:Y:S01]  /*5b4e0*/  IMAD.WIDE R6, R52, 0x2, R40 ;  /* 0x0000000234067825 */ /* 0x000fe200078e0228 */
[----:B------:R-:W-:Y:S01]  /*5b4f0*/  ISETP.LT.AND P6, PT, R39, UR6, !P2 ;  /* 0x0000000627007c0c */ /* 0x000fe2000d7c1270 */
[----:B------:R-:W-:Y:S01]  /*5b500*/  ULDC UR6, c[0x0][0x228] ;  /* 0x00008a0000067ab9 */ /* 0x000fe20000000800 */
[----:B----4-:R-:W-:-:S02]  /*5b510*/  PRMT R54, R10, 0x7632, R54 ;  /* 0x000076320a367816 */ /* 0x010fc40000000036 */
[----:B------:R0:W-:Y:S01]  /*5b520*/  @P4 STG.E.U16 desc[UR10][R6.64], R10 ;  /* 0x0000000a06004986 */ /* 0x0001e2000c10150a */
[----:B------:R-:W-:-:S03]  /*5b530*/  IMAD.WIDE R4, R52, 0x2, R42 ;  /* 0x0000000234047825 */ /* 0x000fc600078e022a */
[----:B0-----:R-:W4:Y:S01]  /*5b540*/  LDL.LU R10, [R1+0x130] ;  /* 0x00013000010a7983 */ /* 0x001f220000300800 */
[----:B------:R-:W-:-:S03]  /*5b550*/  IMAD.WIDE R50, R52, 0x2, R44 ;  /* 0x0000000234327825 */ /* 0x000fc600078e022c */
[----:B------:R2:W-:Y:S02]  /*5b560*/  @P5 STG.E.U16 desc[UR10][R4.64], R54 ;  /* 0x0000003604005986 */ /* 0x0005e4000c10150a */
[----:B--2---:R-:W-:Y:S02]  /*5b570*/  PRMT R5, R8, 0x7632, R5 ;  /* 0x0000763208057816 */ /* 0x004fe40000000005 */
        /* <DEDUP_REMOVED lines=10> */
[----:B------:R-:W-:Y:S01]  /*5b620*/  ULDC UR4, c[0x0][0x248] ;  /* 0x0000920000047ab9 */ /* 0x000fe20000000800 */
[----:B------:R-:W-:Y:S02]  /*5b630*/  ISETP.LT.AND P2, PT, R61, UR8, !P2 ;  /* 0x000000083d007c0c */ /* 0x000fe4000d741270 */
[----:B------:R-:W-:Y:S02]  /*5b640*/  ISETP.LT.AND P6, PT, R9, UR12, !P1 ;  /* 0x0000000c09007c0c */ /* 0x000fe4000cfc1270 */
[----:B------:R-:W-:Y:S01]  /*5b650*/  ISETP.LT.AND P5, PT, R60, UR14, !P1 ;  /* 0x0000000e3c007c0c */ /* 0x000fe2000cfa1270 */
[C---:B------:R-:W-:Y:S01]  /*5b660*/  VIADD R4, R52.reuse, UR4 ;  /* 0x0000000434047c36 */ /* 0x040fe20008000000 */
[----:B------:R-:W-:Y:S01]  /*5b670*/  ULDC UR4, c[0x0][0x228] ;  /* 0x00008a0000047ab9 */ /* 0x000fe20000000800 */
[----:B------:R-:W-:Y:S01]  /*5b680*/  IMAD.WIDE R50, R52, 0x2, R2 ;  /* 0x0000000234327825 */ /* 0x000fe200078e0202 */
[----:B------:R-:W-:Y:S01]  /*5b690*/  ULDC UR8, c[0x0][0x228] ;  /* 0x00008a0000087ab9 */ /* 0x000fe20000000800 */
[----:B------:R-:W-:Y:S01]  /*5b6a0*/  ULDC UR12, c[0x0][0x228] ;  /* 0x00008a00000c7ab9 */ /* 0x000fe20000000800 */
[----:B------:R-:W-:Y:S01]  /*5b6b0*/  ULDC UR14, c[0x0][0x228] ;  /* 0x00008a00000e7ab9 */ /* 0x000fe20000000800 */
[----:B------:R0:W-:Y:S01]  /*5b6c0*/  @P4 STG.E.U16 desc[UR10][R6.64], R5 ;  /* 0x0000000506004986 */ /* 0x0001e2000c10150a */
[----:B------:R-:W-:Y:S01]  /*5b6d0*/  ISETP.LT.AND P4, PT, R11, UR16, !P1 ;  /* 0x000000100b007c0c */ /* 0x000fe2000cf81270 */
[----:B------:R-:W-:Y:S01]  /*5b6e0*/  IMAD.WIDE R54, R4, 0x2, R18 ;  /* 0x0000000204367825 */ /* 0x000fe200078e0212 */
[----:B------:R-:W-:-:S03]  /*5b6f0*/  ULDC UR16, c[0x0][0x228] ;  /* 0x00008a0000107ab9 */ /* 0x000fc60000000800 */
[----:B0-----:R-:W-:Y:S01]  /*5b700*/  IMAD.WIDE R6, R52, 0x2, R48 ;  /* 0x0000000234067825 */ /* 0x001fe200078e0230 */
[----:B---3--:R-:W-:-:S03]  /*5b710*/  PRMT R5, R15, 0x7632, R5 ;  /* 0x000076320f057816 */ /* 0x008fc60000000005 */
[----:B------:R-:W-:Y:S01]  /*5b720*/  IMAD.WIDE R52, R4, 0x2, R16 ;  /* 0x0000000204347825 */ /* 0x000fe200078e0210 */
[----:B------:R-:W-:Y:S01]  /*5b730*/  PRMT R56, R12, 0x7632, R56 ;  /* 0x000076320c387816 */ /* 0x000fe20000000038 */
[----:B------:R0:W-:Y:S01]  /*5b740*/  @P3 STG.E.U16 desc[UR10][R6.64], R15 ;  /* 0x0000000f06003986 */ /* 0x0001e2000c10150a */
[----:B------:R-:W-:Y:S01]  /*5b750*/  ISETP.LT.AND P3, PT, R13, UR4, !P1 ;  /* 0x000000040d007c0c */ /* 0x000fe2000cf61270 */
[----:B------:R-:W-:Y:S02]  /*5b760*/  ULDC UR4, c[0x0][0x22c] ;  /* 0x00008b0000047ab9 */ /* 0x000fe40000000800 */
[----:B------:R-:W-:Y:S04]  /*5b770*/  @P2 STG.E.U16 desc[UR10][R50.64], R5 ;  /* 0x0000000532002986 */ /* 0x000fe8000c10150a */
[----:B------:R1:W-:Y:S01]  /*5b780*/  @P6 STG.E.U16 desc[UR10][R52.64], R12 ;  /* 0x0000000c34006986 */ /* 0x0003e2000c10150a */
[----:B0-----:R-:W-:-:S03]  /*5b790*/  IMAD.WIDE R6, R4, 0x2, R40 ;  /* 0x0000000204067825 */ /* 0x001fc600078e0228 */
[----:B------:R-:W3:Y:S04]  /*5b7a0*/  LDL.LU R15, [R1+0x23a0] ;  /* 0x0023a000010f7983 */ /* 0x000ee80000300800 */
[----:B------:R0:W-:Y:S04]  /*5b7b0*/  @P5 STG.E.U16 desc[UR10][R54.64], R56 ;  /* 0x0000003836005986 */ /* 0x0001e8000c10150a */
[----:B-1----:R-:W3:Y:S04]  /*5b7c0*/  LDL.LU R12, [R1+0x100] ;  /* 0x00010000010c7983 */ /* 0x002ee80000300800 */
[----:B----4-:R1:W-:Y:S01]  /*5b7d0*/  @P4 STG.E.U16 desc[UR10][R6.64], R10 ;  /* 0x0000000a06004986 */ /* 0x0103e2000c10150a */
[----:B------:R-:W-:-:S02]  /*5b7e0*/  ISETP.LT.AND P4, PT, R39, UR6, !P1 ;  /* 0x0000000627007c0c */ /* 0x000fc4000cf81270 */
[----:B------:R-:W-:Y:S01]  /*5b7f0*/  PRMT R5, R10, 0x7632, R5 ;  /* 0x000076320a057816 */ /* 0x000fe20000000005 */
[----:B0-----:R-:W-:Y:S02]  /*5b800*/  VIADD R56, R30, 0x19 ;  /* 0x000000191e387836 */ /* 0x001fe40000000000 */
[----:B------:R-:W-:Y:S01]  /*5b810*/  IMAD.WIDE R50, R4, 0x2, R44 ;  /* 0x0000000204327825 */ /* 0x000fe200078e022c */
[----:B------:R-:W-:Y:S01]  /*5b820*/  ISETP.LT.AND P5, PT, R35, UR8, !P1 ;  /* 0x0000000823007c0c */ /* 0x000fe2000cfa1270 */
[----:B------:R-:W-:Y:S01]  /*5b830*/  ULDC UR8, c[0x0][0x228] ;  /* 0x00008a0000087ab9 */ /* 0x000fe20000000800 */
[----:B--2---:R-:W-:Y:S01]  /*5b840*/  PRMT R57, R8, 0x7632, R57 ;  /* 0x0000763208397816 */ /* 0x004fe20000000039 */
[----:B-1----:R-:W2:Y:S01]  /*5b850*/  LDL.LU R10, [R1+0xf0] ;  /* 0x0000f000010a7983 */ /* 0x002ea20000300800 */
[----:B------:R-:W-:Y:S01]  /*5b860*/  IMAD.WIDE R6, R4, 0x2, R42 ;  /* 0x0000000204067825 */ /* 0x000fe200078e022a */
[----:B------:R-:W-:Y:S01]  /*5b870*/  ISETP.GE.AND P2, PT, R56, UR4, PT ;  /* 0x0000000438007c0c */ /* 0x000fe2000bf46270 */
[----:B------:R-:W-:Y:S01]  /*5b880*/  ULDC UR6, c[0x0][0x228] ;  /* 0x00008a0000067ab9 */ /* 0x000fe20000000800 */
[----:B------:R-:W-:Y:S01]  /*5b890*/  ISETP.LT.AND P6, PT, R31, UR12, !P1 ;  /* 0x0000000c1f007c0c */ /* 0x000fe2000cfc1270 */
[----:B------:R-:W-:Y:S01]  /*5b8a0*/  IMAD.WIDE R52, R4, 0x2, R46 ;  /* 0x0000000204347825 */ /* 0x000fe200078e022e */
[----:B------:R-:W-:Y:S01]  /*5b8b0*/  @P3 STG.E.U16 desc[UR10][R6.64], R5 ;  /* 0x0000000506003986 */ /* 0x000fe2000c10150a */
[----:B------:R-:W-:Y:S01]  /*5b8c0*/  ULDC UR12, c[0x0][0x228] ;  /* 0x00008a00000c7ab9 */ /* 0x000fe20000000800 */
[----:B------:R-:W-:-:S02]  /*5b8d0*/  ULDC UR4, c[0x0][0x248] ;  /* 0x0000920000047ab9 */ /* 0x000fc40000000800 */
[----:B------:R0:W-:Y:S01]  /*5b8e0*/  @P4 STG.E.U16 desc[UR10][R50.64], R8 ;  /* 0x0000000832004986 */ /* 0x0001e2000c10150a */
[----:B------:R-:W-:Y:S01]  /*5b8f0*/  ISETP.LT.AND P4, PT, R9, UR8, !P2 ;  /* 0x0000000809007c0c */ /* 0x000fe2000d781270 */
[C---:B------:R-:W-:Y:S01]  /*5b900*/  IMAD.WIDE R54, R4.reuse, 0x2, R48 ;  /* 0x0000000204367825 */ /* 0x040fe200078e0230 */
[----:B------:R-:W-:Y:S01]  /*5b910*/  ISETP.LT.AND P3, PT, R61, UR6, !P1 ;  /* 0x000000063d007c0c */ /* 0x000fe2000cf61270 */
[----:B0-----:R-:W4:Y:S02]  /*5b920*/  LDL.LU R8, [R1+0x239c] ;  /* 0x00239c0001087983 */ /* 0x001f240000300800 */
[----:B------:R-:W-:Y:S01]  /*5b930*/  VIADD R5, R4, UR4 ;  /* 0x0000000404057c36 */ /* 0x000fe20008000000 */
[----:B------:R-:W-:Y:S01]  /*5b940*/  PRMT R6, R14, 0x7632, R6 ;  /* 0x000076320e067816 */ /* 0x000fe20000000006 */
[----:B------:R-:W-:Y:S01]  /*5b950*/  IMAD.WIDE R50, R4, 0x2, R2 ;  /* 0x0000000204327825 */ /* 0x000fe200078e0202 */
[----:B------:R-:W2:Y:S01]  /*5b960*/  LDL.LU R9, [R1+0xe0] ;  /* 0x0000e00001097983 */ /* 0x000ea20000300800 */
[----:B------:R-:W-:Y:S01]  /*5b970*/  ULDC UR4, c[0x0][0x22c] ;  /* 0x00008b0000047ab9 */ /* 0x000fe20000000800 */
[----:B------:R-:W-:Y:S01]  /*5b980*/  ULDC UR6, c[0x0][0x228] ;  /* 0x00008a0000067ab9 */ /* 0x000fe20000000800 */
[----:B------:R-:W-:Y:S01]  /*5b990*/  VIADD R7, R30, 0x1a ;  /* 0x0000001a1e077836 */ /* 0x000fe20000000000 */
[----:B------:R0:W-:Y:S01]  /*5b9a0*/  @P5 STG.E.U16 desc[UR10][R52.64], R57 ;  /* 0x0000003934005986 */ /* 0x0001e2000c10150a */
[----:B------:R-:W-:Y:S01]  /*5b9b0*/  ISETP.LT.AND P5, PT, R60, UR12, !P2 ;  /* 0x0000000c3c007c0c */ /* 0x000fe2000d7a1270 */
[----:B------:R-:W-:Y:S01]  /*5b9c0*/  ULDC UR8, c[0x0][0x228] ;  /* 0x00008a0000087ab9 */ /* 0x000fe20000000800 */
[----:B------:R-:W-:Y:S01]  /*5b9d0*/  ULDC UR12, c[0x0][0x228] ;  /* 0x00008a00000c7ab9 */ /* 0x000fe20000000800 */
[----:B------:R1:W-:Y:S01]  /*5b9e0*/  @P6 STG.E.U16 desc[UR10][R54.64], R14 ;  /* 0x0000000e36006986 */ /* 0x0003e2000c10150a */
[----:B------:R-:W-:Y:S01]  /*5b9f0*/  ISETP.LT.AND P6, PT, R11, UR14, !P2 ;  /* 0x0000000e0b007c0c */ /* 0x000fe2000d7c1270 */
[----:B------:R-:W-:Y:S01]  /*5ba00*/  ULDC UR14, c[0x0][0x228] ;  /* 0x00008a00000e7ab9 */ /* 0x000fe20000000800 */
[----:B------:R-:W-:Y:S01]  /*5ba10*/  ISETP.GE.AND P1, PT, R7, UR4, PT ;  /* 0x0000000407007c0c */ /* 0x000fe2000bf26270 */
[----:B------:R3:W-:Y:S01]  /*5ba20*/  @P3 STG.E.U16 desc[UR10][R50.64], R6 ;  /* 0x0000000632003986 */ /* 0x0007e2000c10150a */
[----:B------:R-:W-:Y:S01]  /*5ba30*/  ULDC UR4, c[0x0][0x228] ;  /* 0x00008a0000047ab9 */ /* 0x000fe20000000800 */
[----:B0-----:R-:W-:-:S04]  /*5ba40*/  IMAD.WIDE R52, R5, 0x2, R16 ;  /* 0x0000000205347825 */ /* 0x001fc800078e0210 */
[----:B-1----:R-:W-:-:S04]  /*5ba50*/  IMAD.WIDE R54, R5, 0x2, R18 ;  /* 0x0000000205367825 */ /* 0x002fc800078e0212 */
[----:B------:R-:W-:Y:S01]  /*5ba60*/  IMAD.WIDE R56, R5, 0x2, R40 ;  /* 0x0000000205387825 */ /* 0x000fe200078e0228 */
[----:B---3--:R-:W-:Y:S01]  /*5ba70*/  PRMT R4, R12, 0x7632, R4 ;  /* 0x000076320c047816 */ /* 0x008fe20000000004 */
[----:B------:R-:W-:Y:S04]  /*5ba80*/  @P4 STG.E.U16 desc[UR10][R52.64], R12 ;  /* 0x0000000c34004986 */ /* 0x000fe8000c10150a */
[----:B------:R0:W-:Y:S01]  /*5ba90*/  @P5 STG.E.U16 desc[UR10][R54.64], R4 ;  /* 0x0000000436005986 */ /* 0x0001e2000c10150a */
[----:B------:R-:W-:Y:S01]  /*5baa0*/  ISETP.LT.AND P5, PT, R39, UR6, !P2 ;  /* 0x0000000627007c0c */ /* 0x000fe2000d7a1270 */
[----:B------:R-:W-:Y:S01]  /*5bab0*/  IMAD.WIDE R6, R5, 0x2, R42 ;  /* 0x0000000205067825 */ /* 0x000fe200078e022a */
[----:B------:R-:W-:Y:S01]  /*5bac0*/  ISETP.LT.AND P4, PT, R35, UR8, !P2 ;  /* 0x0000000823007c0c */ /* 0x000fe2000d781270 */
[----:B------:R-:W-:-:S02]  /*5bad0*/  ULDC UR6, c[0x0][0x228] ;  /* 0x00008a0000067ab9 */ /* 0x000fc40000000800 */
[----:B------:R-:W-:Y:S01]  /*5bae0*/  IMAD.WIDE R50, R5, 0x2, R44 ;  /* 0x0000000205327825 */ /* 0x000fe200078e022c */
[----:B--2---:R-:W-:Y:S01]  /*5baf0*/  PRMT R58, R9, 0x7632, R58 ;  /* 0x00007632093a7816 */ /* 0x004fe2000000003a */
[----:B------:R1:W-:Y:S01]  /*5bb00*/  @P6 STG.E.U16 desc[UR10][R56.64], R10 ;  /* 0x0000000a38006986 */ /* 0x0003e2000c10150a */
[----:B------:R-:W-:Y:S02]  /*5bb10*/  ISETP.LT.AND P6, PT, R13, UR4, !P2 ;  /* 0x000000040d007c0c */ /* 0x000fe4000d7c1270 */
[----:B0-----:R-:W-:Y:S01]  /*5bb20*/  PRMT R4, R10, 0x7632, R4 ;  /* 0x000076320a047816 */ /* 0x001fe20000000004 */
[----:B------:R-:W-:Y:S01]  /*5bb30*/  IMAD.WIDE R52, R5, 0x2, R46 ;  /* 0x0000000205347825 */ /* 0x000fe200078e022e */
[----:B------:R-:W2:Y:S01]  /*5bb40*/  LDL.LU R12, [R1+0x144] ;  /* 0x00014400010c7983 */ /* 0x000ea20000300800 */
[----:B------:R-:W-:Y:S01]  /*5bb50*/  ISETP.LT.AND P3, PT, R31, UR12, !P2 ;  /* 0x0000000c1f007c0c */ /* 0x000fe2000d761270 */
[----:B------:R-:W-:Y:S01]  /*5bb60*/  ULDC UR4, c[0x0][0x248] ;  /* 0x0000920000047ab9 */ /* 0x000fe20000000800 */
[C---:B------:R-:W-:Y:S01]  /*5bb70*/  IMAD.WIDE R54, R5.reuse, 0x2, R48 ;  /* 0x0000000205367825 */ /* 0x040fe200078e0230 */
[----:B----4-:R-:W-:Y:S01]  /*5bb80*/  PRMT R59, R8, 0x7632, R59 ;  /* 0x00007632083b7816 */ /* 0x010fe2000000003b */
[----:B------:R-:W-:Y:S01]  /*5bb90*/  ULDC UR8, c[0x0][0x228] ;  /* 0x00008a0000087ab9 */ /* 0x000fe20000000800 */
[----:B-1----:R-:W3:Y:S01]  /*5bba0*/  LDL.LU R10, [R1+0x134] ;  /* 0x00013400010a7983 */ /* 0x002ee20000300800 */
[----:B------:R-:W-:Y:S01]  /*5bbb0*/  IMAD.WIDE R56, R5, 0x2, R2 ;  /* 0x0000000205387825 */ /* 0x000fe200078e0202 */
[----:B------:R-:W-:-:S02]  /*5bbc0*/  ULDC UR12, c[0x0][0x228] ;  /* 0x00008a00000c7ab9 */ /* 0x000fc40000000800 */
[----:B------:R-:W-:Y:S04]  /*5bbd0*/  @P6 STG.E.U16 desc[UR10][R6.64], R4 ;  /* 0x0000000406006986 */ /* 0x000fe8000c10150a */
[----:B------:R0:W-:Y:S04]  /*5bbe0*/  @P5 STG.E.U16 desc[UR10][R50.64], R9 ;  /* 0x0000000932005986 */ /* 0x0001e8000c10150a */
[----:B------:R-:W4:Y:S04]  /*5bbf0*/  LDL.LU R14, [R1+0x124] ;  /* 0x00012400010e7983 */ /* 0x000f280000300800 */
[----:B------:R1:W-:Y:S04]  /*5bc00*/  @P4 STG.E.U16 desc[UR10][R52.64], R58 ;  /* 0x0000003a34004986 */ /* 0x0003e8000c10150a */
[----:B0-----:R-:W4:Y:S04]  /*5bc10*/  LDL.LU R9, [R1+0x114] ;  /* 0x0001140001097983 */ /* 0x001f280000300800 */
[----:B-1----:R-:W3:Y:S01]  /*5bc20*/  LDL.LU R58, [R1+0xf78] ;  /* 0x000f7800013a7983 */ /* 0x002ee20000300800 */
[----:B------:R-:W-:Y:S01]  /*5bc30*/  ISETP.LT.AND P2, PT, R61, UR14, !P2 ;  /* 0x0000000e3d007c0c */ /* 0x000fe2000d741270 */
[----:B------:R-:W-:Y:S01]  /*5bc40*/  VIADD R5, R5, UR4 ;  /* 0x0000000405057c36 */ /* 0x000fe20008000000 */
[----:B------:R-:W-:Y:S01]  /*5bc50*/  ISETP.LT.AND P4, PT, R60, UR8, !P1 ;  /* 0x000000083c007c0c */ /* 0x000fe2000cf81270 */
[----:B------:R-:W-:Y:S01]  /*5bc60*/  @P3 STG.E.U16 desc[UR10][R54.64], R8 ;  /* 0x0000000836003986 */ /* 0x000fe2000c10150a */
[----:B------:R-:W-:Y:S01]  /*5bc70*/  ISETP.LT.AND P5, PT, R11, UR12, !P1 ;  /* 0x0000000c0b007c0c */ /* 0x000fe2000cfa1270 */
[----:B------:R-:W-:Y:S01]  /*5bc80*/  IMAD.WIDE R6, R5, 0x2, R16 ;  /* 0x0000000205067825 */ /* 0x000fe200078e0210 */
[----:B------:R-:W-:Y:S01]  /*5bc90*/  ULDC UR14, c[0x0][0x228] ;  /* 0x00008a00000e7ab9 */ /* 0x000fe20000000800 */
[----:B------:R-:W-:Y:S01]  /*5bca0*/  ULDC UR8, c[0x0][0x228] ;  /* 0x00008a0000087ab9 */ /* 0x000fe20000000800 */
[----:B------:R-:W-:-:S05]  /*5bcb0*/  ULDC UR4, c[0x0][0x22c] ;  /* 0x00008b0000047ab9 */ /* 0x000fca0000000800 */
[----:B------:R0:W-:Y:S01]  /*5bcc0*/  @P2 STG.E.U16 desc[UR10][R56.64], R59 ;  /* 0x0000003b38002986 */ /* 0x0001e2000c10150a */
[C---:B------:R-:W-:Y:S01]  /*5bcd0*/  IMAD.WIDE R50, R5.reuse, 0x2, R18 ;  /* 0x0000000205327825 */ /* 0x040fe200078e0212 */
[----:B------:R-:W-:Y:S02]  /*5bce0*/  ULDC UR12, c[0x0][0x228] ;  /* 0x00008a00000c7ab9 */ /* 0x000fe40000000800 */
[----:B0-----:R-:W4:Y:S01]  /*5bcf0*/  LDL.LU R59, [R1+0x104] ;  /* 0x00010400013b7983 */ /* 0x001f220000300800 */
[----:B--2---:R-:W-:Y:S02]  /*5bd00*/  PRMT R8, R12, 0x7632, R8 ;  /* 0x000076320c087816 */ /* 0x004fe40000000008 */
[----:B---3--:R-:W-:Y:S01]  /*5bd10*/  ISETP.LT.AND P3, PT, R58, UR6, !P1 ;  /* 0x000000063a007c0c */ /* 0x008fe2000cf61270 */
[----:B------:R-:W-:Y:S01]  /*5bd20*/  IMAD.WIDE R52, R5, 0x2, R40 ;  /* 0x0000000205347825 */ /* 0x000fe200078e0228 */
[----:B------:R-:W-:Y:S01]  /*5bd30*/  ISETP.LT.AND P6, PT, R13, UR14, !P1 ;  /* 0x0000000e0d007c0c */ /* 0x000fe2000cfc1270 */
[----:B------:R-:W-:-:S02]  /*5bd40*/  ULDC UR6, c[0x0][0x228] ;  /* 0x00008a0000067ab9 */ /* 0x000fc40000000800 */
[----:B------:R-:W-:Y:S01]  /*5bd50*/  VIADD R4, R30, 0x1b ;  /* 0x0000001b1e047836 */ /* 0x000fe20000000000 */
[----:B------:R-:W-:Y:S01]  /*5bd60*/  PRMT R56, R10, 0x7632, R56 ;  /* 0x000076320a387816 */ /* 0x000fe20000000038 */
[----:B------:R-:W-:Y:S01]  /*5bd70*/  IMAD.WIDE R54, R5, 0x2, R42 ;  /* 0x0000000205367825 */ /* 0x000fe200078e022a */
[----:B------:R-:W-:-:S05]  /*5bd80*/  ULDC UR14, c[0x0][0x228] ;  /* 0x00008a00000e7ab9 */ /* 0x000fca0000000800 */
[----:B------:R0:W-:Y:S04]  /*5bd90*/  @P3 STG.E.U16 desc[UR10][R6.64], R12 ;  /* 0x0000000c06003986 */ /* 0x0001e8000c10150a */
[----:B0-----:R-:W2:Y:S04]  /*5bda0*/  LDL.LU R12, [R1+0xf4] ;  /* 0x0000f400010c7983 */ /* 0x001ea80000300800 */
[----:B------:R4:W-:Y:S01]  /*5bdb0*/  @P4 STG.E.U16 desc[UR10][R50.64], R8 ;  /* 0x0000000832004986 */ /* 0x0009e2000c10150a */
[----:B------:R-:W-:Y:S02]  /*5bdc0*/  ISETP.LT.AND P4, PT, R35, UR8, !P1 ;  /* 0x0000000823007c0c */ /* 0x000fe4000cf81270 */
[----:B------:R-:W-:Y:S01]  /*5bdd0*/  ISETP.GE.AND P2, PT, R4, UR4, PT ;  /* 0x0000000404007c0c */ /* 0x000fe2000bf46270 */
[----:B------:R0:W-:Y:S01]  /*5bde0*/  @P5 STG.E.U16 desc[UR10][R52.64], R10 ;  /* 0x0000000a34005986 */ /* 0x0001e2000c10150a */
[----:B------:R-:W-:Y:S01]  /*5bdf0*/  ISETP.LT.AND P5, PT, R39, UR6, !P1 ;  /* 0x0000000627007c0c */ /* 0x000fe2000cfa1270 */
[----:B------:R-:W-:Y:S01]  /*5be00*/  ULDC UR6, c[0x0][0x228] ;  /* 0x00008a0000067ab9 */ /* 0x000fe20000000800 */
[----:B------:R-:W-:Y:S01]  /*5be10*/  ISETP.LT.AND P3, PT, R31, UR12, !P1 ;  /* 0x0000000c1f007c0c */ /* 0x000fe2000cf61270 */
[----:B------:R1:W-:Y:S01]  /*5be20*/  @P6 STG.E.U16 desc[UR10][R54.64], R56 ;  /* 0x0000003836006986 */ /* 0x0003e2000c10150a */
[----:B------:R-:W-:Y:S01]  /*5be30*/  ISETP.LT.AND P1, PT, R61, UR14, !P1 ;  /* 0x0000000e3d007c0c */ /* 0x000fe2000cf21270 */
[C---:B------:R-:W-:Y:S01]  /*5be40*/  IMAD.WIDE R6, R5.reuse, 0x2, R48 ;  /* 0x0000000205067825 */ /* 0x040fe200078e0230 */
[----:B------:R-:W-:Y:S01]  /*5be50*/  ULDC UR4, c[0x0][0x248] ;  /* 0x0000920000047ab9 */ /* 0x000fe20000000800 */
[----:B----4-:R-:W-:Y:S01]  /*5be60*/  PRMT R8, R14, 0x7632, R8 ;  /* 0x000076320e087816 */ /* 0x010fe20000000008 */
[----:B------:R-:W-:Y:S01]  /*5be70*/  ULDC UR8, c[0x0][0x228] ;  /* 0x00008a0000087ab9 */ /* 0x000fe20000000800 */
[C---:B------:R-:W-:Y:S01]  /*5be80*/  IMAD.WIDE R50, R5.reuse, 0x2, R46 ;  /* 0x0000000205327825 */ /* 0x040fe200078e022e */
[----:B------:R-:W-:Y:S01]  /*5be90*/  ISETP.LT.AND P6, PT, R58, UR6, !P2 ;  /* 0x000000063a007c0c */ /* 0x000fe2000d7c1270 */
[----:B0-----:R-:W3:Y:S01]  /*5bea0*/  LDL.LU R10, [R1+0xe4] ;  /* 0x0000e400010a7983 */ /* 0x001ee20000300800 */
[----:B------:R-:W-:Y:S01]  /*5beb0*/  ULDC UR6, c[0x0][0x228] ;  /* 0x00008a0000067ab9 */ /* 0x000fe20000000800 */
[----:B------:R-:W-:Y:S01]  /*5bec0*/  IMAD.WIDE R52, R5, 0x2, R44 ;  /* 0x0000000205347825 */ /* 0x000fe200078e022c */
[----:B------:R-:W-:Y:S01]  /*5bed0*/  ULDC UR12, c[0x0][0x228] ;  /* 0x00008a00000c7ab9 */ /* 0x000fe20000000800 */
[----:B------:R-:W-:-:S02]  /*5bee0*/  ULDC UR14, c[0x0][0x228] ;  /* 0x00008a00000e7ab9 */ /* 0x000fc40000000800 */
[----:B------:R-:W-:Y:S01]  /*5bef0*/  VIADD R4, R5, UR4 ;  /* 0x0000000405047c36 */ /* 0x000fe20008000000 */
[----:B------:R0:W-:Y:S01]  /*5bf00*/  @P5 STG.E.U16 desc[UR10][R52.64], R14 ;  /* 0x0000000e34005986 */ /* 0x0001e2000c10150a */
[----:B------:R-:W-:-:S03]  /*5bf10*/  ULDC UR4, c[0x0][0x228] ;  /* 0x00008a0000047ab9 */ /* 0x000fc60000000800 */
[----:B------:R4:W-:Y:S01]  /*5bf20*/  @P4 STG.E.U16 desc[UR10][R50.64], R8 ;  /* 0x0000000832004986 */ /* 0x0009e2000c10150a */
[----:B-1----:R-:W-:Y:S01]  /*5bf30*/  IMAD.WIDE R54, R5, 0x2, R2 ;  /* 0x0000000205367825 */ /* 0x002fe200078e0202 */
[----:B------:R-:W-:Y:S01]  /*5bf40*/  ISETP.LT.AND P4, PT, R11, UR6, !P2 ;  /* 0x000000060b007c0c */ /* 0x000fe2000d781270 */
[----:B------:R-:W-:Y:S01]  /*5bf50*/  ULDC UR6, c[0x0][0x228] ;  /* 0x00008a0000067ab9 */ /* 0x000fe20000000800 */
[----:B------:R1:W-:Y:S01]  /*5bf60*/  @P3 STG.E.U16 desc[UR10][R6.64], R9 ;  /* 0x0000000906003986 */ /* 0x0003e2000c10150a */
[----:B------:R-:W-:Y:S01]  /*5bf70*/  ISETP.LT.AND P3, PT, R60, UR4, !P2 ;  /* 0x000000043c007c0c */ /* 0x000fe2000d761270 */
[----:B------:R-:W-:Y:S01]  /*5bf80*/  ULDC UR4, c[0x0][0x22c] ;  /* 0x00008b0000047ab9 */ /* 0x000fe20000000800 */
[----:B------:R-:W-:Y:S01]  /*5bf90*/  PRMT R5, R9, 0x7632, R5 ;  /* 0x0000763209057816 */ /* 0x000fe20000000005 */
[C---:B0-----:R-:W-:Y:S01]  /*5bfa0*/  IMAD.WIDE R52, R4.reuse, 0x2, R16 ;  /* 0x0000000204347825 */ /* 0x041fe200078e0210 */
[----:B------:R-:W3:Y:S04]  /*5bfb0*/  LDL.LU R14, [R1+0x2398] ;  /* 0x00239800010e7983 */ /* 0x000ee80000300800 */
[----:B------:R0:W-:Y:S01]  /*5bfc0*/  @P1 STG.E.U16 desc[UR10][R54.64], R5 ;  /* 0x0000000536001986 */ /* 0x0001e2000c10150a */
[----:B----4-:R-:W-:-:S03]  /*5bfd0*/  IMAD.WIDE R50, R4, 0x2, R40 ;  /* 0x0000000204327825 */ /* 0x010fc600078e0228 */
[----:B-1----:R-:W4:Y:S01]  /*5bfe0*/  LDL.LU R9, [R1+0x2394] ;  /* 0x0023940001097983 */ /* 0x002f220000300800 */
[----:B------:R-:W-:-:S03]  /*5bff0*/  IMAD.WIDE R6, R4, 0x2, R18 ;  /* 0x0000000204067825 */ /* 0x000fc600078e0212 */
[----:B------:R1:W-:Y:S01]  /*5c000*/  @P6 STG.E.U16 desc[UR10][R52.64], R59 ;  /* 0x0000003b34006986 */ /* 0x0003e2000c10150a */
[----:B0-----:R-:W-:-:S03]  /*5c010*/  PRMT R5, R59, 0x7632, R5 ;  /* 0x000076323b057816 */ /* 0x001fc60000000005 */
[----:B-1----:R-:W4:Y:S04]  /*5c020*/  LDL.LU R59, [R1+0x148] ;  /* 0x00014800013b7983 */ /* 0x002f280000300800 */
[----:B------:R-:W-:Y:S01]  /*5c030*/  @P3 STG.E.U16 desc[UR10][R6.64], R5 ;  /* 0x0000000506003986 */ /* 0x000fe2000c10150a */
[----:B--2---:R-:W-:-:S03]  /*5c040*/  PRMT R56, R12, 0x7632, R56 ;  /* 0x000076320c387816 */ /* 0x004fc60000000038 */
[----:B------:R0:W-:Y:S04]  /*5c050*/  @P4 STG.E.U16 desc[UR10][R50.64], R12 ;  /* 0x0000000c32004986 */ /* 0x0001e8000c10150a */
[----:B0-----:R-:W2:Y:S01]  /*5c060*/  LDL.LU R12, [R1+0x138] ;  /* 0x00013800010c7983 */ /* 0x001ea20000300800 */
[----:B------:R-:W-:Y:S01]  /*5c070*/  VIADD R8, R30, 0x1c ;  /* 0x0000001c1e087836 */ /* 0x000fe20000000000 */
[----:B------:R-:W-:Y:S02]  /*5c080*/  ISETP.LT.AND P5, PT, R13, UR8, !P2 ;  /* 0x000000080d007c0c */ /* 0x000fe4000d7a1270 */
[----:B------:R-:W-:Y:S01]  /*5c090*/  ISETP.LT.AND P6, PT, R39, UR12, !P2 ;  /* 0x0000000c27007c0c */ /* 0x000fe2000d7c1270 */
[----:B------:R-:W-:Y:S01]  /*5c0a0*/  IMAD.WIDE R52, R4, 0x2, R42 ;  /* 0x0000000204347825 */ /* 0x000fe200078e022a */
[----:B------:R-:W-:Y:S01]  /*5c0b0*/  ISETP.GE.AND P1, PT, R8, UR4, PT ;  /* 0x0000000408007c0c */ /* 0x000fe2000bf26270 */
[----:B------:R-:W-:Y:S01]  /*5c0c0*/  ULDC UR4, c[0x0][0x228] ;  /* 0x00008a0000047ab9 */ /* 0x000fe20000000800 */
[----:B------:R-:W-:Y:S01]  /*5c0d0*/  ISETP.LT.AND P3, PT, R31, UR6, !P2 ;  /* 0x000000061f007c0c */ /* 0x000fe2000d761270 */
[----:B------:R-:W-:Y:S01]  /*5c0e0*/  IMAD.WIDE R54, R4, 0x2, R44 ;  /* 0x0000000204367825 */ /* 0x000fe200078e022c */
[----:B------:R-:W-:Y:S01]  /*5c0f0*/  ISETP.LT.AND P4, PT, R35, UR4, !P2 ;  /* 0x0000000423007c0c */ /* 0x000fe2000d781270 */
[----:B------:R-:W-:Y:S01]  /*5c100*/  ULDC UR8, c[0x0][0x228] ;  /* 0x00008a0000087ab9 */ /* 0x000fe20000000800 */
[----:B---3--:R-:W-:Y:S01]  /*5c110*/  PRMT R8, R10, 0x7632, R8 ;  /* 0x000076320a087816 */ /* 0x008fe20000000008 */
[----:B------:R-:W-:Y:S01]  /*5c120*/  IMAD.WIDE R6, R4, 0x2, R46 ;  /* 0x0000000204067825 */ /* 0x000fe200078e022e */
[----:B------:R-:W-:Y:S01]  /*5c130*/  ULDC UR12, c[0x0][0x228] ;  /* 0x00008a00000c7ab9 */ /* 0x000fe20000000800 */
[----:B------:R0:W-:Y:S01]  /*5c140*/  @P5 STG.E.U16 desc[UR10][R52.64], R56 ;  /* 0x0000003834005986 */ /* 0x0001e2000c10150a */
[----:B------:R-:W-:Y:S01]  /*5c150*/  ISETP.LT.AND P2, PT, R61, UR8, !P2 ;  /* 0x000000083d007c0c */ /* 0x000fe2000d741270 */
[----:B------:R-:W-:Y:S01]  /*5c160*/  ULDC UR4, c[0x0][0x248] ;  /* 0x0000920000047ab9 */ /* 0x000fe20000000800 */
[----:B------:R-:W-:Y:S01]  /*5c170*/  ISETP.LT.AND P5, PT, R60, UR14, !P1 ;  /* 0x0000000e3c007c0c */ /* 0x000fe2000cfa1270 */
[----:B------:R1:W-:Y:S01]  /*5c180*/  @P6 STG.E.U16 desc[UR10][R54.64], R10 ;  /* 0x0000000a36006986 */ /* 0x0003e2000c10150a */
[----:B------:R-:W-:Y:S01]  /*5c190*/  ISETP.LT.AND P6, PT, R58, UR12, !P1 ;  /* 0x0000000c3a007c0c */ /* 0x000fe2000cfc1270 */
[C---:B------:R-:W-:Y:S01]  /*5c1a0*/  VIADD R5, R4.reuse, UR4 ;  /* 0x0000000404057c36 */ /* 0x040fe20008000000 */
[----:B------:R-:W-:Y:S01]  /*5c1b0*/  ULDC UR4, c[0x0][0x228] ;  /* 0x00008a0000047ab9 */ /* 0x000fe20000000800 */
[----:B------:R3:W-:Y:S01]  /*5c1c0*/  @P4 STG.E.U16 desc[UR10][R6.64], R8 ;  /* 0x0000000806004986 */ /* 0x0007e2000c10150a */
[----:B------:R-:W-:Y:S01]  /*5c1d0*/  ISETP.LT.AND P4, PT, R11, UR16, !P1 ;  /* 0x000000100b007c0c */ /* 0x000fe2000cf81270 */
[C---:B------:R-:W-:Y:S01]  /*5c1e0*/  IMAD.WIDE R50, R4.reuse, 0x2, R2 ;  /* 0x0000000204327825 */ /* 0x040fe200078e0202 */
[----:B------:R-:W-:Y:S01]  /*5c1f0*/  ULDC UR6, c[0x0][0x228] ;  /* 0x00008a0000067ab9 */ /* 0x000fe20000000800 */
[----:B------:R-:W-:Y:S01]  /*5c200*/  ULDC UR8, c[0x0][0x228] ;  /* 0x00008a0000087ab9 */ /* 0x000fe20000000800 */
[----:B------:R-:W-:Y:S01]  /*5c210*/  ULDC UR12, c[0x0][0x228] ;  /* 0x00008a00000c7ab9 */ /* 0x000fe20000000800 */
[----:B0-----:R-:W-:Y:S01]  /*5c220*/  IMAD.WIDE R52, R5, 0x2, R16 ;  /* 0x0000000205347825 */ /* 0x001fe200078e0210 */
[----:B------:R-:W-:Y:S01]  /*5c230*/  ULDC UR14, c[0x0][0x228] ;  /* 0x00008a00000e7ab9 */ /* 0x000fe20000000800 */
[----:B-1----:R-:W2:Y:S01]  /*5c240*/  LDL.LU R10, [R1+0x128] ;  /* 0x00012800010a7983 */ /* 0x002ea20000300800 */
[----:B------:R-:W-:Y:S01]  /*5c250*/  ULDC UR16, c[0x0][0x228] ;  /* 0x00008a0000107ab9 */ /* 0x000fe20000000800 */
[----:B---3--:R-:W-:Y:S01]  /*5c260*/  IMAD.WIDE R6, R4, 0x2, R48 ;  /* 0x0000000204067825 */ /* 0x008fe200078e0230 */
[----:B----4-:R-:W-:-:S04]  /*5c270*/  PRMT R4, R9, 0x7632, R4 ;  /* 0x0000763209047816 */ /* 0x010fc80000000004 */
[----:B------:R0:W-:Y:S01]  /*5c280*/  @P3 STG.E.U16 desc[UR10][R6.64], R9 ;  /* 0x0000000906003986 */ /* 0x0001e2000c10150a */
[----:B------:R-:W-:Y:S01]  /*5c290*/  ISETP.LT.AND P3, PT, R13, UR4, !P1 ;  /* 0x000000040d007c0c */ /* 0x000fe2000cf61270 */
[----:B------:R-:W-:Y:S01]  /*5c2a0*/  IMAD.WIDE R54, R5, 0x2, R18 ;  /* 0x0000000205367825 */ /* 0x000fe200078e0212 */
[----:B------:R-:W-:Y:S01]  /*5c2b0*/  ULDC UR4, c[0x0][0x22c] ;  /* 0x00008b0000047ab9 */ /* 0x000fe20000000800 */
[----:B------:R-:W-:Y:S01]  /*5c2c0*/  @P2 STG.E.U16 desc[UR10][R50.64], R4 ;  /* 0x0000000432002986 */ /* 0x000fe2000c10150a */
[----:B------:R-:W-:Y:S01]  /*5c2d0*/  PRMT R8, R59, 0x7632, R8 ;  /* 0x000076323b087816 */ /* 0x000fe20000000008 */
[C---:B0-----:R-:W-:Y:S02]  /*5c2e0*/  IMAD.WIDE R6, R5.reuse, 0x2, R40 ;  /* 0x0000000205067825 */ /* 0x041fe400078e0228 */
[----:B------:R0:W-:Y:S04]  /*5c2f0*/  @P6 STG.E.U16 desc[UR10][R52.64], R59 ;  /* 0x0000003b34006986 */ /* 0x0001e8000c10150a */
[----:B------:R-:W-:Y:S04]  /*5c300*/  @P5 STG.E.U16 desc[UR10][R54.64], R8 ;  /* 0x0000000836005986 */ /* 0x000fe8000c10150a */
[----:B0-----:R-:W3:Y:S04]  /*5c310*/  LDL.LU R59, [R1+0x108] ;  /* 0x00010800013b7983 */ /* 0x001ee80000300800 */
[----:B--2---:R0:W-:Y:S01]  /*5c320*/  @P4 STG.E.U16 desc[UR10][R6.64], R12 ;  /* 0x0000000c06004986 */ /* 0x0041e2000c10150a */
[----:B------:R-:W-:Y:S01]  /*5c330*/  PRMT R4, R12, 0x7632, R4 ;  /* 0x000076320c047816 */ /* 0x000fe20000000004 */
[----:B0-----:R-:W-:-:S02]  /*5c340*/  IMAD.WIDE R6, R5, 0x2, R42 ;  /* 0x0000000205067825 */ /* 0x001fc400078e022a */
[----:B------:R-:W2:Y:S04]  /*5c350*/  LDL.LU R12, [R1+0xf8] ;  /* 0x0000f800010c7983 */ /* 0x000ea80000300800 */
[----:B------:R0:W-:Y:S04]  /*5c360*/  @P3 STG.E.U16 desc[UR10][R6.64], R4 ;  /* 0x0000000406003986 */ /* 0x0001e8000c10150a */
[----:B0-----:R-:W4:Y:S01]  /*5c370*/  LDL.LU R7, [R1+0x118] ;  /* 0x0001180001077983 */ /* 0x001f220000300800 */
[----:B------:R-:W-:Y:S02]  /*5c380*/  ISETP.LT.AND P4, PT, R39, UR6, !P1 ;  /* 0x0000000627007c0c */ /* 0x000fe4000cf81270 */
[----:B------:R-:W-:Y:S01]  /*5c390*/  ISETP.LT.AND P6, PT, R31, UR12, !P1 ;  /* 0x0000000c1f007c0c */ /* 0x000fe2000cfc1270 */
[----:B------:R-:W-:Y:S01]  /*5c3a0*/  VIADD R54, R30, 0x1d ;  /* 0x0000001d1e367836 */ /* 0x000fe20000000000 */
[----:B------:R-:W-:Y:S01]  /*5c3b0*/  ISETP.LT.AND P5, PT, R35, UR8, !P1 ;  /* 0x0000000823007c0c */ /* 0x000fe2000cfa1270 */
[----:B------:R-:W-:Y:S01]  /*5c3c0*/  IMAD.WIDE R8, R5, 0x2, R44 ;  /* 0x0000000205087825 */ /* 0x000fe200078e022c */
[----:B------:R-:W-:Y:S01]  /*5c3d0*/  PRMT R55, R10, 0x7632, R55 ;  /* 0x000076320a377816 */ /* 0x000fe20000000037 */
[----:B------:R-:W-:-:S02]  /*5c3e0*/  ULDC UR6, c[0x0][0x228] ;  /* 0x00008a0000067ab9 */ /* 0x000fc40000000800 */
[C---:B------:R-:W-:Y:S01]  /*5c3f0*/  IMAD.WIDE R50, R5.reuse, 0x2, R46 ;  /* 0x0000000205327825 */ /* 0x040fe200078e022e */
[----:B------:R-:W-:Y:S01]  /*5c400*/  ISETP.GE.AND P2, PT, R54, UR4, PT ;  /* 0x0000000436007c0c */ /* 0x000fe2000bf46270 */
[----:B------:R-:W-:Y:S01]  /*5c410*/  ULDC UR8, c[0x0][0x228] ;  /* 0x00008a0000087ab9 */ /* 0x000fe20000000800 */
[----:B------:R-:W-:Y:S01]  /*5c420*/  ULDC UR12, c[0x0][0x228] ;  /* 0x00008a00000c7ab9 */ /* 0x000fe20000000800 */
[----:B------:R-:W-:Y:S01]  /*5c430*/  IMAD.WIDE R52, R5, 0x2, R48 ;  /* 0x0000000205347825 */ /* 0x000fe200078e0230 */
[----:B------:R0:W-:Y:S01]  /*5c440*/  @P4 STG.E.U16 desc[UR10][R8.64], R10 ;  /* 0x0000000a08004986 */ /* 0x0001e2000c10150a */
[----:B------:R-:W-:Y:S01]  /*5c450*/  ISETP.LT.AND P3, PT, R61, UR6, !P1 ;  /* 0x000000063d007c0c */ /* 0x000fe2000cf61270 */
[----:B------:R-:W-:Y:S02]  /*5c460*/  ULDC UR4, c[0x0][0x248] ;  /* 0x0000920000047ab9 */ /* 0x000fe40000000800 */
[----:B0-----:R-:W2:Y:S04]  /*5c470*/  LDL.LU R10, [R1+0x2390] ;  /* 0x00239000010a7983 */ /* 0x001ea80000300800 */
[----:B------:R3:W-:Y:S01]  /*5c480*/  @P5 STG.E.U16 desc[UR10][R50.64], R55 ;  /* 0x0000003732005986 */ /* 0x0007e2000c10150a */
[----:B------:R-:W-:Y:S01]  /*5c490*/  ISETP.LT.AND P4, PT, R58, UR8, !P2 ;  /* 0x000000083a007c0c */ /* 0x000fe2000d781270 */
[----:B------:R-:W-:Y:S01]  /*5c4a0*/  VIADD R54, R5, UR4 ;  /* 0x0000000405367c36 */ /* 0x000fe20008000000 */
[----:B------:R-:W-:Y:S01]  /*5c4b0*/  ISETP.LT.AND P5, PT, R60, UR12, !P2 ;  /* 0x0000000c3c007c0c */ /* 0x000fe2000d7a1270 */
[----:B------:R-:W-:Y:S01]  /*5c4c0*/  ULDC UR6, c[0x0][0x228] ;  /* 0x00008a0000067ab9 */ /* 0x000fe20000000800 */
[----:B----4-:R0:W-:Y:S01]  /*5c4d0*/  @P6 STG.E.U16 desc[UR10][R52.64], R7 ;  /* 0x0000000734006986 */ /* 0x0101e2000c10150a */
[----:B------:R-:W-:Y:S01]  /*5c4e0*/  ISETP.LT.AND P6, PT, R11, UR14, !P2 ;  /* 0x0000000e0b007c0c */ /* 0x000fe2000d7c1270 */
[----:B------:R-:W-:Y:S01]  /*5c4f0*/  IMAD.WIDE R4, R5, 0x2, R2 ;  /* 0x0000000205047825 */ /* 0x000fe200078e0202 */
[----:B---3--:R-:W-:Y:S01]  /*5c500*/  PRMT R55, R59, 0x7632, R55 ;  /* 0x000076323b377816 */ /* 0x008fe20000000037 */
[----:B------:R-:W3:Y:S01]  /*5c510*/  LDL.LU R11, [R1+0xe8] ;  /* 0x0000e800010b7983 */ /* 0x000ee20000300800 */
[----:B------:R-:W-:Y:S01]  /*5c520*/  ULDC UR4, c[0x0][0x22c] ;  /* 0x00008b0000047ab9 */ /* 0x000fe20000000800 */
[----:B------:R-:W-:Y:S01]  /*5c530*/  IMAD.WIDE R8, R54, 0x2, R18 ;  /* 0x0000000236087825 */ /* 0x000fe200078e0212 */
[----:B------:R-:W-:Y:S01]  /*5c540*/  ULDC UR8, c[0x0][0x228] ;  /* 0x00008a0000087ab9 */ /* 0x000fe20000000800 */
[----:B------:R-:W-:Y:S01]  /*5c550*/  ULDC UR12, c[0x0][0x228] ;  /* 0x00008a00000c7ab9 */ /* 0x000fe20000000800 */
[----:B------:R-:W-:Y:S01]  /*5c560*/  ULDC UR14, c[0x0][0x228] ;  /* 0x00008a00000e7ab9 */ /* 0x000fe20000000800 */
[----:B0-----:R-:W-:Y:S01]  /*5c570*/  PRMT R52, R7, 0x7632, R52 ;  /* 0x0000763207347816 */ /* 0x001fe20000000034 */
[----:B------:R-:W-:-:S02]  /*5c580*/  VIADD R53, R30, 0x1e ;  /* 0x0000001e1e357836 */ /* 0x000fc40000000000 */
[C---:B------:R-:W-:Y:S02]  /*5c590*/  IMAD.WIDE R6, R54.reuse, 0x2, R16 ;  /* 0x0000000236067825 */ /* 0x040fe400078e0210 */
[----:B------:R0:W-:Y:S02]  /*5c5a0*/  @P3 STG.E.U16 desc[UR10][R4.64], R52 ;  /* 0x0000003404003986 */ /* 0x0001e4000c10150a */
[----:B------:R-:W-:Y:S01]  /*5c5b0*/  IMAD.WIDE R50, R54, 0x2, R40 ;  /* 0x0000000236327825 */ /* 0x000fe200078e0228 */
[----:B------:R-:W-:Y:S01]  /*5c5c0*/  ISETP.GE.AND P1, PT, R53, UR4, PT ;  /* 0x0000000435007c0c */ /* 0x000fe2000bf26270 */
[----:B------:R-:W-:Y:S01]  /*5c5d0*/  @P4 STG.E.U16 desc[UR10][R6.64], R59 ;  /* 0x0000003b06004986 */ /* 0x000fe2000c10150a */
[----:B------:R-:W-:-:S03]  /*5c5e0*/  ULDC UR4, c[0x0][0x228] ;  /* 0x00008a0000047ab9 */ /* 0x000fc60000000800 */
[----:B------:R1:W-:Y:S01]  /*5c5f0*/  @P5 STG.E.U16 desc[UR10][R8.64], R55 ;  /* 0x0000003708005986 */ /* 0x0003e2000c10150a */
[----:B------:R-:W-:Y:S01]  /*5c600*/  ISETP.LT.AND P5, PT, R39, UR6, !P2 ;  /* 0x0000000627007c0c */ /* 0x000fe2000d7a1270 */
[----:B------:R-:W-:Y:S02]  /*5c610*/  ULDC UR6, c[0x0][0x228] ;  /* 0x00008a0000067ab9 */ /* 0x000fe40000000800 */
[----:B--2---:R2:W-:Y:S01]  /*5c620*/  @P6 STG.E.U16 desc[UR10][R50.64], R12 ;  /* 0x0000000c32006986 */ /* 0x0045e2000c10150a */
[----:B------:R-:W-:Y:S02]  /*5c630*/  ISETP.LT.AND P6, PT, R13, UR4, !P2 ;  /* 0x000000040d007c0c */ /* 0x000fe4000d7c1270 */
[----:B------:R-:W-:Y:S01]  /*5c640*/  ISETP.LT.AND P3, PT, R31, UR12, !P2 ;  /* 0x0000000c1f007c0c */ /* 0x000fe2000d761270 */
[----:B0-----:R-:W-:Y:S01]  /*5c650*/  IMAD.WIDE R4, R54, 0x2, R42 ;  /* 0x0000000236047825 */ /* 0x001fe200078e022a */
[----:B------:R-:W-:Y:S01]  /*5c660*/  ISETP.LT.AND P4, PT, R35, UR8, !P2 ;  /* 0x0000000823007c0c */ /* 0x000fe2000d781270 */
[----:B------:R-:W4:Y:S01]  /*5c670*/  LDL.LU R13, [R1+0x13c] ;  /* 0x00013c00010d7983 */ /* 0x000f220000300800 */
[----:B------:R-:W-:-:S02]  /*5c680*/  ISETP.LT.AND P2, PT, R61, UR14, !P2 ;  /* 0x0000000e3d007c0c */ /* 0x000fc4000d741270 */
[----:B-1----:R-:W-:Y:S01]  /*5c690*/  PRMT R55, R12, 0x7632, R55 ;  /* 0x000076320c377816 */ /* 0x002fe20000000037 */
[----:B------:R-:W-:Y:S01]  /*5c6a0*/  IMAD.WIDE R6, R54, 0x2, R44 ;  /* 0x0000000236067825 */ /* 0x000fe200078e022c */
[----:B------:R-:W-:Y:S01]  /*5c6b0*/  PRMT R57, R10, 0x7632, R57 ;  /* 0x000076320a397816 */ /* 0x000fe20000000039 */
[----:B------:R-:W-:Y:S01]  /*5c6c0*/  ULDC UR4, c[0x0][0x248] ;  /* 0x0000920000047ab9 */ /* 0x000fe20000000800 */
[----:B------:R-:W-:Y:S01]  /*5c6d0*/  ULDC UR8, c[0x0][0x228] ;  /* 0x00008a0000087ab9 */ /* 0x000fe20000000800 */
[C---:B------:R-:W-:Y:S01]  /*5c6e0*/  IMAD.WIDE R8, R54.reuse, 0x2, R46 ;  /* 0x0000000236087825 */ /* 0x040fe200078e022e */
[----:B------:R0:W-:Y:S01]  /*5c6f0*/  @P6 STG.E.U16 desc[UR10][R4.64], R55 ;  /* 0x0000003704006986 */ /* 0x0001e2000c10150a */
[----:B------:R-:W-:Y:S01]  /*5c700*/  ULDC UR12, c[0x0][0x228] ;  /* 0x00008a00000c7ab9 */ /* 0x000fe20000000800 */
[----:B------:R-:W-:Y:S01]  /*5c710*/  ULDC UR14, c[0x0][0x228] ;  /* 0x00008a00000e7ab9 */ /* 0x000fe20000000800 */
[----:B--2---:R-:W-:-:S04]  /*5c720*/  IMAD.WIDE R50, R54, 0x2, R48 ;  /* 0x0000000236327825 */ /* 0x004fc800078e0230 */
[----:B------:R-:W-:Y:S01]  /*5c730*/  IMAD.WIDE R52, R54, 0x2, R2 ;  /* 0x0000000236347825 */ /* 0x000fe200078e0202 */
[----:B0-----:R-:W2:Y:S04]  /*5c740*/  LDL.LU R55, [R1+0xf90] ;  /* 0x000f900001377983 */ /* 0x001ea80000300800 */
[----:B------:R-:W2:Y:S01]  /*5c750*/  LDL.LU R12, [R1+0x12c] ;  /* 0x00012c00010c7983 */ /* 0x000ea20000300800 */
[----:B---3--:R-:W-:-:S03]  /*5c760*/  PRMT R56, R11, 0x7632, R56 ;  /* 0x000076320b387816 */ /* 0x008fc60000000038 */
[----:B------:R0:W-:Y:S04]  /*5c770*/  @P5 STG.E.U16 desc[UR10][R6.64], R11 ;  /* 0x0000000b06005986 */ /* 0x0001e8000c10150a */
[----:B------:R1:W-:Y:S04]  /*5c780*/  @P4 STG.E.U16 desc[UR10][R8.64], R56 ;  /* 0x0000003808004986 */ /* 0x0003e8000c10150a */
[----:B------:R-:W-:Y:S04]  /*5c790*/  @P3 STG.E.U16 desc[UR10][R50.64], R10 ;  /* 0x0000000a32003986 */ /* 0x000fe8000c10150a */
[----:B0-----:R-:W3:Y:S04]  /*5c7a0*/  LDL.LU R11, [R1+0x11c] ;  /* 0x00011c00010b7983 */ /* 0x001ee80000300800 */
[----:B------:R-:W3:Y:S04]  /*5c7b0*/  LDL.LU R59, [R1+0x10c] ;  /* 0x00010c00013b7983 */ /* 0x000ee80000300800 */
[----:B-1----:R-:W3:Y:S04]  /*5c7c0*/  LDL.LU R56, [R1+0x14c] ;  /* 0x00014c0001387983 */ /* 0x002ee80000300800 */
[----:B------:R0:W-:Y:S04]  /*5c7d0*/  @P2 STG.E.U16 desc[UR10][R52.64], R57 ;  /* 0x0000003934002986 */ /* 0x0001e8000c10150a */
[----:B0-----:R-:W3:Y:S01]  /*5c7e0*/  LDL.LU R57, [R1+0xf94] ;  /* 0x000f940001397983 */ /* 0x001ee20000300800 */
[----:B------:R-:W-:Y:S01]  /*5c7f0*/  ISETP.LT.AND P3, PT, R58, UR6, !P1 ;  /* 0x000000063a007c0c */ /* 0x000fe2000cf61270 */
[----:B------:R-:W-:Y:S01]  /*5c800*/  VIADD R10, R54, UR4 ;  /* 0x00000004360a7c36 */ /* 0x000fe20008000000 */
[----:B------:R-:W-:Y:S01]  /*5c810*/  ISETP.LT.AND P4, PT, R60, UR8, !P1 ;  /* 0x000000083c007c0c */ /* 0x000fe2000cf81270 */
[----:B------:R-:W-:Y:S01]  /*5c820*/  VIADD R52, R30, 0x1f ;  /* 0x0000001f1e347836 */ /* 0x000fe20000000000 */
[----:B----4-:R-:W-:Y:S01]  /*5c830*/  PRMT R54, R13, 0x7632, R54 ;  /* 0x000076320d367816 */ /* 0x010fe20000000036 */
[C---:B------:R-:W-:Y:S01]  /*5c840*/  IMAD.WIDE R4, R10.reuse, 0x2, R16 ;  /* 0x000000020a047825 */ /* 0x040fe200078e0210 */
[----:B------:R-:W-:Y:S01]  /*5c850*/  ULDC UR6, c[0x0][0x228] ;  /* 0x00008a0000067ab9 */ /* 0x000fe20000000800 */
[----:B------:R-:W-:Y:S01]  /*5c860*/  ULDC UR4, c[0x0][0x22c] ;  /* 0x00008b0000047ab9 */ /* 0x000fe20000000800 */
[----:B------:R-:W-:Y:S01]  /*5c870*/  ULDC UR8, c[0x0][0x228] ;  /* 0x00008a0000087ab9 */ /* 0x000fe20000000800 */
[----:B------:R-:W-:-:S04]  /*5c880*/  IMAD.WIDE R6, R10, 0x2, R18 ;  /* 0x000000020a067825 */ /* 0x000fc800078e0212 */
[----:B------:R-:W-:Y:S01]  /*5c890*/  IMAD.WIDE R8, R10, 0x2, R40 ;  /* 0x000000020a087825 */ /* 0x000fe200078e0228 */
[----:B--2---:R-:W-:Y:S01]  /*5c8a0*/  ISETP.LT.AND P6, PT, R55, UR14, !P1 ;  /* 0x0000000e37007c0c */ /* 0x004fe2000cfc1270 */
[----:B------:R-:W-:Y:S01]  /*5c8b0*/  ULDC UR14, c[0x0][0x228] ;  /* 0x00008a00000e7ab9 */ /* 0x000fe20000000800 */
[----:B---3--:R-:W-:Y:S01]  /*5c8c0*/  PRMT R53, R56, 0x7632, R53 ;  /* 0x0000763238357816 */ /* 0x008fe20000000035 */
[----:B------:R0:W-:Y:S01]  /*5c8d0*/  @P3 STG.E.U16 desc[UR10][R4.64], R56 ;  /* 0x0000003804003986 */ /* 0x0001e2000c10150a */
[----:B------:R-:W-:-:S03]  /*5c8e0*/  ISETP.LT.AND P5, PT, R57, UR12, !P1 ;  /* 0x0000000c39007c0c */ /* 0x000fc6000cfa1270 */
[----:B0-----:R-:W2:Y:S01]  /*5c8f0*/  LDL.LU R56, [R1+0xfc] ;  /* 0x0000fc0001387983 */ /* 0x001ea20000300800 */
[----:B------:R-:W-:Y:S01]  /*5c900*/  IMAD.WIDE R50, R10, 0x2, R42 ;  /* 0x000000020a327825 */ /* 0x000fe200078e022a */
[----:B------:R-:W-:Y:S01]  /*5c910*/  ISETP.GE.AND P2, PT, R52, UR4, PT ;  /* 0x0000000434007c0c */ /* 0x000fe2000bf46270 */
[----:B------:R-:W-:Y:S01]  /*5c920*/  ULDC UR12, c[0x0][0x228] ;  /* 0x00008a00000c7ab9 */ /* 0x000fe20000000800 */
[----:B------:R-:W-:Y:S01]  /*5c930*/  @P4 STG.E.U16 desc[UR10][R6.64], R53 ;  /* 0x0000003506004986 */ /* 0x000fe2000c10150a */
[----:B------:R-:W-:-:S05]  /*5c940*/  ULDC UR4, c[0x0][0x248] ;  /* 0x0000920000047ab9 */ /* 0x000fca0000000800 */
[----:B------:R0:W-:Y:S04]  /*5c950*/  @P5 STG.E.U16 desc[UR10][R8.64], R13 ;  /* 0x0000000d08005986 */ /* 0x0001e8000c10150a */
[----:B0-----:R-:W3:Y:S01]  /*5c960*/  LDL.LU R13, [R1+0xec] ;  /* 0x0000ec00010d7983 */ /* 0x001ee20000300800 */
[----:B------:R-:W-:Y:S01]  /*5c970*/  ISETP.LT.AND P5, PT, R39, UR6, !P1 ;  /* 0x0000000627007c0c */ /* 0x000fe2000cfa1270 */
[----:B------:R-:W-:Y:S01]  /*5c980*/  ULDC UR6, c[0x0][0x228] ;  /* 0x00008a0000067ab9 */ /* 0x000fe20000000800 */
[----:B------:R-:W-:Y:S01]  /*5c990*/  ISETP.LT.AND P4, PT, R35, UR8, !P1 ;  /* 0x0000000823007c0c */ /* 0x000fe2000cf81270 */
[----:B------:R0:W-:Y:S01]  /*5c9a0*/  @P6 STG.E.U16 desc[UR10][R50.64], R54 ;  /* 0x0000003632006986 */ /* 0x0001e2000c10150a */
[----:B------:R-:W-:Y:S01]  /*5c9b0*/  ISETP.LT.AND P3, PT, R31, UR12, !P1 ;  /* 0x0000000c1f007c0c */ /* 0x000fe2000cf61270 */
[----:B------:R-:W-:Y:S01]  /*5c9c0*/  IMAD.WIDE R6, R10, 0x2, R44 ;  /* 0x000000020a067825 */ /* 0x000fe200078e022c */
[----:B------:R-:W-:Y:S01]  /*5c9d0*/  ISETP.LT.AND P1, PT, R61, UR14, !P1 ;  /* 0x0000000e3d007c0c */ /* 0x000fe2000cf21270 */
[----:B------:R-:W-:Y:S01]  /*5c9e0*/  ULDC UR8, c[0x0][0x228] ;  /* 0x00008a0000087ab9 */ /* 0x000fe20000000800 */
[----:B------:R-:W-:Y:S01]  /*5c9f0*/  ISETP.LT.AND P6, PT, R58, UR6, !P2 ;  /* 0x000000063a007c0c */ /* 0x000fe2000d7c1270 */
[----:B------:R-:W-:Y:S01]  /*5ca00*/  VIADD R52, R10, UR4 ;  /* 0x000000040a347c36 */ /* 0x000fe20008000000 */
[----:B------:R-:W-:Y:S01]  /*5ca10*/  PRMT R53, R12, 0x7632, R53 ;  /* 0x000076320c357816 */ /* 0x000fe20000000035 */
[C---:B------:R-:W-:Y:S01]  /*5ca20*/  IMAD.WIDE R4, R10.reuse, 0x2, R46 ;  /* 0x000000020a047825 */ /* 0x040fe200078e022e */
[----:B------:R-:W-:Y:S01]  /*5ca30*/  ULDC UR4, c[0x0][0x228] ;  /* 0x00008a0000047ab9 */ /* 0x000fe20000000800 */
[----:B------:R1:W-:Y:S01]  /*5ca40*/  @P5 STG.E.U16 desc[UR10][R6.64], R12 ;  /* 0x0000000c06005986 */ /* 0x0003e2000c10150a */
[----:B------:R-:W-:Y:S01]  /*5ca50*/  ULDC UR6, c[0x0][0x228] ;  /* 0x00008a0000067ab9 */ /* 0x000fe20000000800 */
[----:B------:R-:W-:Y:S01]  /*5ca60*/  IMAD.WIDE R8, R10, 0x2, R48 ;  /* 0x000000020a087825 */ /* 0x000fe200078e0230 */
[----:B------:R-:W-:-:S03]  /*5ca70*/  ULDC UR12, c[0x0][0x228] ;  /* 0x00008a00000c7ab9 */ /* 0x000fc60000000800 */
[----:B0-----:R-:W-:Y:S01]  /*5ca80*/  IMAD.WIDE R50, R10, 0x2, R2 ;  /* 0x000000020a327825 */ /* 0x001fe200078e0202 */
[----:B------:R-:W-:Y:S01]  /*5ca90*/  PRMT R10, R11, 0x7632, R10 ;  /* 0x000076320b0a7816 */ /* 0x000fe2000000000a */
[----:B------:R-:W-:Y:S01]  /*5caa0*/  @P4 STG.E.U16 desc[UR10][R4.64], R53 ;  /* 0x0000003504004986 */ /* 0x000fe2000c10150a */
[----:B------:R-:W-:Y:S01]  /*5cab0*/  ULDC UR14, c[0x0][0x228] ;  /* 0x00008a00000e7ab9 */ /* 0x000fe20000000800 */
[----:B-1----:R-:W-:Y:S02]  /*5cac0*/  IMAD.WIDE R6, R52, 0x2, R16 ;  /* 0x0000000234067825 */ /* 0x002fe400078e0210 */
[----:B------:R-:W4:Y:S04]  /*5cad0*/  LDL.LU R12, [R1+0x238c] ;  /* 0x00238c00010c7983 */ /* 0x000f280000300800 */
[----:B------:R0:W-:Y:S01]  /*5cae0*/  @P3 STG.E.U16 desc[UR10][R8.64], R11 ;  /* 0x0000000b08003986 */ /* 0x0001e2000c10150a */
[----:B------:R-:W-:Y:S01]  /*5caf0*/  ISETP.LT.AND P3, PT, R60, UR4, !P2 ;  /* 0x000000043c007c0c */ /* 0x000fe2000d761270 */
[----:B------:R-:W-:-:S02]  /*5cb00*/  ULDC UR4, c[0x0][0x228] ;  /* 0x00008a0000047ab9 */ /* 0x000fc40000000800 */
[----:B------:R1:W-:Y:S04]  /*5cb10*/  @P1 STG.E.U16 desc[UR10][R50.64], R10 ;  /* 0x0000000a32001986 */ /* 0x0003e8000c10150a */
[----:B------:R1:W-:Y:S04]  /*5cb20*/  @P6 STG.E.U16 desc[UR10][R6.64], R59 ;  /* 0x0000003b06006986 */ /* 0x0003e8000c10150a */
[----:B0-----:R-:W4:Y:S01]  /*5cb30*/  LDL.LU R11, [R1+0x2388] ;  /* 0x00238800010b7983 */ /* 0x001f220000300800 */
[----:B-1----:R-:W-:-:S03]  /*5cb40*/  PRMT R10, R59, 0x7632, R10 ;  /* 0x000076323b0a7816 */ /* 0x002fc6000000000a */
[----:B------:R-:W4:Y:S01]  /*5cb50*/  LDL.LU R59, [R1+0x2f0] ;  /* 0x0002f000013b7983 */ /* 0x000f220000300800 */
[----:B------:R-:W-:Y:S01]  /*5cb60*/  ISETP.LT.AND P4, PT, R57, UR6, !P2 ;  /* 0x0000000639007c0c */ /* 0x000fe2000d781270 */
[----:B------:R-:W-:Y:S01]  /*5cb70*/  ULDC UR6, c[0x0][0x228] ;  /* 0x00008a0000067ab9 */ /* 0x000fe20000000800 */
[----:B------:R-:W-:Y:S01]  /*5cb80*/  ISETP.LT.AND P5, PT, R55, UR4, !P2 ;  /* 0x0000000437007c0c */ /* 0x000fe2000d7a1270 */
[C---:B------:R-:W-:Y:S01]  /*5cb90*/  IMAD.WIDE R8, R52.reuse, 0x2, R18 ;  /* 0x0000000234087825 */ /* 0x040fe200078e0212 */
[----:B------:R-:W-:Y:S01]  /*5cba0*/  ISETP.LT.AND P6, PT, R39, UR6, !P2 ;  /* 0x0000000627007c0c */ /* 0x000fe2000d7c1270 */
[----:B------:R-:W-:Y:S01]  /*5cbb0*/  ULDC UR4, c[0x0][0x22c] ;  /* 0x00008b0000047ab9 */ /* 0x000fe20000000800 */
[----:B------:R-:W-:Y:S01]  /*5cbc0*/  ULDC UR6, c[0x0][0x228] ;  /* 0x00008a0000067ab9 */ /* 0x000fe20000000800 */
[C---:B------:R-:W-:Y:S01]  /*5cbd0*/  IMAD.WIDE R6, R52.reuse, 0x2, R40 ;  /* 0x0000000234067825 */ /* 0x040fe200078e0228 */
[----:B------:R0:W-:Y:S03]  /*5cbe0*/  @P3 STG.E.U16 desc[UR10][R8.64], R10 ;  /* 0x0000000a08003986 */ /* 0x0001e6000c10150a */
[----:B------:R-:W-:-:S04]  /*5cbf0*/  IMAD.WIDE R4, R52, 0x2, R42 ;  /* 0x0000000234047825 */ /* 0x000fc800078e022a */
[----:B0-----:R-:W-:Y:S01]  /*5cc00*/  IMAD.WIDE R8, R52, 0x2, R44 ;  /* 0x0000000234087825 */ /* 0x001fe200078e022c */
[----:B--2---:R-:W-:Y:S01]  /*5cc10*/  PRMT R50, R56, 0x7632, R50 ;  /* 0x0000763238327816 */ /* 0x004fe20000000032 */
[----:B------:R3:W-:Y:S04]  /*5cc20*/  @P4 STG.E.U16 desc[UR10][R6.64], R56 ;  /* 0x0000003806004986 */ /* 0x0007e8000c10150a */
[----:B------:R-:W-:Y:S01]  /*5cc30*/  @P5 STG.E.U16 desc[UR10][R4.64], R50 ;  /* 0x0000003204005986 */ /* 0x000fe2000c10150a */
[----:B---3--:R-:W-:-:S03]  /*5cc40*/  PRMT R6, R13, 0x7632, R6 ;  /* 0x000076320d067816 */ /* 0x008fc60000000006 */
[----:B------:R0:W-:Y:S04]  /*5cc50*/  @P6 STG.E.U16 desc[UR10][R8.64], R13 ;  /* 0x0000000d08006986 */ /* 0x0001e8000c10150a */
[----:B0-----:R-:W2:Y:S01]  /*5cc60*/  LDL.LU R13, [R1+0x320] ;  /* 0x00032000010d7983 */ /* 0x001ea20000300800 */
[----:B------:R-:W-:Y:S01]  /*5cc70*/  VIADD R51, R30, 0x20 ;  /* 0x000000201e337836 */ /* 0x000fe20000000000 */
[----:B------:R-:W-:Y:S01]  /*5cc80*/  ISETP.LT.AND P3, PT, R31, UR6, !P2 ;  /* 0x000000061f007c0c */ /* 0x000fe2000d761270 */
[----:B------:R-:W-:Y:S01]  /*5cc90*/  IMAD.WIDE R4, R52, 0x2, R46 ;  /* 0x0000000234047825 */ /* 0x000fe200078e022e */
[----:B------:R-:W-:Y:S01]  /*5cca0*/  ULDC UR6, c[0x0][0x228] ;  /* 0x00008a0000067ab9 */ /* 0x000fe20000000800 */
[----:B------:R-:W3:Y:S01]  /*5ccb0*/  LDL.LU R56, [R1+0x310] ;  /* 0x0003100001387983 */ /* 0x000ee20000300800 */
[----:B------:R-:W-:Y:S01]  /*5ccc0*/  ISETP.GE.AND P1, PT, R51, UR4, PT ;  /* 0x0000000433007c0c */ /* 0x000fe2000bf26270 */
[----:B------:R-:W-:-:S02]  /*5ccd0*/  ULDC UR4, c[0x0][0x228] ;  /* 0x00008a0000047ab9 */ /* 0x000fc40000000800 */
[----:B------:R-:W-:Y:S01]  /*5cce0*/  ISETP.LT.AND P4, PT, R35, UR4, !P2 ;  /* 0x0000000423007c0c */ /* 0x000fe2000d781270 */
[----:B------:R-:W-:Y:S01]  /*5ccf0*/  ULDC UR4, c[0x0][0x248] ;  /* 0x0000920000047ab9 */ /* 0x000fe20000000800 */
[----:B------:R-:W-:Y:S02]  /*5cd00*/  ISETP.LT.AND P2, PT, R61, UR8, !P2 ;  /* 0x000000083d007c0c */ /* 0x000fe4000d741270 */
        /* <DEDUP_REMOVED lines=8> */
[----:B------:R-:W-:Y:S01]  /*5cd90*/  IMAD.WIDE R8, R10, 0x2, R16 ;  /* 0x000000020a087825 */ /* 0x000fe200078e0210 */
[----:B------:R-:W-:Y:S01]  /*5cda0*/  ULDC UR14, c[0x0][0x228] ;  /* 0x00008a00000e7ab9 */ /* 0x000fe20000000800 */
[----:B------:R-:W-:Y:S01]  /*5cdb0*/  PRMT R54, R24, 0x7632, R54 ;  /* 0x0000763218367816 */ /* 0x000fe20000000036 */
[----:B------:R-:W-:Y:S01]  /*5cdc0*/  ULDC UR16, c[0x0][0x228] ;  /* 0x00008a0000107ab9 */ /* 0x000fe20000000800 */
[----:B------:R-:W-:-:S04]  /*5cdd0*/  IMAD.WIDE R50, R10, 0x2, R18 ;  /* 0x000000020a327825 */ /* 0x000fc800078e0212 */
[----:B0-----:R-:W-:-:S04]  /*5cde0*/  IMAD.WIDE R4, R52, 0x2, R48 ;  /* 0x0000000234047825 */ /* 0x001fc800078e0230 */
[----:B------:R-:W-:Y:S01]  /*5cdf0*/  IMAD.WIDE R6, R52, 0x2, R2 ;  /* 0x0000000234067825 */ /* 0x000fe200078e0202 */
[----:B----4-:R-:W-:Y:S01]  /*5ce00*/  PRMT R52, R11, 0x7632, R52 ;  /* 0x000076320b347816 */ /* 0x010fe20000000034 */
[----:B------:R0:W-:Y:S01]  /*5ce10*/  @P3 STG.E.U16 desc[UR10][R4.64], R11 ;  /* 0x0000000b04003986 */ /* 0x0001e2000c10150a */
[----:B------:R-:W-:-:S03]  /*5ce20*/  PRMT R53, R59, 0x7632, R53 ;  /* 0x000076323b357816 */ /* 0x000fc60000000035 */
[----:B------:R1:W-:Y:S01]  /*5ce30*/  @P2 STG.E.U16 desc[UR10][R6.64], R52 ;  /* 0x0000003406002986 */ /* 0x0003e2000c10150a */
[----:B------:R-:W-:Y:S01]  /*5ce40*/  ISETP.LT.AND P3, PT, R55, UR4, !P1 ;  /* 0x0000000437007c0c */ /* 0x000fe2000cf61270 */
[----:B------:R-:W-:Y:S02]  /*5ce50*/  ULDC UR4, c[0x0][0x22c] ;  /* 0x00008b0000047ab9 */ /* 0x000fe40000000800 */
[----:B------:R4:W-:Y:S01]  /*5ce60*/  @P6 STG.E.U16 desc[UR10][R8.64], R59 ;  /* 0x0000003b08006986 */ /* 0x0009e2000c10150a */
[----:B0-----:R-:W-:-:S03]  /*5ce70*/  IMAD.WIDE R4, R10, 0x2, R40 ;  /* 0x000000020a047825 */ /* 0x001fc600078e0228 */
[----:B------:R-:W-:Y:S04]  /*5ce80*/  @P5 STG.E.U16 desc[UR10][R50.64], R53 ;  /* 0x0000003532005986 */ /* 0x000fe8000c10150a */
[----:B------:R0:W-:Y:S01]  /*5ce90*/  @P4 STG.E.U16 desc[UR10][R4.64], R12 ;  /* 0x0000000c04004986 */ /* 0x0001e2000c10150a */
[----:B------:R-:W-:Y:S01]  /*5cea0*/  ISETP.LT.AND P4, PT, R39, UR6, !P1 ;  /* 0x0000000627007c0c */ /* 0x000fe2000cf81270 */
[----:B-1----:R-:W-:Y:S01]  /*5ceb0*/  IMAD.WIDE R6, R10, 0x2, R44 ;  /* 0x000000020a067825 */ /* 0x002fe200078e022c */
[----:B------:R-:W-:Y:S01]  /*5cec0*/  PRMT R11, R12, 0x7632, R11 ;  /* 0x000076320c0b7816 */ /* 0x000fe2000000000b */
[----:B----4-:R-:W4:Y:S01]  /*5ced0*/  LDL.LU R59, [R1+0x300] ;  /* 0x00030000013b7983 */ /* 0x010f220000300800 */
[----:B--2---:R-:W-:Y:S01]  /*5cee0*/  PRMT R52, R13, 0x7632, R52 ;  /* 0x000076320d347816 */ /* 0x004fe20000000034 */
[----:B0-----:R-:W-:Y:S01]  /*5cef0*/  IMAD.WIDE R4, R10, 0x2, R42 ;  /* 0x000000020a047825 */ /* 0x001fe200078e022a */
[----:B------:R-:W-:Y:S01]  /*5cf00*/  ISETP.LT.AND P5, PT, R35, UR8, !P1 ;  /* 0x0000000823007c0c */ /* 0x000fe2000cfa1270 */
[----:B------:R-:W-:Y:S01]  /*5cf10*/  ULDC UR6, c[0x0][0x228] ;  /* 0x00008a0000067ab9 */ /* 0x000fe20000000800 */
[----:B------:R-:W-:Y:S01]  /*5cf20*/  ISETP.LT.AND P6, PT, R31, UR12, !P1 ;  /* 0x0000000c1f007c0c */ /* 0x000fe2000cfc1270 */
[----:B------:R-:W-:Y:S01]  /*5cf30*/  VIADD R12, R30, 0x21 ;  /* 0x000000211e0c7836 */ /* 0x000fe20000000000 */
[----:B------:R-:W-:Y:S01]  /*5cf40*/  @P3 STG.E.U16 desc[UR10][R4.64], R11 ;  /* 0x0000000b04003986 */ /* 0x000fe2000c10150a */
[C---:B------:R-:W-:Y:S01]  /*5cf50*/  IMAD.WIDE R8, R10.reuse, 0x2, R46 ;  /* 0x000000020a087825 */ /* 0x040fe200078e022e */
[----:B------:R-:W-:Y:S01]  /*5cf60*/  ULDC UR8, c[0x0][0x228] ;  /* 0x00008a0000087ab9 */ /* 0x000fe20000000800 */
[----:B------:R-:W-:Y:S01]  /*5cf70*/  ULDC UR12, c[0x0][0x228] ;  /* 0x00008a00000c7ab9 */ /* 0x000fe20000000800 */
[----:B------:R0:W-:Y:S04]  /*5cf80*/  @P4 STG.E.U16 desc[UR10][R6.64], R13 ;  /* 0x0000000d06004986 */ /* 0x0001e8000c10150a */
[----:B0-----:R-:W2:Y:S01]  /*5cf90*/  LDL.LU R13, [R1+0x2384] ;  /* 0x00238400010d7983 */ /* 0x001ea20000300800 */
[----:B------:R-:W-:Y:S01]  /*5cfa0*/  IMAD.WIDE R50, R10, 0x2, R48 ;  /* 0x000000020a327825 */ /* 0x000fe200078e0230 */
[----:B------:R-:W-:Y:S01]  /*5cfb0*/  ISETP.GE.AND P2, PT, R12, UR4, PT ;  /* 0x000000040c007c0c */ /* 0x000fe2000bf46270 */
[----:B------:R-:W-:Y:S01]  /*5cfc0*/  ULDC UR4, c[0x0][0x248] ;  /* 0x0000920000047ab9 */ /* 0x000fe20000000800 */
[----:B------:R-:W-:Y:S01]  /*5cfd0*/  ISETP.LT.AND P3, PT, R61, UR6, !P1 ;  /* 0x000000063d007c0c */ /* 0x000fe2000cf61270 */
[----:B------:R0:W-:Y:S01]  /*5cfe0*/  @P5 STG.E.U16 desc[UR10][R8.64], R52 ;  /* 0x0000003408005986 */ /* 0x0001e2000c10150a */
[----:B------:R-:W-:Y:S01]  /*5cff0*/  ISETP.LT.AND P4, PT, R58, UR8, !P2 ;  /* 0x000000083a007c0c */ /* 0x000fe2000d781270 */
[----:B------:R-:W-:Y:S01]  /*5d000*/  VIADD R12, R10, UR4 ;  /* 0x000000040a0c7c36 */ /* 0x000fe20008000000 */
[----:B------:R-:W-:Y:S01]  /*5d010*/  ISETP.LT.AND P5, PT, R60, UR12, !P2 ;  /* 0x0000000c3c007c0c */ /* 0x000fe2000d7a1270 */
[----:B---3--:R1:W-:Y:S01]  /*5d020*/  @P6 STG.E.U16 desc[UR10][R50.64], R56 ;  /* 0x0000003832006986 */ /* 0x0083e2000c10150a */
[----:B------:R-:W-:Y:S01]  /*5d030*/  ISETP.LT.AND P6, PT, R57, UR14, !P2 ;  /* 0x0000000e39007c0c */ /* 0x000fe2000d7c1270 */
[----:B------:R-:W-:Y:S01]  /*5d040*/  IMAD.WIDE R4, R10, 0x2, R2 ;  /* 0x000000020a047825 */ /* 0x000fe200078e0202 */
[----:B------:R-:W-:Y:S01]  /*5d050*/  ULDC UR4, c[0x0][0x22c] ;  /* 0x00008b0000047ab9 */ /* 0x000fe20000000800 */
[----:B------:R-:W-:Y:S01]  /*5d060*/  ULDC UR6, c[0x0][0x228] ;  /* 0x00008a0000067ab9 */ /* 0x000fe20000000800 */
[----:B------:R-:W-:Y:S01]  /*5d070*/  ULDC UR8, c[0x0][0x228] ;  /* 0x00008a0000087ab9 */ /* 0x000fe20000000800 */
[----:B------:R-:W-:Y:S01]  /*5d080*/  IMAD.WIDE R6, R12, 0x2, R16 ;  /* 0x000000020c067825 */ /* 0x000fe200078e0210 */
[----:B------:R-:W-:Y:S01]  /*5d090*/  PRMT R53, R20, 0x7632, R53 ;  /* 0x0000763214357816 */ /* 0x000fe20000000035 */
[----:B------:R-:W-:Y:S01]  /*5d0a0*/  ULDC UR12, c[0x0][0x228] ;  /* 0x00008a00000c7ab9 */ /* 0x000fe20000000800 */
[----:B------:R-:W-:Y:S01]  /*5d0b0*/  ULDC UR14, c[0x0][0x228] ;  /* 0x00008a00000e7ab9 */ /* 0x000fe20000000800 */
[----:B0-----:R-:W-:Y:S01]  /*5d0c0*/  IMAD.WIDE R8, R12, 0x2, R18 ;  /* 0x000000020c087825 */ /* 0x001fe200078e0212 */
[----:B-1----:R-:W-:-:S03]  /*5d0d0*/  PRMT R51, R56, 0x7632, R51 ;  /* 0x0000763238337816 */ /* 0x002fc60000000033 */
[----:B------:R-:W-:Y:S02]  /*5d0e0*/  VIADD R50, R30, 0x22 ;  /* 0x000000221e327836 */ /* 0x000fe40000000000 */
[----:B------:R-:W-:Y:S01]  /*5d0f0*/  IMAD.WIDE R10, R12, 0x2, R40 ;  /* 0x000000020c0a7825 */ /* 0x000fe200078e0228 */
[----:B------:R0:W-:Y:S02]  /*5d100*/  @P3 STG.E.U16 desc[UR10][R4.64], R51 ;  /* 0x0000003304003986 */ /* 0x0001e4000c10150a */
[----:B------:R-:W-:Y:S01]  /*5d110*/  ISETP.GE.AND P1, PT, R50, UR4, PT ;  /* 0x0000000432007c0c */ /* 0x000fe2000bf26270 */
[----:B------:R-:W-:Y:S01]  /*5d120*/  ULDC UR4, c[0x0][0x228] ;  /* 0x00008a0000047ab9 */ /* 0x000fe20000000800 */
[----:B----4-:R-:W-:Y:S01]  /*5d130*/  PRMT R52, R59, 0x7632, R52 ;  /* 0x000076323b347816 */ /* 0x010fe20000000034 */
[----:B------:R1:W-:Y:S04]  /*5d140*/  @P4 STG.E.U16 desc[UR10][R6.64], R59 ;  /* 0x0000003b06004986 */ /* 0x0003e8000c10150a */
[----:B------:R3:W-:Y:S01]  /*5d150*/  @P5 STG.E.U16 desc[UR10][R8.64], R52 ;  /* 0x0000003408005986 */ /* 0x0007e2000c10150a */
[----:B------:R-:W-:Y:S01]  /*5d160*/  ISETP.LT.AND P5, PT, R39, UR6, !P2 ;  /* 0x0000000627007c0c */ /* 0x000fe2000d7a1270 */
[C---:B0-----:R-:W-:Y:S01]  /*5d170*/  IMAD.WIDE R4, R12.reuse, 0x2, R42 ;  /* 0x000000020c047825 */ /* 0x041fe200078e022a */
[----:B------:R-:W-:Y:S01]  /*5d180*/  ISETP.LT.AND P4, PT, R35, UR8, !P2 ;  /* 0x0000000823007c0c */ /* 0x000fe2000d781270 */
[----:B------:R-:W-:Y:S01]  /*5d190*/  ULDC UR6, c[0x0][0x228] ;  /* 0x00008a0000067ab9 */ /* 0x000fe20000000800 */
[----:B------:R-:W-:Y:S01]  /*5d1a0*/  ISETP.LT.AND P3, PT, R31, UR12, !P2 ;  /* 0x0000000c1f007c0c */ /* 0x000fe2000d761270 */
[----:B------:R-:W-:Y:S01]  /*5d1b0*/  ULDC UR8, c[0x0][0x228] ;  /* 0x00008a0000087ab9 */ /* 0x000fe20000000800 */
[----:B------:R-:W-:Y:S01]  /*5d1c0*/  ULDC UR12, c[0x0][0x228] ;  /* 0x00008a00000c7ab9 */ /* 0x000fe20000000800 */
[----:B-1----:R-:W-:-:S04]  /*5d1d0*/  IMAD.WIDE R6, R12, 0x2, R44 ;  /* 0x000000020c067825 */ /* 0x002fc800078e022c */
[C---:B---3--:R-:W-:Y:S01]  /*5d1e0*/  IMAD.WIDE R8, R12.reuse, 0x2, R46 ;  /* 0x000000020c087825 */ /* 0x048fe200078e022e */
[----:B--2---:R0:W-:Y:S01]  /*5d1f0*/  @P6 STG.E.U16 desc[UR10][R10.64], R13 ;  /* 0x0000000d0a006986 */ /* 0x0041e2000c10150a */
[----:B------:R-:W-:Y:S01]  /*5d200*/  ISETP.LT.AND P6, PT, R55, UR4, !P2 ;  /* 0x0000000437007c0c */ /* 0x000fe2000d7c1270 */
[----:B------:R-:W-:Y:S01]  /*5d210*/  ULDC UR4, c[0x0][0x248] ;  /* 0x0000920000047ab9 */ /* 0x000fe20000000800 */
[----:B------:R-:W-:Y:S02]  /*5d220*/  PRMT R52, R13, 0x7632, R52 ;  /* 0x000076320d347816 */ /* 0x000fe40000000034 */
[----:B0-----:R-:W2:Y:S04]  /*5d230*/  LDL.LU R13, [R1+0x2380] ;  /* 0x00238000010d7983 */ /* 0x001ea80000300800 */
[----:B------:R-:W3:Y:S05]  /*5d240*/  LDL.LU R56, [R1+0x314] ;  /* 0x0003140001387983 */ /* 0x000eea0000300800 */
[----:B------:R0:W-:Y:S04]  /*5d250*/  @P6 STG.E.U16 desc[UR10][R4.64], R52 ;  /* 0x0000003404006986 */ /* 0x0001e8000c10150a */
[----:B------:R-:W4:Y:S04]  /*5d260*/  LDL.LU R59, [R1+0x304] ;  /* 0x00030400013b7983 */ /* 0x000f280000300800 */
[----:B------:R-:W-:Y:S04]  /*5d270*/  @P5 STG.E.U16 desc[UR10][R6.64], R20 ;  /* 0x0000001406005986 */ /* 0x000fe8000c10150a */
[----:B0-----:R-:W3:Y:S04]  /*5d280*/  LDL.LU R52, [R1+0x324] ;  /* 0x0003240001347983 */ /* 0x001ee80000300800 */
[----:B------:R0:W-:Y:S04]  /*5d290*/  @P4 STG.E.U16 desc[UR10][R8.64], R53 ;  /* 0x0000003508004986 */ /* 0x0001e8000c10150a */
[----:B0-----:R-:W4:Y:S01]  /*5d2a0*/  LDL.LU R53, [R1+0x2f4] ;  /* 0x0002f40001357983 */ /* 0x001f220000300800 */
[----:B------:R-:W-:Y:S01]  /*5d2b0*/  IMAD.WIDE R10, R12, 0x2, R48 ;  /* 0x000000020c0a7825 */ /* 0x000fe200078e0230 */
[----:B------:R-:W-:Y:S01]  /*5d2c0*/  ISETP.LT.AND P2, PT, R61, UR14, !P2 ;  /* 0x0000000e3d007c0c */ /* 0x000fe2000d741270 */
[----:B------:R-:W-:Y:S01]  /*5d2d0*/  ULDC UR14, c[0x0][0x228] ;  /* 0x00008a00000e7ab9 */ /* 0x000fe20000000800 */
[----:B------:R-:W-:Y:S01]  /*5d2e0*/  ISETP.LT.AND P4, PT, R60, UR8, !P1 ;  /* 0x000000083c007c0c */ /* 0x000fe2000cf81270 */
[----:B------:R-:W-:Y:S01]  /*5d2f0*/  VIADD R20, R12, UR4 ;  /* 0x000000040c147c36 */ /* 0x000fe20008000000 */
[----:B------:R0:W-:Y:S01]  /*5d300*/  @P3 STG.E.U16 desc[UR10][R10.64], R24 ;  /* 0x000000180a003986 */ /* 0x0001e2000c10150a */
[----:B------:R-:W-:Y:S01]  /*5d310*/  ISETP.LT.AND P3, PT, R58, UR6, !P1 ;  /* 0x000000063a007c0c */ /* 0x000fe2000cf61270 */
[----:B------:R-:W-:Y:S01]  /*5d320*/  IMAD.WIDE R50, R12, 0x2, R2 ;  /* 0x000000020c327825 */ /* 0x000fe200078e0202 */
[----:B------:R-:W-:Y:S01]  /*5d330*/  ISETP.LT.AND P5, PT, R57, UR12, !P1 ;  /* 0x0000000c39007c0c */ /* 0x000fe2000cfa1270 */
[----:B------:R-:W-:Y:S01]  /*5d340*/  ULDC UR6, c[0x0][0x228] ;  /* 0x00008a0000067ab9 */ /* 0x000fe20000000800 */
[----:B------:R-:W-:Y:S01]  /*5d350*/  ISETP.LT.AND P6, PT, R55, UR14, !P1 ;  /* 0x0000000e37007c0c */ /* 0x000fe2000cfc1270 */
[----:B------:R-:W-:Y:S01]  /*5d360*/  IMAD.WIDE R4, R20, 0x2, R16 ;  /* 0x0000000214047825 */ /* 0x000fe200078e0210 */
[----:B------:R-:W-:Y:S01]  /*5d370*/  ULDC UR4, c[0x0][0x22c] ;  /* 0x00008b0000047ab9 */ /* 0x000fe20000000800 */
[----:B------:R-:W-:-:S02]  /*5d380*/  ULDC UR8, c[0x0][0x228] ;  /* 0x00008a0000087ab9 */ /* 0x000fc40000000800 */
[C---:B------:R-:W-:Y:S01]  /*5d390*/  IMAD.WIDE R6, R20.reuse, 0x2, R18 ;  /* 0x0000000214067825 */ /* 0x040fe200078e0212 */
[----:B------:R2:W-:Y:S01]  /*5d3a0*/  @P2 STG.E.U16 desc[UR10][R50.64], R54 ;  /* 0x0000003632002986 */ /* 0x0005e2000c10150a */
[----:B------:R-:W-:Y:S01]  /*5d3b0*/  ULDC UR12, c[0x0][0x228] ;  /* 0x00008a00000c7ab9 */ /* 0x000fe20000000800 */
[----:B------:R-:W-:Y:S01]  /*5d3c0*/  ULDC UR14, c[0x0][0x228] ;  /* 0x00008a00000e7ab9 */ /* 0x000fe20000000800 */
[----:B------:R-:W-:-:S04]  /*5d3d0*/  IMAD.WIDE R8, R20, 0x2, R40 ;  /* 0x0000000214087825 */ /* 0x000fc800078e0228 */
[----:B------:R-:W-:Y:S02]  /*5d3e0*/  VIADD R12, R30, 0x23 ;  /* 0x000000231e0c7836 */ /* 0x000fe40000000000 */
[----:B0-----:R-:W-:-:S03]  /*5d3f0*/  IMAD.WIDE R10, R20, 0x2, R42 ;  /* 0x00000002140a7825 */ /* 0x001fc600078e022a */
[----:B------:R-:W-:Y:S01]  /*5d400*/  ISETP.GE.AND P2, PT, R12, UR4, PT ;  /* 0x000000040c007c0c */ /* 0x000fe2000bf46270 */
[----:B------:R-:W-:Y:S01]  /*5d410*/  ULDC UR4, c[0x0][0x248] ;  /* 0x0000920000047ab9 */ /* 0x000fe20000000800 */
[----:B--2---:R-:W-:Y:S02]  /*5d420*/  PRMT R50, R13, 0x7632, R50 ;  /* 0x000076320d327816 */ /* 0x004fe40000000032 */
[----:B----4-:R-:W-:Y:S01]  /*5d430*/  PRMT R24, R53, 0x7632, R24 ;  /* 0x0000763235187816 */ /* 0x010fe20000000018 */
[----:B------:R0:W-:Y:S04]  /*5d440*/  @P3 STG.E.U16 desc[UR10][R4.64], R53 ;  /* 0x0000003504003986 */ /* 0x0001e8000c10150a */
[----:B------:R1:W-:Y:S04]  /*5d450*/  @P4 STG.E.U16 desc[UR10][R6.64], R24 ;  /* 0x0000001806004986 */ /* 0x0003e8000c10150a */
[----:B------:R2:W-:Y:S01]  /*5d460*/  @P5 STG.E.U16 desc[UR10][R8.64], R13 ;  /* 0x0000000d08005986 */ /* 0x0005e2000c10150a */
[----:B------:R-:W-:Y:S01]  /*5d470*/  ISETP.LT.AND P5, PT, R39, UR6, !P1 ;  /* 0x0000000627007c0c */ /* 0x000fe2000cfa1270 */
[----:B------:R-:W-:Y:S01]  /*5d480*/  ULDC UR6, c[0x0][0x228] ;  /* 0x00008a0000067ab9 */ /* 0x000fe20000000800 */
[----:B------:R-:W-:Y:S01]  /*5d490*/  ISETP.LT.AND P4, PT, R35, UR8, !P1 ;  /* 0x0000000823007c0c */ /* 0x000fe2000cf81270 */
[----:B------:R4:W-:Y:S01]  /*5d4a0*/  @P6 STG.E.U16 desc[UR10][R10.64], R50 ;  /* 0x000000320a006986 */ /* 0x0009e2000c10150a */
[----:B------:R-:W-:Y:S01]  /*5d4b0*/  ISETP.LT.AND P3, PT, R31, UR12, !P1 ;  /* 0x0000000c1f007c0c */ /* 0x000fe2000cf61270 */
[C---:B0-----:R-:W-:Y:S01]  /*5d4c0*/  VIADD R4, R20.reuse, UR4 ;  /* 0x0000000414047c36 */ /* 0x041fe20008000000 */
[----:B------:R-:W-:Y:S01]  /*5d4d0*/  ISETP.LT.AND P1, PT, R61, UR14, !P1 ;  /* 0x0000000e3d007c0c */ /* 0x000fe2000cf21270 */
[----:B-1----:R-:W-:Y:S01]  /*5d4e0*/  IMAD.WIDE R6, R20, 0x2, R2 ;  /* 0x0000000214067825 */ /* 0x002fe200078e0202 */
[----:B------:R-:W-:Y:S01]  /*5d4f0*/  ISETP.LT.AND P6, PT, R58, UR6, !P2 ;  /* 0x000000063a007c0c */ /* 0x000fe2000d7c1270 */
[----:B------:R-:W-:Y:S01]  /*5d500*/  ULDC UR4, c[0x0][0x228] ;  /* 0x00008a0000047ab9 */ /* 0x000fe20000000800 */
[----:B---3--:R-:W-:Y:S01]  /*5d510*/  PRMT R5, R52, 0x7632, R5 ;  /* 0x0000763234057816 */ /* 0x008fe20000000005 */
[C---:B--2---:R-:W-:Y:S01]  /*5d520*/  IMAD.WIDE R12, R20.reuse, 0x2, R44 ;  /* 0x00000002140c7825 */ /* 0x044fe200078e022c */
[----:B------:R-:W-:Y:S01]  /*5d530*/  ULDC UR6, c[0x0][0x228] ;  /* 0x00008a0000067ab9 */ /* 0x000fe20000000800 */
[----:B------:R-:W-:Y:S01]  /*5d540*/  ULDC UR8, c[0x0][0x228] ;  /* 0x00008a0000087ab9 */ /* 0x000fe20000000800 */
[----:B------:R-:W-:Y:S01]  /*5d550*/  ULDC UR12, c[0x0][0x228] ;  /* 0x00008a00000c7ab9 */ /* 0x000fe20000000800 */
[----:B----4-:R-:W-:Y:S01]  /*5d560*/  IMAD.WIDE R10, R20, 0x2, R46 ;  /* 0x00000002140a7825 */ /* 0x010fe200078e022e */
[----:B------:R0:W-:Y:S01]  /*5d570*/  @P5 STG.E.U16 desc[UR10][R12.64], R52 ;  /* 0x000000340c005986 */ /* 0x0001e2000c10150a */
[----:B------:R-:W-:Y:S01]  /*5d580*/  PRMT R24, R14, 0x7632, R24 ;  /* 0x000076320e187816 */ /* 0x000fe20000000018 */
[----:B------:R-:W-:Y:S01]  /*5d590*/  ULDC UR14, c[0x0][0x228] ;  /* 0x00008a00000e7ab9 */ /* 0x000fe20000000800 */
[----:B------:R-:W-:Y:S01]  /*5d5a0*/  IMAD.WIDE R8, R20, 0x2, R48 ;  /* 0x0000000214087825 */ /* 0x000fe200078e0230 */
[----:B------:R-:W-:Y:S01]  /*5d5b0*/  PRMT R20, R56, 0x7632, R20 ;  /* 0x0000763238147816 */ /* 0x000fe20000000014 */
[----:B------:R1:W-:Y:S04]  /*5d5c0*/  @P4 STG.E.U16 desc[UR10][R10.64], R5 ;  /* 0x000000050a004986 */ /* 0x0003e8000c10150a */
[----:B------:R-:W-:Y:S01]  /*5d5d0*/  @P3 STG.E.U16 desc[UR10][R8.64], R56 ;  /* 0x0000003808003986 */ /* 0x000fe2000c10150a */
[----:B0-----:R-:W-:-:S03]  /*5d5e0*/  IMAD.WIDE R12, R4, 0x2, R16 ;  /* 0x00000002040c7825 */ /* 0x001fc600078e0210 */
[----:B------:R-:W-:Y:S04]  /*5d5f0*/  @P1 STG.E.U16 desc[UR10][R6.64], R20 ;  /* 0x0000001406001986 */ /* 0x000fe8000c10150a */
[----:B------:R0:W-:Y:S01]  /*5d600*/  @P6 STG.E.U16 desc[UR10][R12.64], R59 ;  /* 0x0000003b0c006986 */ /* 0x0001e2000c10150a */
[----:B-1----:R-:W-:-:S03]  /*5d610*/  PRMT R5, R59, 0x7632, R5 ;  /* 0x000076323b057816 */ /* 0x002fc60000000005 */
[----:B0-----:R-:W2:Y:S01]  /*5d620*/  LDL.LU R59, [R1+0x2f8] ;  /* 0x0002f800013b7983 */ /* 0x001ea20000300800 */
[----:B------:R-:W-:Y:S02]  /*5d630*/  ISETP.LT.AND P3, PT, R60, UR4, !P2 ;  /* 0x000000043c007c0c */ /* 0x000fe4000d761270 */
[----:B------:R-:W-:Y:S01]  /*5d640*/  ISETP.LT.AND P4, PT, R57, UR6, !P2 ;  /* 0x0000000639007c0c */ /* 0x000fe2000d781270 */
[----:B------:R-:W-:Y:S01]  /*5d650*/  IMAD.WIDE R6, R4, 0x2, R18 ;  /* 0x0000000204067825 */ /* 0x000fe200078e0212 */
[----:B------:R-:W-:Y:S01]  /*5d660*/  ISETP.LT.AND P5, PT, R55, UR8, !P2 ;  /* 0x0000000837007c0c */ /* 0x000fe2000d7a1270 */
[----:B------:R-:W-:Y:S02]  /*5d670*/  ULDC UR4, c[0x0][0x22c] ;  /* 0x00008b0000047ab9 */ /* 0x000fe40000000800 */
[----:B------:R-:W-:Y:S02]  /*5d680*/  VIADD R20, R30, 0x24 ;  /* 0x000000241e147836 */ /* 0x000fe40000000000 */
[----:B------:R-:W-:Y:S01]  /*5d690*/  IMAD.WIDE R8, R4, 0x2, R40 ;  /* 0x0000000204087825 */ /* 0x000fe200078e0228 */
[----:B------:R-:W-:Y:S01]  /*5d6a0*/  ISETP.LT.AND P6, PT, R39, UR12, !P2 ;  /* 0x0000000c27007c0c */ /* 0x000fe2000d7c1270 */
[----:B------:R-:W-:Y:S01]  /*5d6b0*/  ULDC UR6, c[0x0][0x228] ;  /* 0x00008a0000067ab9 */ /* 0x000fe20000000800 */
[----:B------:R-:W-:Y:S01]  /*5d6c0*/  ISETP.GE.AND P1, PT, R20, UR4, PT ;  /* 0x0000000414007c0c */ /* 0x000fe2000bf26270 */
[----:B------:R-:W-:Y:S01]  /*5d6d0*/  @P3 STG.E.U16 desc[UR10][R6.64], R5 ;  /* 0x0000000506003986 */ /* 0x000fe2000c10150a */
[----:B------:R-:W-:Y:S01]  /*5d6e0*/  ULDC UR4, c[0x0][0x228] ;  /* 0x00008a0000047ab9 */ /* 0x000fe20000000800 */
[C---:B------:R-:W-:Y:S01]  /*5d6f0*/  IMAD.WIDE R10, R4.reuse, 0x2, R42 ;  /* 0x00000002040a7825 */ /* 0x040fe200078e022a */
[----:B------:R-:W-:Y:S01]  /*5d700*/  ULDC UR8, c[0x0][0x228] ;  /* 0x00008a0000087ab9 */ /* 0x000fe20000000800 */
[----:B------:R0:W-:Y:S01]  /*5d710*/  @P4 STG.E.U16 desc[UR10][R8.64], R14 ;  /* 0x0000000e08004986 */ /* 0x0001e2000c10150a */
[----:B------:R-:W-:Y:S01]  /*5d720*/  ISETP.LT.AND P4, PT, R35, UR4, !P2 ;  /* 0x0000000423007c0c */ /* 0x000fe2000d781270 */
[----:B------:R-:W-:Y:S01]  /*5d730*/  IMAD.WIDE R12, R4, 0x2, R44 ;  /* 0x00000002040c7825 */ /* 0x000fe200078e022c */
[----:B------:R-:W-:Y:S01]  /*5d740*/  ULDC UR12, c[0x0][0x228] ;  /* 0x00008a00000c7ab9 */ /* 0x000fe20000000800 */
[----:B------:R-:W-:Y:S01]  /*5d750*/  @P5 STG.E.U16 desc[UR10][R10.64], R24 ;  /* 0x000000180a005986 */ /* 0x000fe2000c10150a */
[----:B------:R-:W-:Y:S01]  /*5d760*/  ISETP.LT.AND P3, PT, R31, UR6, !P2 ;  /* 0x000000061f007c0c */ /* 0x000fe2000d761270 */
[----:B------:R-:W-:-:S02]  /*5d770*/  ULDC UR4, c[0x0][0x248] ;  /* 0x0000920000047ab9 */ /* 0x000fc40000000800 */
[----:B0-----:R-:W3:Y:S01]  /*5d780*/  LDL.LU R14, [R1+0x237c] ;  /* 0x00237c00010e7983 */ /* 0x001ee20000300800 */
[----:B------:R-:W-:Y:S01]  /*5d790*/  ISETP.LT.AND P2, PT, R61, UR8, !P2 ;  /* 0x000000083d007c0c */ /* 0x000fe2000d741270 */
[----:B------:R-:W-:Y:S01]  /*5d7a0*/  IMAD.WIDE R6, R4, 0x2, R46 ;  /* 0x0000000204067825 */ /* 0x000fe200078e022e */
[----:B------:R-:W-:Y:S01]  /*5d7b0*/  PRMT R5, R21, 0x7632, R5 ;  /* 0x0000763215057816 */ /* 0x000fe20000000005 */
[----:B------:R0:W-:Y:S01]  /*5d7c0*/  @P6 STG.E.U16 desc[UR10][R12.64], R21 ;  /* 0x000000150c006986 */ /* 0x0001e2000c10150a */
[----:B------:R-:W-:Y:S01]  /*5d7d0*/  ISETP.LT.AND P6, PT, R58, UR12, !P1 ;  /* 0x0000000c3a007c0c */ /* 0x000fe2000cfc1270 */
[----:B------:R-:W-:Y:S01]  /*5d7e0*/  ULDC UR6, c[0x0][0x228] ;  /* 0x00008a0000067ab9 */ /* 0x000fe20000000800 */
[----:B------:R-:W-:Y:S01]  /*5d7f0*/  ISETP.LT.AND P5, PT, R60, UR14, !P1 ;  /* 0x0000000e3c007c0c */ /* 0x000fe2000cfa1270 */
[----:B------:R-:W4:Y:S01]  /*5d800*/  LDL.LU R52, [R1+0x328] ;  /* 0x0003280001347983 */ /* 0x000f220000300800 */
[----:B------:R-:W-:Y:S01]  /*5d810*/  ULDC UR8, c[0x0][0x228] ;  /* 0x00008a0000087ab9 */ /* 0x000fe20000000800 */
[----:B------:R-:W-:Y:S01]  /*5d820*/  ULDC UR12, c[0x0][0x228] ;  /* 0x00008a00000c7ab9 */ /* 0x000fe20000000800 */
[----:B------:R-:W-:Y:S01]  /*5d830*/  ULDC UR14, c[0x0][0x228] ;  /* 0x00008a00000e7ab9 */ /* 0x000fe20000000800 */
[----:B------:R1:W-:Y:S01]  /*5d840*/  @P4 STG.E.U16 desc[UR10][R6.64], R5 ;  /* 0x0000000506004986 */ /* 0x0003e2000c10150a */
[----:B0-----:R-:W-:-:S03]  /*5d850*/  VIADD R12, R4, UR4 ;  /* 0x00000004040c7c36 */ /* 0x001fc60008000000 */
[----:B------:R-:W4:Y:S01]  /*5d860*/  LDL.LU R56, [R1+0x318] ;  /* 0x0003180001387983 */ /* 0x000f220000300800 */
[----:B------:R-:W-:Y:S01]  /*5d870*/  PRMT R13, R25, 0x7632, R13 ;  /* 0x00007632190d7816 */ /* 0x000fe2000000000d */
[----:B------:R-:W-:Y:S01]  /*5d880*/  ULDC UR4, c[0x0][0x228] ;  /* 0x00008a0000047ab9 */ /* 0x000fe20000000800 */
[----:B------:R-:W-:-:S04]  /*5d890*/  IMAD.WIDE R8, R12, 0x2, R16 ;  /* 0x000000020c087825 */ /* 0x000fc800078e0210 */
[----:B-1----:R-:W-:-:S04]  /*5d8a0*/  IMAD.WIDE R6, R4, 0x2, R48 ;  /* 0x0000000204067825 */ /* 0x002fc800078e0230 */
[----:B------:R-:W-:Y:S01]  /*5d8b0*/  IMAD.WIDE R4, R4, 0x2, R2 ;  /* 0x0000000204047825 */ /* 0x000fe200078e0202 */
[----:B------:R-:W-:Y:S04]  /*5d8c0*/  @P3 STG.E.U16 desc[UR10][R6.64], R25 ;  /* 0x0000001906003986 */ /* 0x000fe8000c10150a */
[----:B------:R-:W-:Y:S01]  /*5d8d0*/  @P2 STG.E.U16 desc[UR10][R4.64], R13 ;  /* 0x0000000d04002986 */ /* 0x000fe2000c10150a */
[----:B--2---:R-:W-:-:S03]  /*5d8e0*/  PRMT R20, R59, 0x7632, R20 ;  /* 0x000076323b147816 */ /* 0x004fc60000000014 */
[----:B------:R0:W-:Y:S04]  /*5d8f0*/  @P6 STG.E.U16 desc[UR10][R8.64], R59 ;  /* 0x0000003b08006986 */ /* 0x0001e8000c10150a */
[----:B0-----:R-:W2:Y:S01]  /*5d900*/  LDL.LU R59, [R1+0x308] ;  /* 0x00030800013b7983 */ /* 0x001ea20000300800 */
[----:B------:R-:W-:Y:S01]  /*5d910*/  ISETP.LT.AND P4, PT, R57, UR16, !P1 ;  /* 0x0000001039007c0c */ /* 0x000fe2000cf81270 */
[----:B------:R-:W-:-:S04]  /*5d920*/  IMAD.WIDE R10, R12, 0x2, R18 ;  /* 0x000000020c0a7825 */ /* 0x000fc800078e0212 */
[----:B------:R-:W-:Y:S01]  /*5d930*/  IMAD.WIDE R6, R12, 0x2, R40 ;  /* 0x000000020c067825 */ /* 0x000fe200078e0228 */
[----:B------:R0:W-:Y:S01]  /*5d940*/  @P5 STG.E.U16 desc[UR10][R10.64], R20 ;  /* 0x000000140a005986 */ /* 0x0001e2000c10150a */
[----:B------:R-:W-:Y:S01]  /*5d950*/  ISETP.LT.AND P3, PT, R55, UR4, !P1 ;  /* 0x0000000437007c0c */ /* 0x000fe2000cf61270 */
[----:B------:R-:W-:Y:S01]  /*5d960*/  ULDC UR4, c[0x0][0x22c] ;  /* 0x00008b0000047ab9 */ /* 0x000fe20000000800 */
[----:B------:R-:W-:Y:S01]  /*5d970*/  ISETP.LT.AND P5, PT, R35, UR8, !P1 ;  /* 0x0000000823007c0c */ /* 0x000fe2000cfa1270 */
[----:B------:R-:W-:Y:S01]  /*5d980*/  VIADD R13, R30, 0x25 ;  /* 0x000000251e0d7836 */ /* 0x000fe20000000000 */
[----:B------:R-:W-:Y:S01]  /*5d990*/  ISETP.LT.AND P6, PT, R31, UR12, !P1 ;  /* 0x0000000c1f007c0c */ /* 0x000fe2000cfc1270 */
[----:B------:R-:W-:Y:S01]  /*5d9a0*/  IMAD.WIDE R4, R12, 0x2, R42 ;  /* 0x000000020c047825 */ /* 0x000fe200078e022a */
[----:B------:R-:W-:Y:S01]  /*5d9b0*/  ULDC UR8, c[0x0][0x228] ;  /* 0x00008a0000087ab9 */ /* 0x000fe20000000800 */
[----:B------:R-:W-:Y:S01]  /*5d9c0*/  ULDC UR12, c[0x0][0x228] ;  /* 0x00008a00000c7ab9 */ /* 0x000fe20000000800 */
[----:B------:R-:W-:Y:S01]  /*5d9d0*/  PRMT R21, R22, 0x7632, R21 ;  /* 0x0000763216157816 */ /* 0x000fe20000000015 */
[----:B---3--:R1:W-:Y:S01]  /*5d9e0*/  @P4 STG.E.U16 desc[UR10][R6.64], R14 ;  /* 0x0000000e06004986 */ /* 0x0083e2000c10150a */
[----:B------:R-:W-:Y:S01]  /*5d9f0*/  ISETP.LT.AND P4, PT, R39, UR6, !P1 ;  /* 0x0000000627007c0c */ /* 0x000fe2000cf81270 */
[C---:B------:R-:W-:Y:S01]  /*5da00*/  IMAD.WIDE R8, R12.reuse, 0x2, R46 ;  /* 0x000000020c087825 */ /* 0x040fe200078e022e */
[----:B------:R-:W-:Y:S01]  /*5da10*/  ISETP.GE.AND P2, PT, R13, UR4, PT ;  /* 0x000000040d007c0c */ /* 0x000fe2000bf46270 */
[----:B------:R-:W-:Y:S01]  /*5da20*/  ULDC UR6, c[0x0][0x228] ;  /* 0x00008a0000067ab9 */ /* 0x000fe20000000800 */
[----:B------:R-:W-:Y:S01]  /*5da30*/  ULDC UR4, c[0x0][0x248] ;  /* 0x0000920000047ab9 */ /* 0x000fe20000000800 */
[----:B0-----:R-:W-:Y:S01]  /*5da40*/  IMAD.WIDE R10, R12, 0x2, R48 ;  /* 0x000000020c0a7825 */ /* 0x001fe200078e0230 */
[----:B------:R-:W-:Y:S01]  /*5da50*/  PRMT R24, R26, 0x7632, R24 ;  /* 0x000076321a187816 */ /* 0x000fe20000000018 */
[----:B------:R-:W-:Y:S01]  /*5da60*/  ULDC UR16, c[0x0][0x228] ;  /* 0x00008a0000107ab9 */ /* 0x000fe20000000800 */
[----:B----4-:R-:W-:-:S02]  /*5da70*/  PRMT R20, R52, 0x7632, R20 ;  /* 0x0000763234147816 */ /* 0x010fc40000000014 */
[----:B-1----:R-:W-:Y:S01]  /*5da80*/  PRMT R14, R14, 0x7632, R14 ;  /* 0x000076320e0e7816 */ /* 0x002fe2000000000e */
[----:B------:R-:W-:-:S04]  /*5da90*/  IMAD.WIDE R6, R12, 0x2, R44 ;  /* 0x000000020c067825 */ /* 0x000fc800078e022c */
[----:B------:R0:W-:Y:S01]  /*5daa0*/  @P3 STG.E.U16 desc[UR10][R4.64], R14 ;  /* 0x0000000e04003986 */ /* 0x0001e2000c10150a */
[----:B------:R-:W-:Y:S01]  /*5dab0*/  ISETP.LT.AND P3, PT, R61, UR6, !P1 ;  /* 0x000000063d007c0c */ /* 0x000fe2000cf61270 */
[----:B------:R-:W-:Y:S02]  /*5dac0*/  ULDC UR6, c[0x0][0x228] ;  /* 0x00008a0000067ab9 */ /* 0x000fe40000000800 */
[----:B------:R1:W-:Y:S01]  /*5dad0*/  @P4 STG.E.U16 desc[UR10][R6.64], R52 ;  /* 0x0000003406004986 */ /* 0x0003e2000c10150a */
[----:B------:R-:W-:Y:S01]  /*5dae0*/  ISETP.LT.AND P4, PT, R58, UR8, !P2 ;  /* 0x000000083a007c0c */ /* 0x000fe2000d781270 */
[----:B------:R-:W-:Y:S02]  /*5daf0*/  ULDC UR8, c[0x0][0x228] ;  /* 0x00008a0000087ab9 */ /* 0x000fe40000000800 */
[----:B------:R3:W-:Y:S01]  /*5db00*/  @P5 STG.E.U16 desc[UR10][R8.64], R20 ;  /* 0x0000001408005986 */ /* 0x0007e2000c10150a */
[----:B------:R-:W-:Y:S01]  /*5db10*/  ISETP.LT.AND P5, PT, R60, UR12, !P2 ;  /* 0x0000000c3c007c0c */ /* 0x000fe2000d7a1270 */
[----:B------:R-:W-:-:S02]  /*5db20*/  ULDC UR12, c[0x0][0x228] ;  /* 0x00008a00000c7ab9 */ /* 0x000fc40000000800 */
[----:B------:R4:W-:Y:S01]  /*5db30*/  @P6 STG.E.U16 desc[UR10][R10.64], R56 ;  /* 0x000000380a006986 */ /* 0x0009e2000c10150a */
[----:B------:R-:W-:Y:S01]  /*5db40*/  ISETP.LT.AND P6, PT, R57, UR14, !P2 ;  /* 0x0000000e39007c0c */ /* 0x000fe2000d7c1270 */
[----:B0-----:R-:W-:Y:S01]  /*5db50*/  VIADD R14, R12, UR4 ;  /* 0x000000040c0e7c36 */ /* 0x001fe20008000000 */
[----:B------:R-:W-:Y:S01]  /*5db60*/  PRMT R13, R56, 0x7632, R13 ;  /* 0x00007632380d7816 */ /* 0x000fe2000000000d */
[----:B------:R-:W-:Y:S01]  /*5db70*/  IMAD.WIDE R4, R12, 0x2, R2 ;  /* 0x000000020c047825 */ /* 0x000fe200078e0202 */
[----:B------:R-:W-:Y:S01]  /*5db80*/  ULDC UR4, c[0x0][0x22c] ;  /* 0x00008b0000047ab9 */ /* 0x000fe20000000800 */
[----:B------:R-:W-:Y:S02]  /*5db90*/  ULDC UR14, c[0x0][0x228] ;  /* 0x00008a00000e7ab9 */ /* 0x000fe40000000800 */
[----:B-1----:R-:W-:Y:S01]  /*5dba0*/  IMAD.WIDE R6, R14, 0x2, R16 ;  /* 0x000000020e067825 */ /* 0x002fe200078e0210 */
[----:B------:R-:W-:Y:S03]  /*5dbb0*/  @P3 STG.E.U16 desc[UR10][R4.64], R13 ;  /* 0x0000000d04003986 */ /* 0x000fe6000c10150a */
[----:B---3--:R-:W-:-:S02]  /*5dbc0*/  VIADD R20, R30, 0x26 ;  /* 0x000000261e147836 */ /* 0x008fc40000000000 */
[----:B------:R-:W-:-:S04]  /*5dbd0*/  IMAD.WIDE R8, R14, 0x2, R18 ;  /* 0x000000020e087825 */ /* 0x000fc800078e0212 */
[----:B----4-:R-:W-:Y:S01]  /*5dbe0*/  IMAD.WIDE R10, R14, 0x2, R40 ;  /* 0x000000020e0a7825 */ /* 0x010fe200078e0228 */
[----:B------:R-:W-:Y:S01]  /*5dbf0*/  ISETP.GE.AND P1, PT, R20, UR4, PT ;  /* 0x0000000414007c0c */ /* 0x000fe2000bf26270 */
[----:B------:R-:W-:Y:S01]  /*5dc00*/  ULDC UR4, c[0x0][0x228] ;  /* 0x00008a0000047ab9 */ /* 0x000fe20000000800 */
[----:B------:R-:W-:Y:S02]  /*5dc10*/  PRMT R20, R15, 0x7632, R20 ;  /* 0x000076320f147816 */ /* 0x000fe40000000014 */
[----:B--2---:R-:W-:Y:S01]  /*5dc20*/  PRMT R12, R59, 0x7632, R12 ;  /* 0x000076323b0c7816 */ /* 0x004fe2000000000c */
[----:B------:R-:W-:Y:S04]  /*5dc30*/  @P4 STG.E.U16 desc[UR10][R6.64], R59 ;  /* 0x0000003b06004986 */ /* 0x000fe8000c10150a */
[----:B------:R-:W-:Y:S04]  /*5dc40*/  @P5 STG.E.U16 desc[UR10][R8.64], R12 ;  /* 0x0000000c08005986 */ /* 0x000fe8000c10150a */
[----:B------:R0:W-:Y:S04]  /*5dc50*/  @P6 STG.E.U16 desc[UR10][R10.64], R15 ;  /* 0x0000000f0a006986 */ /* 0x0001e8000c10150a */
[----:B0-----:R-:W2:Y:S04]  /*5dc60*/  LDL.LU R15, [R1+0x2378] ;  /* 0x00237800010f7983 */ /* 0x001ea80000300800 */
[----:B------:R-:W3:Y:S01]  /*5dc70*/  LDL.LU R59, [R1+0x2fc] ;  /* 0x0002fc00013b7983 */ /* 0x000ee20000300800 */
[----:B------:R-:W-:-:S02]  /*5dc80*/  ISETP.LT.AND P6, PT, R55, UR4, !P2 ;  /* 0x0000000437007c0c */ /* 0x000fc4000d7c1270 */
[----:B------:R-:W-:Y:S02]  /*5dc90*/  ISETP.LT.AND P5, PT, R39, UR6, !P2 ;  /* 0x0000000627007c0c */ /* 0x000fe4000d7a1270 */
[----:B------:R-:W-:Y:S01]  /*5dca0*/  ISETP.LT.AND P3, PT, R31, UR12, !P2 ;  /* 0x0000000c1f007c0c */ /* 0x000fe2000d761270 */
[C---:B------:R-:W-:Y:S01]  /*5dcb0*/  IMAD.WIDE R4, R14.reuse, 0x2, R42 ;  /* 0x000000020e047825 */ /* 0x040fe200078e022a */
[----:B------:R-:W-:Y:S01]  /*5dcc0*/  ISETP.LT.AND P4, PT, R35, UR8, !P2 ;  /* 0x0000000823007c0c */ /* 0x000fe2000d781270 */
[----:B------:R-:W4:Y:S01]  /*5dcd0*/  LDL.LU R53, [R1+0x32c] ;  /* 0x00032c0001357983 */ /* 0x000f220000300800 */
[----:B------:R-:W-:Y:S01]  /*5dce0*/  ULDC UR6, c[0x0][0x228] ;  /* 0x00008a0000067ab9 */ /* 0x000fe20000000800 */
[----:B------:R-:W-:-:S04]  /*5dcf0*/  IMAD.WIDE R6, R14, 0x2, R44 ;  /* 0x000000020e067825 */ /* 0x000fc800078e022c */
[C---:B------:R-:W-:Y:S01]  /*5dd00*/  IMAD.WIDE R8, R14.reuse, 0x2, R46 ;  /* 0x000000020e087825 */ /* 0x040fe200078e022e */
[----:B------:R0:W-:Y:S03]  /*5dd10*/  @P6 STG.E.U16 desc[UR10][R4.64], R20 ;  /* 0x0000001404006986 */ /* 0x0001e6000c10150a */
[C---:B------:R-:W-:Y:S01]  /*5dd20*/  IMAD.WIDE R10, R14.reuse, 0x2, R48 ;  /* 0x000000020e0a7825 */ /* 0x040fe200078e0230 */
[----:B------:R1:W-:Y:S01]  /*5dd30*/  @P5 STG.E.U16 desc[UR10][R6.64], R22 ;  /* 0x0000001606005986 */ /* 0x0003e2000c10150a */
[----:B------:R-:W-:Y:S01]  /*5dd40*/  ISETP.LT.AND P2, PT, R61, UR14, !P2 ;  /* 0x0000000e3d007c0c */ /* 0x000fe2000d741270 */
[----:B------:R-:W-:Y:S01]  /*5dd50*/  ULDC UR4, c[0x0][0x248] ;  /* 0x0000920000047ab9 */ /* 0x000fe20000000800 */
[----:B------:R-:W-:Y:S01]  /*5dd60*/  IMAD.WIDE R12, R14, 0x2, R2 ;  /* 0x000000020e0c7825 */ /* 0x000fe200078e0202 */
[----:B------:R1:W-:Y:S01]  /*5dd70*/  @P4 STG.E.U16 desc[UR10][R8.64], R21 ;  /* 0x0000001508004986 */ /* 0x0003e2000c10150a */
[----:B------:R-:W-:Y:S01]  /*5dd80*/  ULDC UR8, c[0x0][0x228] ;  /* 0x00008a0000087ab9 */ /* 0x000fe20000000800 */
[----:B------:R-:W-:Y:S01]  /*5dd90*/  ULDC UR12, c[0x0][0x228] ;  /* 0x00008a00000c7ab9 */ /* 0x000fe20000000800 */
[----:B------:R-:W-:Y:S01]  /*5dda0*/  ULDC UR14, c[0x0][0x228] ;  /* 0x00008a00000e7ab9 */ /* 0x000fe20000000800 */
[----:B------:R-:W4:Y:S04]  /*5ddb0*/  LDL.LU R52, [R1+0x31c] ;  /* 0x00031c0001347983 */ /* 0x000f280000300800 */
[----:B------:R-:W-:Y:S01]  /*5ddc0*/  @P3 STG.E.U16 desc[UR10][R10.64], R26 ;  /* 0x0000001a0a003986 */ /* 0x000fe2000c10150a */
[----:B------:R-:W-:Y:S01]  /*5ddd0*/  ISETP.LT.AND P3, PT, R58, UR6, !P1 ;  /* 0x000000063a007c0c */ /* 0x000fe2000cf61270 */
[----:B------:R-:W-:Y:S01]  /*5dde0*/  VIADD R14, R14, UR4 ;  /* 0x000000040e0e7c36 */ /* 0x000fe20008000000 */
[----:B------:R-:W-:Y:S01]  /*5ddf0*/  ISETP.LT.AND P4, PT, R60, UR8, !P1 ;  /* 0x000000083c007c0c */ /* 0x000fe2000cf81270 */
[----:B------:R-:W4:Y:S01]  /*5de00*/  LDL.LU R56, [R1+0x30c] ;  /* 0x00030c0001387983 */ /* 0x000f220000300800 */
[----:B------:R-:W-:Y:S01]  /*5de10*/  ISETP.LT.AND P5, PT, R57, UR12, !P1 ;  /* 0x0000000c39007c0c */ /* 0x000fe2000cfa1270 */
[C---:B0-----:R-:W-:Y:S01]  /*5de20*/  IMAD.WIDE R4, R14.reuse, 0x2, R16 ;  /* 0x000000020e047825 */ /* 0x041fe200078e0210 */
[----:B------:R-:W-:Y:S01]  /*5de30*/  ISETP.LT.AND P6, PT, R55, UR14, !P1 ;  /* 0x0000000e37007c0c */ /* 0x000fe2000cfc1270 */
[----:B------:R3:W-:Y:S01]  /*5de40*/  @P2 STG.E.U16 desc[UR10][R12.64], R24 ;  /* 0x000000180c002986 */ /* 0x0007e2000c10150a */
[----:B------:R-:W-:Y:S01]  /*5de50*/  ULDC UR6, c[0x0][0x228] ;  /* 0x00008a0000067ab9 */ /* 0x000fe20000000800 */
[C---:B-1----:R-:W-:Y:S01]  /*5de60*/  IMAD.WIDE R6, R14.reuse, 0x2, R18 ;  /* 0x000000020e067825 */ /* 0x042fe200078e0212 */
[----:B------:R-:W-:Y:S01]  /*5de70*/  ULDC UR8, c[0x0][0x228] ;  /* 0x00008a0000087ab9 */ /* 0x000fe20000000800 */
[----:B------:R-:W-:Y:S01]  /*5de80*/  ULDC UR12, c[0x0][0x228] ;  /* 0x00008a00000c7ab9 */ /* 0x000fe20000000800 */
[----:B------:R-:W-:Y:S01]  /*5de90*/  ULDC UR4, c[0x0][0x22c] ;  /* 0x00008b0000047ab9 */ /* 0x000fe20000000800 */
[----:B------:R-:W-:Y:S01]  /*5dea0*/  IMAD.WIDE R8, R14, 0x2, R40 ;  /* 0x000000020e087825 */ /* 0x000fe200078e0228 */
[----:B------:R-:W-:Y:S01]  /*5deb0*/  ULDC UR14, c[0x0][0x228] ;  /* 0x00008a00000e7ab9 */ /* 0x000fe20000000800 */
[----:B---3--:R-:W-:Y:S01]  /*5dec0*/  PRMT R13, R59, 0x7632, R13 ;  /* 0x000076323b0d7816 */ /* 0x008fe2000000000d */
[----:B------:R0:W-:Y:S04]  /*5ded0*/  @P3 STG.E.U16 desc[UR10][R4.64], R59 ;  /* 0x0000003b04003986 */ /* 0x0001e8000c10150a */
[----:B0-----:R-:W3:Y:S04]  /*5dee0*/  LDL.LU R59, [R1+0x33c] ;  /* 0x00033c00013b7983 */ /* 0x001ee80000300800 */
[----:B------:R4:W-:Y:S01]  /*5def0*/  @P4 STG.E.U16 desc[UR10][R6.64], R13 ;  /* 0x0000000d06004986 */ /* 0x0009e2000c10150a */
[----:B------:R-:W-:Y:S01]  /*5df00*/  ISETP.LT.AND P4, PT, R35, UR8, !P1 ;  /* 0x0000000823007c0c */ /* 0x000fe2000cf81270 */
[----:B------:R-:W-:Y:S01]  /*5df10*/  VIADD R12, R30, 0x27 ;  /* 0x000000271e0c7836 */ /* 0x000fe20000000000 */
[----:B--2---:R-:W-:Y:S01]  /*5df20*/  PRMT R20, R15, 0x7632, R20 ;  /* 0x000076320f147816 */ /* 0x004fe20000000014 */
[----:B------:R0:W-:Y:S01]  /*5df30*/  @P5 STG.E.U16 desc[UR10][R8.64], R15 ;  /* 0x0000000f08005986 */ /* 0x0001e2000c10150a */
[----:B------:R-:W-:Y:S01]  /*5df40*/  ISETP.LT.AND P5, PT, R39, UR6, !P1 ;  /* 0x0000000627007c0c */ /* 0x000fe2000cfa1270 */
[----:B------:R-:W-:Y:S01]  /*5df50*/  IMAD.WIDE R10, R14, 0x2, R42 ;  /* 0x000000020e0a7825 */ /* 0x000fe200078e022a */
[----:B------:R-:W-:Y:S01]  /*5df60*/  ISETP.LT.AND P3, PT, R31, UR12, !P1 ;  /* 0x0000000c1f007c0c */ /* 0x000fe2000cf61270 */
[----:B------:R-:W-:Y:S01]  /*5df70*/  ULDC UR6, c[0x0][0x228] ;  /* 0x00008a0000067ab9 */ /* 0x000fe20000000800 */
[----:B------:R-:W-:Y:S01]  /*5df80*/  ISETP.GE.AND P2, PT, R12, UR4, PT ;  /* 0x000000040c007c0c */ /* 0x000fe2000bf46270 */
[----:B------:R-:W-:Y:S01]  /*5df90*/  ULDC UR4, c[0x0][0x248] ;  /* 0x0000920000047ab9 */ /* 0x000fe20000000800 */
[----:B------:R1:W-:Y:S01]  /*5dfa0*/  @P6 STG.E.U16 desc[UR10][R10.64], R20 ;  /* 0x000000140a006986 */ /* 0x0003e2000c10150a */
[----:B----4-:R-:W-:Y:S01]  /*5dfb0*/  PRMT R13, R53, 0x7632, R13 ;  /* 0x00007632350d7816 */ /* 0x010fe2000000000d */
[----:B------:R-:W-:Y:S01]  /*5dfc0*/  IMAD.WIDE R6, R14, 0x2, R48 ;  /* 0x000000020e067825 */ /* 0x000fe200078e0230 */
[----:B------:R-:W-:Y:S01]  /*5dfd0*/  ISETP.LT.AND P1, PT, R61, UR14, !P1 ;  /* 0x0000000e3d007c0c */ /* 0x000fe2000cf21270 */
[----:B------:R-:W-:-:S02]  /*5dfe0*/  ULDC UR8, c[0x0][0x228] ;  /* 0x00008a0000087ab9 */ /* 0x000fc40000000800 */
[----:B0-----:R-:W-:Y:S01]  /*5dff0*/  IMAD.WIDE R8, R14, 0x2, R46 ;  /* 0x000000020e087825 */ /* 0x001fe200078e022e */
[----:B------:R-:W-:Y:S01]  /*5e000*/  ISETP.LT.AND P6, PT, R58, UR6, !P2 ;  /* 0x000000063a007c0c */ /* 0x000fe2000d7c1270 */
[----:B------:R-:W-:Y:S01]  /*5e010*/  ULDC UR6, c[0x0][0x228] ;  /* 0x00008a0000067ab9 */ /* 0x000fe20000000800 */
[----:B------:R-:W-:Y:S01]  /*5e020*/  ULDC UR12, c[0x0][0x228] ;  /* 0x00008a00000c7ab9 */ /* 0x000fe20000000800 */
[C---:B------:R-:W-:Y:S01]  /*5e030*/  VIADD R12, R14.reuse, UR4 ;  /* 0x000000040e0c7c36 */ /* 0x040fe20008000000 */
[----:B------:R-:W-:Y:S01]  /*5e040*/  ULDC UR4, c[0x0][0x228] ;  /* 0x00008a0000047ab9 */ /* 0x000fe20000000800 */
[----:B-1----:R-:W-:Y:S01]  /*5e050*/  IMAD.WIDE R10, R14, 0x2, R44 ;  /* 0x000000020e0a7825 */ /* 0x002fe200078e022c */
[----:B------:R-:W-:-:S04]  /*5e060*/  ULDC UR14, c[0x0][0x228] ;  /* 0x00008a00000e7ab9 */ /* 0x000fc80000000800 */
[----:B------:R0:W-:Y:S01]  /*5e070*/  @P5 STG.E.U16 desc[UR10][R10.64], R53 ;  /* 0x000000350a005986 */ /* 0x0001e2000c10150a */
[----:B------:R-:W-:-:S03]  /*5e080*/  IMAD.WIDE R4, R14, 0x2, R2 ;  /* 0x000000020e047825 */ /* 0x000fc600078e0202 */
[----:B------:R1:W-:Y:S01]  /*5e090*/  @P4 STG.E.U16 desc[UR10][R8.64], R13 ;  /* 0x0000000d08004986 */ /* 0x0003e2000c10150a */
[----:B------:R-:W-:Y:S01]  /*5e0a0*/  ISETP.LT.AND P4, PT, R57, UR6, !P2 ;  /* 0x0000000639007c0c */ /* 0x000fe2000d781270 */
[----:B------:R-:W-:Y:S02]  /*5e0b0*/  ULDC UR6, c[0x0][0x228] ;  /* 0x00008a0000067ab9 */ /* 0x000fe40000000800 */
[----:B------:R2:W-:Y:S01]  /*5e0c0*/  @P3 STG.E.U16 desc[UR10][R6.64], R52 ;  /* 0x0000003406003986 */ /* 0x0005e2000c10150a */
[----:B------:R-:W-:Y:S01]  /*5e0d0*/  ISETP.LT.AND P3, PT, R60, UR4, !P2 ;  /* 0x000000043c007c0c */ /* 0x000fe2000d761270 */
[----:B------:R-:W-:Y:S01]  /*5e0e0*/  ULDC UR4, c[0x0][0x228] ;  /* 0x00008a0000047ab9 */ /* 0x000fe20000000800 */
[----:B------:R-:W-:Y:S01]  /*5e0f0*/  PRMT R14, R52, 0x7632, R14 ;  /* 0x00007632340e7816 */ /* 0x000fe2000000000e */
[----:B0-----:R-:W-:-:S04]  /*5e100*/  IMAD.WIDE R10, R12, 0x2, R16 ;  /* 0x000000020c0a7825 */ /* 0x001fc800078e0210 */
[----:B------:R-:W-:Y:S01]  /*5e110*/  @P1 STG.E.U16 desc[UR10][R4.64], R14 ;  /* 0x0000000e04001986 */ /* 0x000fe2000c10150a */
[----:B-1----:R-:W-:Y:S01]  /*5e120*/  PRMT R13, R56, 0x7632, R13 ;  /* 0x00007632380d7816 */ /* 0x002fe2000000000d */
[C---:B------:R-:W-:Y:S02]  /*5e130*/  IMAD.WIDE R8, R12.reuse, 0x2, R18 ;  /* 0x000000020c087825 */ /* 0x040fe400078e0212 */
[----:B------:R0:W-:Y:S02]  /*5e140*/  @P6 STG.E.U16 desc[UR10][R10.64], R56 ;  /* 0x000000380a006986 */ /* 0x0001e4000c10150a */
[----:B--2---:R-:W-:Y:S02]  /*5e150*/  IMAD.WIDE R6, R12, 0x2, R40 ;  /* 0x000000020c067825 */ /* 0x004fe400078e0228 */
[----:B------:R-:W-:Y:S04]  /*5e160*/  @P3 STG.E.U16 desc[UR10][R8.64], R13 ;  /* 0x0000000d08003986 */ /* 0x000fe8000c10150a */
[----:B0-----:R-:W2:Y:S01]  /*5e170*/  LDL.LU R56, [R1+0x350] ;  /* 0x0003500001387983 */ /* 0x001ea20000300800 */
[----:B---3--:R-:W-:-:S03]  /*5e180*/  PRMT R10, R59, 0x7632, R10 ;  /* 0x000076323b0a7816 */ /* 0x008fc6000000000a */
[----:B------:R0:W-:Y:S04]  /*5e190*/  @P4 STG.E.U16 desc[UR10][R6.64], R59 ;  /* 0x0000003b06004986 */ /* 0x0001e8000c10150a */
[----:B0-----:R-:W3:Y:S01]  /*5e1a0*/  LDL.LU R59, [R1+0x340] ;  /* 0x00034000013b7983 */ /* 0x001ee20000300800 */
[----:B------:R-:W-:Y:S01]  /*5e1b0*/  VIADD R11, R30, 0x28 ;  /* 0x000000281e0b7836 */ /* 0x000fe20000000000 */
[----:B------:R-:W-:Y:S01]  /*5e1c0*/  ISETP.LT.AND P5, PT, R55, UR4, !P2 ;  /* 0x0000000437007c0c */ /* 0x000fe2000d7a1270 */
[----:B------:R-:W-:Y:S01]  /*5e1d0*/  ULDC UR4, c[0x0][0x22c] ;  /* 0x00008b0000047ab9 */ /* 0x000fe20000000800 */
[----:B------:R-:W-:Y:S01]  /*5e1e0*/  ISETP.LT.AND P6, PT, R39, UR6, !P2 ;  /* 0x0000000627007c0c */ /* 0x000fe2000d7c1270 */
[C---:B------:R-:W-:Y:S01]  /*5e1f0*/  IMAD.WIDE R4, R12.reuse, 0x2, R42 ;  /* 0x000000020c047825 */ /* 0x040fe200078e022a */
[----:B------:R-:W-:Y:S01]  /*5e200*/  ISETP.GE.AND P1, PT, R11, UR4, PT ;  /* 0x000000040b007c0c */ /* 0x000fe2000bf26270 */
[----:B------:R-:W-:Y:S01]  /*5e210*/  ULDC UR4, c[0x0][0x228] ;  /* 0x00008a0000047ab9 */ /* 0x000fe20000000800 */
[----:B------:R-:W-:Y:S01]  /*5e220*/  ULDC UR6, c[0x0][0x228] ;  /* 0x00008a0000067ab9 */ /* 0x000fe20000000800 */
[----:B------:R-:W-:Y:S01]  /*5e230*/  ISETP.LT.AND P4, PT, R35, UR4, !P2 ;  /* 0x0000000423007c0c */ /* 0x000fe2000d781270 */
[C---:B------:R-:W-:Y:S01]  /*5e240*/  IMAD.WIDE R8, R12.reuse, 0x2, R44 ;  /* 0x000000020c087825 */ /* 0x040fe200078e022c */
[----:B------:R-:W4:Y:S01]  /*5e250*/  LDL.LU R53, [R1+0x3b0] ;  /* 0x0003b00001357983 */ /* 0x000f220000300800 */
[----:B------:R-:W-:Y:S01]  /*5e260*/  ISETP.LT.AND P3, PT, R31, UR6, !P2 ;  /* 0x000000061f007c0c */ /* 0x000fe2000d761270 */
[----:B------:R-:W-:Y:S01]  /*5e270*/  ULDC UR4, c[0x0][0x248] ;  /* 0x0000920000047ab9 */ /* 0x000fe20000000800 */
[----:B------:R-:W-:Y:S01]  /*5e280*/  ISETP.LT.AND P2, PT, R61, UR8, !P2 ;  /* 0x000000083d007c0c */ /* 0x000fe2000d741270 */
[----:B------:R0:W-:Y:S01]  /*5e290*/  @P5 STG.E.U16 desc[UR10][R4.64], R10 ;  /* 0x0000000a04005986 */ /* 0x0001e2000c10150a */
[----:B------:R-:W-:Y:S01]  /*5e2a0*/  IMAD.WIDE R6, R12, 0x2, R46 ;  /* 0x000000020c067825 */ /* 0x000fe200078e022e */
[----:B------:R-:W-:Y:S01]  /*5e2b0*/  ULDC UR6, c[0x0][0x228] ;  /* 0x00008a0000067ab9 */ /* 0x000fe20000000800 */
[----:B------:R-:W-:Y:S01]  /*5e2c0*/  ULDC UR8, c[0x0][0x228] ;  /* 0x00008a0000087ab9 */ /* 0x000fe20000000800 */
[----:B------:R-:W-:Y:S01]  /*5e2d0*/  @P6 STG.E.U16 desc[UR10][R8.64], R23 ;  /* 0x0000001708006986 */ /* 0x000fe2000c10150a */
[----:B------:R-:W-:Y:S01]  /*5e2e0*/  ISETP.LT.AND P6, PT, R58, UR12, !P1 ;  /* 0x0000000c3a007c0c */ /* 0x000fe2000cfc1270 */
[----:B------:R-:W-:Y:S01]  /*5e2f0*/  ULDC UR12, c[0x0][0x228] ;  /* 0x00008a00000c7ab9 */ /* 0x000fe20000000800 */
[----:B------:R-:W-:Y:S01]  /*5e300*/  ISETP.LT.AND P5, PT, R60, UR14, !P1 ;  /* 0x0000000e3c007c0c */ /* 0x000fe2000cfa1270 */
[----:B------:R-:W4:Y:S01]  /*5e310*/  LDL.LU R52, [R1+0x3a0] ;  /* 0x0003a00001347983 */ /* 0x000f220000300800 */
[----:B------:R-:W-:Y:S01]  /*5e320*/  ULDC UR14, c[0x0][0x228] ;  /* 0x00008a00000e7ab9 */ /* 0x000fe20000000800 */
[----:B0-----:R-:W-:Y:S01]  /*5e330*/  PRMT R5, R23, 0x7632, R5 ;  /* 0x0000763217057816 */ /* 0x001fe20000000005 */
[----:B------:R-:W-:Y:S01]  /*5e340*/  VIADD R4, R12, UR4 ;  /* 0x000000040c047c36 */ /* 0x000fe20008000000 */
[----:B------:R-:W-:-:S03]  /*5e350*/  ULDC UR4, c[0x0][0x228] ;  /* 0x00008a0000047ab9 */ /* 0x000fc60000000800 */
[----:B------:R0:W-:Y:S01]  /*5e360*/  @P4 STG.E.U16 desc[UR10][R6.64], R5 ;  /* 0x0000000506004986 */ /* 0x0001e2000c10150a */
[----:B------:R-:W-:Y:S01]  /*5e370*/  ISETP.LT.AND P4, PT, R57, UR16, !P1 ;  /* 0x0000001039007c0c */ /* 0x000fe2000cf81270 */
[----:B------:R-:W-:Y:S01]  /*5e380*/  IMAD.WIDE R10, R4, 0x2, R16 ;  /* 0x00000002040a7825 */ /* 0x000fe200078e0210 */
[----:B------:R-:W-:-:S03]  /*5e390*/  ULDC UR16, c[0x0][0x228] ;  /* 0x00008a0000107ab9 */ /* 0x000fc60000000800 */
[----:B0-----:R-:W-:Y:S01]  /*5e3a0*/  IMAD.WIDE R6, R12, 0x2, R48 ;  /* 0x000000020c067825 */ /* 0x001fe200078e0230 */
[----:B------:R-:W-:-:S03]  /*5e3b0*/  PRMT R5, R27, 0x7632, R5 ;  /* 0x000076321b057816 */ /* 0x000fc60000000005 */
[----:B------:R-:W-:Y:S01]  /*5e3c0*/  IMAD.WIDE R12, R12, 0x2, R2 ;  /* 0x000000020c0c7825 */ /* 0x000fe200078e0202 */
[----:B------:R0:W-:Y:S01]  /*5e3d0*/  @P3 STG.E.U16 desc[UR10][R6.64], R27 ;  /* 0x0000001b06003986 */ /* 0x0001e2000c10150a */
[----:B--2---:R-:W-:Y:S02]  /*5e3e0*/  PRMT R14, R56, 0x7632, R14 ;  /* 0x00007632380e7816 */ /* 0x004fe4000000000e */
[C---:B------:R-:W-:Y:S01]  /*5e3f0*/  IMAD.WIDE R8, R4.reuse, 0x2, R18 ;  /* 0x0000000204087825 */ /* 0x040fe200078e0212 */
[----:B------:R-:W-:Y:S04]  /*5e400*/  @P2 STG.E.U16 desc[UR10][R12.64], R5 ;  /* 0x000000050c002986 */ /* 0x000fe8000c10150a */
[----:B------:R1:W-:Y:S01]  /*5e410*/  @P6 STG.E.U16 desc[UR10][R10.64], R56 ;  /* 0x000000380a006986 */ /* 0x0003e2000c10150a */
[----:B0-----:R-:W-:-:S03]  /*5e420*/  IMAD.WIDE R6, R4, 0x2, R40 ;  /* 0x0000000204067825 */ /* 0x001fc600078e0228 */
[----:B------:R-:W-:Y:S04]  /*5e430*/  @P5 STG.E.U16 desc[UR10][R8.64], R14 ;  /* 0x0000000e08005986 */ /* 0x000fe8000c10150a */
[----:B-1----:R-:W2:Y:S04]  /*5e440*/  LDL.LU R56, [R1+0x220] ;  /* 0x0002200001387983 */ /* 0x002ea80000300800 */
[----:B---3--:R0:W-:Y:S01]  /*5e450*/  @P4 STG.E.U16 desc[UR10][R6.64], R59 ;  /* 0x0000003b06004986 */ /* 0x0081e2000c10150a */
[----:B------:R-:W-:-:S03]  /*5e460*/  PRMT R5, R59, 0x7632, R5 ;  /* 0x000076323b057816 */ /* 0x000fc60000000005 */
[----:B0-----:R-:W3:Y:S01]  /*5e470*/  LDL.LU R59, [R1+0x210] ;  /* 0x00021000013b7983 */ /* 0x001ee20000300800 */
[----:B------:R-:W-:Y:S02]  /*5e480*/  ISETP.LT.AND P3, PT, R55, UR4, !P1 ;  /* 0x0000000437007c0c */ /* 0x000fe4000cf61270 */
[----:B------:R-:W-:Y:S01]  /*5e490*/  ISETP.LT.AND P5, PT, R35, UR8, !P1 ;  /* 0x0000000823007c0c */ /* 0x000fe2000cfa1270 */
[----:B------:R-:W-:Y:S01]  /*5e4a0*/  VIADD R14, R30, 0x29 ;  /* 0x000000291e0e7836 */ /* 0x000fe20000000000 */
[----:B------:R-:W-:Y:S01]  /*5e4b0*/  ISETP.LT.AND P4, PT, R39, UR6, !P1 ;  /* 0x0000000627007c0c */ /* 0x000fe2000cf81270 */
[C---:B------:R-:W-:Y:S01]  /*5e4c0*/  IMAD.WIDE R6, R4.reuse, 0x2, R42 ;  /* 0x0000000204067825 */ /* 0x040fe200078e022a */
[----:B------:R-:W-:Y:S01]  /*5e4d0*/  ISETP.LT.AND P6, PT, R31, UR12, !P1 ;  /* 0x0000000c1f007c0c */ /* 0x000fe2000cfc1270 */
[----:B------:R-:W-:Y:S01]  /*5e4e0*/  ULDC UR4, c[0x0][0x22c] ;  /* 0x00008b0000047ab9 */ /* 0x000fe20000000800 */
[----:B----4-:R-:W-:Y:S01]  /*5e4f0*/  PRMT R15, R53, 0x7632, R15 ;  /* 0x00007632350f7816 */ /* 0x010fe2000000000f */
[----:B------:R-:W-:Y:S01]  /*5e500*/  IMAD.WIDE R8, R4, 0x2, R44 ;  /* 0x0000000204087825 */ /* 0x000fe200078e022c */
[----:B------:R-:W-:Y:S01]  /*5e510*/  ISETP.GE.AND P2, PT, R14, UR4, PT ;  /* 0x000000040e007c0c */ /* 0x000fe2000bf46270 */
[----:B------:R-:W-:Y:S01]  /*5e520*/  ULDC UR6, c[0x0][0x228] ;  /* 0x00008a0000067ab9 */ /* 0x000fe20000000800 */
[----:B------:R-:W-:Y:S01]  /*5e530*/  ULDC UR8, c[0x0][0x228] ;  /* 0x00008a0000087ab9 */ /* 0x000fe20000000800 */
[----:B------:R-:W-:Y:S01]  /*5e540*/  @P3 STG.E.U16 desc[UR10][R6.64], R5 ;  /* 0x0000000506003986 */ /* 0x000fe2000c10150a */
[C---:B------:R-:W-:Y:S01]  /*5e550*/  IMAD.WIDE R10, R4.reuse, 0x2, R46 ;  /* 0x00000002040a7825 */ /* 0x040fe200078e022e */
[----:B------:R-:W-:Y:S01]  /*5e560*/  ISETP.LT.AND P3, PT, R61, UR6, !P1 ;  /* 0x000000063d007c0c */ /* 0x000fe2000cf61270 */
[----:B------:R-:W-:Y:S01]  /*5e570*/  ULDC UR4, c[0x0][0x248] ;  /* 0x0000920000047ab9 */ /* 0x000fe20000000800 */
[----:B------:R0:W-:Y:S01]  /*5e580*/  @P4 STG.E.U16 desc[UR10][R8.64], R53 ;  /* 0x0000003508004986 */ /* 0x0001e2000c10150a */
[----:B------:R-:W-:Y:S01]  /*5e590*/  IMAD.WIDE R12, R4, 0x2, R48 ;  /* 0x00000002040c7825 */ /* 0x000fe200078e0230 */
[----:B------:R-:W-:Y:S01]  /*5e5a0*/  ISETP.LT.AND P4, PT, R58, UR8, !P2 ;  /* 0x000000083a007c0c */ /* 0x000fe2000d781270 */
[----:B------:R-:W-:Y:S01]  /*5e5b0*/  ULDC UR12, c[0x0][0x228] ;  /* 0x00008a00000c7ab9 */ /* 0x000fe20000000800 */
[----:B------:R1:W-:Y:S01]  /*5e5c0*/  @P5 STG.E.U16 desc[UR10][R10.64], R15 ;  /* 0x0000000f0a005986 */ /* 0x0003e2000c10150a */
[----:B------:R-:W-:Y:S01]  /*5e5d0*/  ISETP.LT.AND P5, PT, R60, UR12, !P2 ;  /* 0x0000000c3c007c0c */ /* 0x000fe2000d7a1270 */
[----:B------:R-:W-:Y:S01]  /*5e5e0*/  VIADD R14, R30, 0x2a ;  /* 0x0000002a1e0e7836 */ /* 0x000fe20000000000 */
[----:B------:R-:W-:Y:S01]  /*5e5f0*/  ULDC UR6, c[0x0][0x228] ;  /* 0x00008a0000067ab9 */ /* 0x000fe20000000800 */
[----:B0-----:R-:W4:Y:S01]  /*5e600*/  LDL.LU R53, [R1+0x200] ;  /* 0x0002000001357983 */ /* 0x001f220000300800 */
[C---:B------:R-:W-:Y:S01]  /*5e610*/  VIADD R5, R4.reuse, UR4 ;  /* 0x0000000404057c36 */ /* 0x040fe20008000000 */
[----:B------:R-:W-:Y:S01]  /*5e620*/  ULDC UR4, c[0x0][0x22c] ;  /* 0x00008b0000047ab9 */ /* 0x000fe20000000800 */
[----:B------:R-:W-:Y:S01]  /*5e630*/  IMAD.WIDE R6, R4, 0x2, R2 ;  /* 0x0000000204067825 */ /* 0x000fe200078e0202 */
[----:B------:R0:W-:Y:S01]  /*5e640*/  @P6 STG.E.U16 desc[UR10][R12.64], R52 ;  /* 0x000000340c006986 */ /* 0x0001e2000c10150a */
[----:B-1----:R-:W-:Y:S01]  /*5e650*/  PRMT R15, R52, 0x7632, R15 ;  /* 0x00007632340f7816 */ /* 0x002fe2000000000f */
[----:B------:R-:W-:Y:S01]  /*5e660*/  ULDC UR8, c[0x0][0x228] ;  /* 0x00008a0000087ab9 */ /* 0x000fe20000000800 */
[----:B------:R-:W-:Y:S01]  /*5e670*/  ISETP.LT.AND P6, PT, R57, UR14, !P2 ;  /* 0x0000000e39007c0c */ /* 0x000fe2000d7c1270 */
[C---:B------:R-:W-:Y:S01]  /*5e680*/  IMAD.WIDE R8, R5.reuse, 0x2, R16 ;  /* 0x0000000205087825 */ /* 0x040fe200078e0210 */
[----:B------:R-:W-:Y:S01]  /*5e690*/  ULDC UR12, c[0x0][0x228] ;  /* 0x00008a00000c7ab9 */ /* 0x000fe20000000800 */
[----:B0-----:R-:W4:Y:S02]  /*5e6a0*/  LDL.LU R52, [R1+0x1e0] ;  /* 0x0001e00001347983 */ /* 0x001f240000300800 */
[C---:B------:R-:W-:Y:S01]  /*5e6b0*/  IMAD.WIDE R10, R5.reuse, 0x2, R18 ;  /* 0x00000002050a7825 */ /* 0x040fe200078e0212 */
[----:B------:R-:W-:Y:S01]  /*5e6c0*/  ISETP.GE.AND P1, PT, R14, UR4, PT ;  /* 0x000000040e007c0c */ /* 0x000fe2000bf26270 */
[----:B------:R-:W-:Y:S01]  /*5e6d0*/  ULDC UR4, c[0x0][0x228] ;  /* 0x00008a0000047ab9 */ /* 0x000fe20000000800 */
[----:B------:R-:W-:Y:S01]  /*5e6e0*/  @P3 STG.E.U16 desc[UR10][R6.64], R15 ;  /* 0x0000000f06003986 */ /* 0x000fe2000c10150a */
[----:B------:R-:W-:Y:S01]  /*5e6f0*/  IMAD.WIDE R12, R5, 0x2, R40 ;  /* 0x00000002050c7825 */ /* 0x000fe200078e0228 */
[----:B------:R-:W-:Y:S01]  /*5e700*/  ULDC UR14, c[0x0][0x228] ;  /* 0x00008a00000e7ab9 */ /* 0x000fe20000000800 */
[----:B--2---:R-:W-:Y:S01]  /*5e710*/  PRMT R4, R56, 0x7632, R4 ;  /* 0x0000763238047816 */ /* 0x004fe20000000004 */
[----:B------:R0:W-:Y:S04]  /*5e720*/  @P4 STG.E.U16 desc[UR10][R8.64], R56 ;  /* 0x0000003808004986 */ /* 0x0001e8000c10150a */
[----:B------:R1:W-:Y:S04]  /*5e730*/  @P5 STG.E.U16 desc[UR10][R10.64], R4 ;  /* 0x000000040a005986 */ /* 0x0003e8000c10150a */
[----:B0-----:R-:W2:Y:S04]  /*5e740*/  LDL.LU R56, [R1+0x354] ;  /* 0x0003540001387983 */ /* 0x001ea80000300800 */
[----:B---3--:R0:W-:Y:S01]  /*5e750*/  @P6 STG.E.U16 desc[UR10][R12.64], R59 ;  /* 0x0000003b0c006986 */ /* 0x0081e2000c10150a */
[----:B-1----:R-:W-:-:S03]  /*5e760*/  PRMT R4, R59, 0x7632, R4 ;  /* 0x000076323b047816 */ /* 0x002fc60000000004 */
[----:B0-----:R-:W3:Y:S01]  /*5e770*/  LDL.LU R59, [R1+0x344] ;  /* 0x00034400013b7983 */ /* 0x001ee20000300800 */
[----:B------:R-:W-:Y:S02]  /*5e780*/  ISETP.LT.AND P6, PT, R55, UR4, !P2 ;  /* 0x0000000437007c0c */ /* 0x000fe4000d7c1270 */
[----:B------:R-:W-:Y:S02]  /*5e790*/  ISETP.LT.AND P5, PT, R39, UR6, !P2 ;  /* 0x0000000627007c0c */ /* 0x000fe4000d7a1270 */
[----:B------:R-:W-:Y:S02]  /*5e7a0*/  ISETP.LT.AND P4, PT, R35, UR8, !P2 ;  /* 0x0000000823007c0c */ /* 0x000fe4000d781270 */
[----:B------:R-:W-:Y:S01]  /*5e7b0*/  ISETP.LT.AND P3, PT, R31, UR12, !P2 ;  /* 0x0000000c1f007c0c */ /* 0x000fe2000d761270 */
[----:B------:R-:W-:Y:S01]  /*5e7c0*/  IMAD.WIDE R6, R5, 0x2, R42 ;  /* 0x0000000205067825 */ /* 0x000fe200078e022a */
[----:B------:R-:W-:Y:S01]  /*5e7d0*/  ISETP.LT.AND P2, PT, R61, UR14, !P2 ;  /* 0x0000000e3d007c0c */ /* 0x000fe2000d741270 */
[----:B------:R-:W3:Y:S01]  /*5e7e0*/  LDL.LU R51, [R1+0x3b4] ;  /* 0x0003b40001337983 */ /* 0x000ee20000300800 */
[----:B------:R-:W-:Y:S01]  /*5e7f0*/  ULDC UR6, c[0x0][0x228] ;  /* 0x00008a0000067ab9 */ /* 0x000fe20000000800 */
[----:B------:R-:W-:Y:S01]  /*5e800*/  IMAD.WIDE R8, R5, 0x2, R44 ;  /* 0x0000000205087825 */ /* 0x000fe200078e022c */
[----:B------:R-:W-:-:S03]  /*5e810*/  ULDC UR8, c[0x0][0x228] ;  /* 0x00008a0000087ab9 */ /* 0x000fc60000000800 */
[----:B------:R-:W-:Y:S01]  /*5e820*/  IMAD.WIDE R10, R5, 0x2, R46 ;  /* 0x00000002050a7825 */ /* 0x000fe200078e022e */
[----:B----4-:R-:W-:-:S03]  /*5e830*/  PRMT R20, R53, 0x7632, R20 ;  /* 0x0000763235147816 */ /* 0x010fc60000000014 */
[C---:B------:R-:W-:Y:S01]  /*5e840*/  IMAD.WIDE R12, R5.reuse, 0x2, R48 ;  /* 0x00000002050c7825 */ /* 0x040fe200078e0230 */
[----:B------:R-:W-:Y:S01]  /*5e850*/  @P6 STG.E.U16 desc[UR10][R6.64], R4 ;  /* 0x0000000406006986 */ /* 0x000fe2000c10150a */
[----:B------:R-:W-:Y:S01]  /*5e860*/  ULDC UR12, c[0x0][0x228] ;  /* 0x00008a00000c7ab9 */ /* 0x000fe20000000800 */
[----:B------:R-:W-:Y:S01]  /*5e870*/  ULDC UR4, c[0x0][0x248] ;  /* 0x0000920000047ab9 */ /* 0x000fe20000000800 */
[----:B------:R-:W-:Y:S01]  /*5e880*/  IMAD.WIDE R14, R5, 0x2, R2 ;  /* 0x00000002050e7825 */ /* 0x000fe200078e0202 */
[----:B------:R0:W-:Y:S01]  /*5e890*/  @P5 STG.E.U16 desc[UR10][R8.64], R53 ;  /* 0x0000003508005986 */ /* 0x0001e2000c10150a */
[----:B------:R-:W-:-:S03]  /*5e8a0*/  ULDC UR14, c[0x0][0x228] ;  /* 0x00008a00000e7ab9 */ /* 0x000fc60000000800 */
[----:B------:R-:W-:Y:S01]  /*5e8b0*/  @P4 STG.E.U16 desc[UR10][R10.64], R20 ;  /* 0x000000140a004986 */ /* 0x000fe2000c10150a */
[----:B------:R-:W-:Y:S01]  /*5e8c0*/  ISETP.LT.AND P4, PT, R60, UR8, !P1 ;  /* 0x000000083c007c0c */ /* 0x000fe2000cf81270 */
[----:B------:R-:W-:Y:S02]  /*5e8d0*/  ULDC UR8, c[0x0][0x228] ;  /* 0x00008a0000087ab9 */ /* 0x000fe40000000800 */
[----:B------:R1:W-:Y:S01]  /*5e8e0*/  @P3 STG.E.U16 desc[UR10][R12.64], R52 ;  /* 0x000000340c003986 */ /* 0x0003e2000c10150a */
[----:B------:R-:W-:Y:S01]  /*5e8f0*/  ISETP.LT.AND P3, PT, R58, UR6, !P1 ;  /* 0x000000063a007c0c */ /* 0x000fe2000cf61270 */
[----:B------:R-:W-:Y:S01]  /*5e900*/  ULDC UR6, c[0x0][0x228] ;  /* 0x00008a0000067ab9 */ /* 0x000fe20000000800 */
[----:B------:R-:W-:Y:S01]  /*5e910*/  ISETP.LT.AND P5, PT, R57, UR12, !P1 ;  /* 0x0000000c39007c0c */ /* 0x000fe2000cfa1270 */
[----:B0-----:R-:W4:Y:S01]  /*5e920*/  LDL.LU R53, [R1+0x3a4] ;  /* 0x0003a40001357983 */ /* 0x001f220000300800 */
[----:B------:R-:W-:Y:S01]  /*5e930*/  PRMT R21, R52, 0x7632, R21 ;  /* 0x0000763234157816 */ /* 0x000fe20000000015 */
[----:B------:R-:W-:Y:S01]  /*5e940*/  ULDC UR12, c[0x0][0x228] ;  /* 0x00008a00000c7ab9 */ /* 0x000fe20000000800 */
[----:B-1----:R-:W-:-:S03]  /*5e950*/  VIADD R13, R5, UR4 ;  /* 0x00000004050d7c36 */ /* 0x002fc60008000000 */
[----:B------:R2:W-:Y:S01]  /*5e960*/  @P2 STG.E.U16 desc[UR10][R14.64], R21 ;  /* 0x000000150e002986 */ /* 0x0005e2000c10150a */
[----:B------:R-:W-:Y:S01]  /*5e970*/  ISETP.LT.AND P6, PT, R55, UR14, !P1 ;  /* 0x0000000e37007c0c */ /* 0x000fe2000cfc1270 */
[----:B------:R-:W-:Y:S01]  /*5e980*/  VIADD R12, R30, 0x2b ;  /* 0x0000002b1e0c7836 */ /* 0x000fe20000000000 */
[----:B------:R-:W-:Y:S01]  /*5e990*/  ULDC UR4, c[0x0][0x22c] ;  /* 0x00008b0000047ab9 */ /* 0x000fe20000000800 */
[C---:B------:R-:W-:Y:S01]  /*5e9a0*/  IMAD.WIDE R4, R13.reuse, 0x2, R16 ;  /* 0x000000020d047825 */ /* 0x040fe200078e0210 */
[----:B------:R-:W4:Y:S01]  /*5e9b0*/  LDL.LU R52, [R1+0x224] ;  /* 0x0002240001347983 */ /* 0x000f220000300800 */
[----:B------:R-:W-:Y:S02]  /*5e9c0*/  ULDC UR14, c[0x0][0x228] ;  /* 0x00008a00000e7ab9 */ /* 0x000fe40000000800 */
[----:B------:R-:W-:Y:S01]  /*5e9d0*/  IMAD.WIDE R6, R13, 0x2, R18 ;  /* 0x000000020d067825 */ /* 0x000fe200078e0212 */
[----:B--2---:R-:W-:-:S03]  /*5e9e0*/  PRMT R14, R56, 0x7632, R14 ;  /* 0x00007632380e7816 */ /* 0x004fc6000000000e */
[----:B------:R-:W-:Y:S01]  /*5e9f0*/  IMAD.WIDE R8, R13, 0x2, R40 ;  /* 0x000000020d087825 */ /* 0x000fe200078e0228 */
[----:B------:R-:W-:Y:S04]  /*5ea00*/  @P3 STG.E.U16 desc[UR10][R4.64], R56 ;  /* 0x0000003804003986 */ /* 0x000fe8000c10150a */
[----:B------:R-:W-:Y:S01]  /*5ea10*/  @P4 STG.E.U16 desc[UR10][R6.64], R14 ;  /* 0x0000000e06004986 */ /* 0x000fe2000c10150a */
[----:B---3--:R-:W-:-:S03]  /*5ea20*/  PRMT R15, R59, 0x7632, R15 ;  /* 0x000076323b0f7816 */ /* 0x008fc6000000000f */
[----:B------:R0:W-:Y:S04]  /*5ea30*/  @P5 STG.E.U16 desc[UR10][R8.64], R59 ;  /* 0x0000003b08005986 */ /* 0x0001e8000c10150a */
[----:B0-----:R-:W2:Y:S01]  /*5ea40*/  LDL.LU R59, [R1+0x214] ;  /* 0x00021400013b7983 */ /* 0x001ea20000300800 */
[----:B------:R-:W-:Y:S01]  /*5ea50*/  ISETP.LT.AND P5, PT, R39, UR6, !P1 ;  /* 0x0000000627007c0c */ /* 0x000fe2000cfa1270 */
[----:B------:R-:W-:Y:S01]  /*5ea60*/  IMAD.WIDE R10, R13, 0x2, R42 ;  /* 0x000000020d0a7825 */ /* 0x000fe200078e022a */
[----:B------:R-:W-:Y:S01]  /*5ea70*/  ISETP.LT.AND P4, PT, R35, UR8, !P1 ;  /* 0x0000000823007c0c */ /* 0x000fe2000cf81270 */
[----:B------:R-:W-:Y:S01]  /*5ea80*/  ULDC UR6, c[0x0][0x228] ;  /* 0x00008a0000067ab9 */ /* 0x000fe20000000800 */
[----:B------:R-:W-:Y:S02]  /*5ea90*/  ISETP.LT.AND P3, PT, R31, UR12, !P1 ;  /* 0x0000000c1f007c0c */ /* 0x000fe4000cf61270 */
[----:B------:R-:W-:Y:S01]  /*5eaa0*/  ISETP.GE.AND P2, PT, R12, UR4, PT ;  /* 0x000000040c007c0c */ /* 0x000fe2000bf46270 */
[----:B------:R0:W-:Y:S01]  /*5eab0*/  @P6 STG.E.U16 desc[UR10][R10.64], R15 ;  /* 0x0000000f0a006986 */ /* 0x0001e2000c10150a */
[----:B------:R-:W-:Y:S01]  /*5eac0*/  IMAD.WIDE R8, R13, 0x2, R46 ;  /* 0x000000020d087825 */ /* 0x000fe200078e022e */
[----:B------:R-:W-:Y:S01]  /*5ead0*/  PRMT R14, R51, 0x7632, R14 ;  /* 0x00007632330e7816 */ /* 0x000fe2000000000e */
[----:B------:R-:W-:Y:S01]  /*5eae0*/  ULDC UR4, c[0x0][0x248] ;  /* 0x0000920000047ab9 */ /* 0x000fe20000000800 */
[----:B------:R-:W-:Y:S01]  /*5eaf0*/  ISETP.LT.AND P1, PT, R61, UR14, !P1 ;  /* 0x0000000e3d007c0c */ /* 0x000fe2000cf21270 */
[C---:B------:R-:W-:Y:S01]  /*5eb00*/  IMAD.WIDE R6, R13.reuse, 0x2, R48 ;  /* 0x000000020d067825 */ /* 0x040fe200078e0230 */
[----:B------:R-:W3:Y:S01]  /*5eb10*/  LDL.LU R56, [R1+0x204] ;  /* 0x0002040001387983 */ /* 0x000ee20000300800 */
[----:B------:R-:W-:Y:S01]  /*5eb20*/  ISETP.LT.AND P6, PT, R58, UR6, !P2 ;  /* 0x000000063a007c0c */ /* 0x000fe2000d7c1270 */
[----:B------:R-:W-:Y:S01]  /*5eb30*/  ULDC UR6, c[0x0][0x228] ;  /* 0x00008a0000067ab9 */ /* 0x000fe20000000800 */
[C---:B------:R-:W-:Y:S01]  /*5eb40*/  IMAD.WIDE R4, R13.reuse, 0x2, R2 ;  /* 0x000000020d047825 */ /* 0x040fe200078e0202 */
[----:B------:R-:W-:Y:S01]  /*5eb50*/  ULDC UR8, c[0x0][0x228] ;  /* 0x00008a0000087ab9 */ /* 0x000fe20000000800 */
[----:B------:R-:W-:Y:S01]  /*5eb60*/  ULDC UR12, c[0x0][0x228] ;  /* 0x00008a00000c7ab9 */ /* 0x000fe20000000800 */
[----:B------:R-:W-:Y:S01]  /*5eb70*/  ULDC UR14, c[0x0][0x228] ;  /* 0x00008a00000e7ab9 */ /* 0x000fe20000000800 */
[----:B0-----:R-:W-:-:S04]  /*5eb80*/  IMAD.WIDE R10, R13, 0x2, R44 ;  /* 0x000000020d0a7825 */ /* 0x001fc800078e022c */
[----:B------:R-:W-:Y:S01]  /*5eb90*/  VIADD R12, R13, UR4 ;  /* 0x000000040d0c7c36 */ /* 0x000fe20008000000 */
[----:B------:R0:W-:Y:S01]  /*5eba0*/  @P5 STG.E.U16 desc[UR10][R10.64], R51 ;  /* 0x000000330a005986 */ /* 0x0001e2000c10150a */
[----:B------:R-:W-:-:S03]  /*5ebb0*/  ULDC UR4, c[0x0][0x228] ;  /* 0x00008a0000047ab9 */ /* 0x000fc60000000800 */
[----:B------:R-:W-:Y:S01]  /*5ebc0*/  @P4 STG.E.U16 desc[UR10][R8.64], R14 ;  /* 0x0000000e08004986 */ /* 0x000fe2000c10150a */
[----:B------:R-:W-:Y:S01]  /*5ebd0*/  ISETP.LT.AND P4, PT, R57, UR6, !P2 ;  /* 0x0000000639007c0c */ /* 0x000fe2000d781270 */
[----:B------:R-:W-:Y:S02]  /*5ebe0*/  ULDC UR6, c[0x0][0x228] ;  /* 0x00008a0000067ab9 */ /* 0x000fe40000000800 */
[----:B----4-:R1:W-:Y:S01]  /*5ebf0*/  @P3 STG.E.U16 desc[UR10][R6.64], R53 ;  /* 0x0000003506003986 */ /* 0x0103e2000c10150a */
[----:B------:R-:W-:Y:S01]  /*5ec00*/  ISETP.LT.AND P3, PT, R60, UR4, !P2 ;  /* 0x000000043c007c0c */ /* 0x000fe2000d761270 */
[----:B------:R-:W-:Y:S01]  /*5ec10*/  ULDC UR4, c[0x0][0x22c] ;  /* 0x00008b0000047ab9 */ /* 0x000fe20000000800 */
[----:B------:R-:W-:Y:S01]  /*5ec20*/  PRMT R13, R53, 0x7632, R13 ;  /* 0x00007632350d7816 */ /* 0x000fe2000000000d */
[C---:B0-----:R-:W-:Y:S01]  /*5ec30*/  IMAD.WIDE R10, R12.reuse, 0x2, R16 ;  /* 0x000000020c0a7825 */ /* 0x041fe200078e0210 */
[----:B------:R-:W4:Y:S04]  /*5ec40*/  LDL.LU R51, [R1+0x1e4] ;  /* 0x0001e40001337983 */ /* 0x000f280000300800 */
[----:B------:R0:W-:Y:S01]  /*5ec50*/  @P1 STG.E.U16 desc[UR10][R4.64], R13 ;  /* 0x0000000d04001986 */ /* 0x0001e2000c10150a */
[----:B-1----:R-:W-:-:S03]  /*5ec60*/  IMAD.WIDE R6, R12, 0x2, R40 ;  /* 0x000000020c067825 */ /* 0x002fc600078e0228 */
[----:B------:R1:W-:Y:S01]  /*5ec70*/  @P6 STG.E.U16 desc[UR10][R10.64], R52 ;  /* 0x000000340a006986 */ /* 0x0003e2000c10150a */
[----:B0-----:R-:W-:Y:S01]  /*5ec80*/  PRMT R13, R52, 0x7632, R13 ;  /* 0x00007632340d7816 */ /* 0x001fe2000000000d */
[----:B------:R-:W-:Y:S02]  /*5ec90*/  IMAD.WIDE R4, R12, 0x2, R18 ;  /* 0x000000020c047825 */ /* 0x000fe400078e0212 */
[----:B-1----:R-:W4:Y:S04]  /*5eca0*/  LDL.LU R52, [R1+0x358] ;  /* 0x0003580001347983 */ /* 0x002f280000300800 */
[----:B------:R-:W-:Y:S01]  /*5ecb0*/  @P3 STG.E.U16 desc[UR10][R4.64], R13 ;  /* 0x0000000d04003986 */ /* 0x000fe2000c10150a */
[----:B--2---:R-:W-:-:S03]  /*5ecc0*/  PRMT R15, R59, 0x7632, R15 ;  /* 0x000076323b0f7816 */ /* 0x004fc6000000000f */
[----:B------:R0:W-:Y:S04]  /*5ecd0*/  @P4 STG.E.U16 desc[UR10][R6.64], R59 ;  /* 0x0000003b06004986 */ /* 0x0001e8000c10150a */
[----:B0-----:R-:W2:Y:S01]  /*5ece0*/  LDL.LU R59, [R1+0x348] ;  /* 0x00034800013b7983 */ /* 0x001ea20000300800 */
[----:B------:R-:W-:Y:S01]  /*5ecf0*/  VIADD R14, R30, 0x2c ;  /* 0x0000002c1e0e7836 */ /* 0x000fe20000000000 */
[----:B------:R-:W-:Y:S01]  /*5ed00*/  ISETP.LT.AND P5, PT, R55, UR8, !P2 ;  /* 0x0000000837007c0c */ /* 0x000fe2000d7a1270 */
[----:B------:R-:W-:Y:S01]  /*5ed10*/  IMAD.WIDE R8, R12, 0x2, R42 ;  /* 0x000000020c087825 */ /* 0x000fe200078e022a */
[----:B------:R-:W-:Y:S01]  /*5ed20*/  ISETP.LT.AND P6, PT, R39, UR12, !P2 ;  /* 0x0000000c27007c0c */ /* 0x000fe2000d7c1270 */
[----:B------:R-:W-:Y:S01]  /*5ed30*/  ULDC UR8, c[0x0][0x228] ;  /* 0x00008a0000087ab9 */ /* 0x000fe20000000800 */
[----:B------:R-:W-:Y:S01]  /*5ed40*/  ISETP.GE.AND P1, PT, R14, UR4, PT ;  /* 0x000000040e007c0c */ /* 0x000fe2000bf26270 */
[----:B------:R-:W-:Y:S01]  /*5ed50*/  ULDC UR4, c[0x0][0x228] ;  /* 0x00008a0000047ab9 */ /* 0x000fe20000000800 */
[C---:B------:R-:W-:Y:S01]  /*5ed60*/  IMAD.WIDE R10, R12.reuse, 0x2, R44 ;  /* 0x000000020c0a7825 */ /* 0x040fe200078e022c */
[----:B------:R-:W-:Y:S01]  /*5ed70*/  ISETP.LT.AND P4, PT, R35, UR4, !P2 ;  /* 0x0000000423007c0c */ /* 0x000fe2000d781270 */
[----:B------:R-:W2:Y:S01]  /*5ed80*/  LDL.LU R53, [R1+0x3b8] ;  /* 0x0003b80001357983 */ /* 0x000ea20000300800 */
[----:B------:R-:W-:Y:S01]  /*5ed90*/  ULDC UR12, c[0x0][0x228] ;  /* 0x00008a00000c7ab9 */ /* 0x000fe20000000800 */
[----:B------:R-:W-:Y:S01]  /*5eda0*/  ISETP.LT.AND P3, PT, R31, UR6, !P2 ;  /* 0x000000061f007c0c */ /* 0x000fe2000d761270 */
[----:B------:R-:W-:Y:S01]  /*5edb0*/  IMAD.WIDE R4, R12, 0x2, R46 ;  /* 0x000000020c047825 */ /* 0x000fe200078e022e */
[----:B------:R-:W-:Y:S01]  /*5edc0*/  ISETP.LT.AND P2, PT, R61, UR8, !P2 ;  /* 0x000000083d007c0c */ /* 0x000fe2000d741270 */
[----:B------:R0:W-:Y:S01]  /*5edd0*/  @P5 STG.E.U16 desc[UR10][R8.64], R15 ;  /* 0x0000000f08005986 */ /* 0x0001e2000c10150a */
[----:B---3--:R-:W-:Y:S01]  /*5ede0*/  PRMT R6, R56, 0x7632, R6 ;  /* 0x0000763238067816 */ /* 0x008fe20000000006 */
[----:B------:R-:W-:Y:S01]  /*5edf0*/  ULDC UR4, c[0x0][0x248] ;  /* 0x0000920000047ab9 */ /* 0x000fe20000000800 */
[----:B------:R-:W-:Y:S01]  /*5ee00*/  ULDC UR6, c[0x0][0x228] ;  /* 0x00008a0000067ab9 */ /* 0x000fe20000000800 */
[----:B------:R1:W-:Y:S01]  /*5ee10*/  @P6 STG.E.U16 desc[UR10][R10.64], R56 ;  /* 0x000000380a006986 */ /* 0x0003e2000c10150a */
[----:B------:R-:W-:Y:S01]  /*5ee20*/  ISETP.LT.AND P6, PT, R58, UR12, !P1 ;  /* 0x0000000c3a007c0c */ /* 0x000fe2000cfc1270 */
[----:B------:R-:W-:Y:S01]  /*5ee30*/  VIADD R13, R12, UR4 ;  /* 0x000000040c0d7c36 */ /* 0x000fe20008000000 */
[----:B------:R-:W-:Y:S01]  /*5ee40*/  ISETP.LT.AND P5, PT, R60, UR14, !P1 ;  /* 0x0000000e3c007c0c */ /* 0x000fe2000cfa1270 */
[----:B------:R3:W-:Y:S01]  /*5ee50*/  @P4 STG.E.U16 desc[UR10][R4.64], R6 ;  /* 0x0000000604004986 */ /* 0x0007e2000c10150a */
[----:B------:R-:W-:Y:S01]  /*5ee60*/  ISETP.LT.AND P4, PT, R57, UR16, !P1 ;  /* 0x0000001039007c0c */ /* 0x000fe2000cf81270 */
[----:B------:R-:W-:Y:S01]  /*5ee70*/  ULDC UR4, c[0x0][0x228] ;  /* 0x00008a0000047ab9 */ /* 0x000fe20000000800 */
[----:B------:R-:W-:Y:S01]  /*5ee80*/  ULDC UR8, c[0x0][0x228] ;  /* 0x00008a0000087ab9 */ /* 0x000fe20000000800 */
[----:B0-----:R-:W-:Y:S01]  /*5ee90*/  IMAD.WIDE R8, R13, 0x2, R16 ;  /* 0x000000020d087825 */ /* 0x001fe200078e0210 */
[----:B------:R-:W-:Y:S01]  /*5eea0*/  ULDC UR12, c[0x0][0x228] ;  /* 0x00008a00000c7ab9 */ /* 0x000fe20000000800 */
[----:B------:R-:W-:Y:S01]  /*5eeb0*/  ULDC UR14, c[0x0][0x228] ;  /* 0x00008a00000e7ab9 */ /* 0x000fe20000000800 */
[----:B------:R-:W-:Y:S01]  /*5eec0*/  ULDC UR16, c[0x0][0x228] ;  /* 0x00008a0000107ab9 */ /* 0x000fe20000000800 */
[----:B-1----:R-:W2:Y:S01]  /*5eed0*/  LDL.LU R56, [R1+0x3a8] ;  /* 0x0003a80001387983 */ /* 0x002ea20000300800 */
[----:B---3--:R-:W-:-:S04]  /*5eee0*/  IMAD.WIDE R4, R12, 0x2, R48 ;  /* 0x000000020c047825 */ /* 0x008fc800078e0230 */
[----:B------:R-:W-:Y:S01]  /*5eef0*/  IMAD.WIDE R6, R12, 0x2, R2 ;  /* 0x000000020c067825 */ /* 0x000fe200078e0202 */
[----:B----4-:R-:W-:Y:S01]  /*5ef00*/  PRMT R12, R51, 0x7632, R12 ;  /* 0x00007632330c7816 */ /* 0x010fe2000000000c */
[----:B------:R0:W-:Y:S02]  /*5ef10*/  @P3 STG.E.U16 desc[UR10][R4.64], R51 ;  /* 0x0000003304003986 */ /* 0x0001e4000c10150a */
[----:B------:R-:W-:Y:S02]  /*5ef20*/  IMAD.WIDE R10, R13, 0x2, R18 ;  /* 0x000000020d0a7825 */ /* 0x000fe400078e0212 */
[----:B------:R-:W-:Y:S01]  /*5ef30*/  @P2 STG.E.U16 desc[UR10][R6.64], R12 ;  /* 0x0000000c06002986 */ /* 0x000fe2000c10150a */
[----:B------:R-:W-:-:S03]  /*5ef40*/  PRMT R14, R52, 0x7632, R14 ;  /* 0x00007632340e7816 */ /* 0x000fc6000000000e */
[----:B------:R1:W-:Y:S01]  /*5ef50*/  @P6 STG.E.U16 desc[UR10][R8.64], R52 ;  /* 0x0000003408006986 */ /* 0x0003e2000c10150a */
[----:B0-----:R-:W-:-:S03]  /*5ef60*/  IMAD.WIDE R4, R13, 0x2, R40 ;  /* 0x000000020d047825 */ /* 0x001fc600078e0228 */
[----:B------:R-:W-:Y:S04]  /*5ef70*/  @P5 STG.E.U16 desc[UR10][R10.64], R14 ;  /* 0x0000000e0a005986 */ /* 0x000fe8000c10150a */
[----:B-1----:R-:W3:Y:S04]  /*5ef80*/  LDL.LU R52, [R1+0x228] ;  /* 0x0002280001347983 */ /* 0x002ee80000300800 */
[----:B--2---:R0:W-:Y:S01]  /*5ef90*/  @P4 STG.E.U16 desc[UR10][R4.64], R59 ;  /* 0x0000003b04004986 */ /* 0x0041e2000c10150a */
[----:B------:R-:W-:-:S03]  /*5efa0*/  PRMT R12, R59, 0x7632, R12 ;  /* 0x000076323b0c7816 */ /* 0x000fc6000000000c */
[----:B0-----:R-:W2:Y:S01]  /*5efb0*/  LDL.LU R59, [R1+0x218] ;  /* 0x00021800013b7983 */ /* 0x001ea20000300800 */
[----:B------:R-:W-:Y:S02]  /*5efc0*/  ISETP.LT.AND P3, PT, R55, UR4, !P1 ;  /* 0x0000000437007c0c */ /* 0x000fe4000cf61270 */
[----:B------:R-:W-:Y:S01]  /*5efd0*/  ISETP.LT.AND P5, PT, R35, UR8, !P1 ;  /* 0x0000000823007c0c */ /* 0x000fe2000cfa1270 */
[----:B------:R-:W-:Y:S01]  /*5efe0*/  VIADD R14, R30, 0x2d ;  /* 0x0000002d1e0e7836 */ /* 0x000fe20000000000 */
[----:B------:R-:W-:Y:S01]  /*5eff0*/  ISETP.LT.AND P4, PT, R39, UR6, !P1 ;  /* 0x0000000627007c0c */ /* 0x000fe2000cf81270 */
[----:B------:R-:W-:Y:S01]  /*5f000*/  IMAD.WIDE R4, R13, 0x2, R42 ;  /* 0x000000020d047825 */ /* 0x000fe200078e022a */
[----:B------:R-:W-:Y:S01]  /*5f010*/  ISETP.LT.AND P6, PT, R31, UR12, !P1 ;  /* 0x0000000c1f007c0c */ /* 0x000fe2000cfc1270 */
[----:B------:R-:W-:Y:S01]  /*5f020*/  ULDC UR4, c[0x0][0x22c] ;  /* 0x00008b0000047ab9 */ /* 0x000fe20000000800 */
[----:B------:R-:W-:Y:S01]  /*5f030*/  PRMT R15, R53, 0x7632, R15 ;  /* 0x00007632350f7816 */ /* 0x000fe2000000000f */
[C---:B------:R-:W-:Y:S01]  /*5f040*/  IMAD.WIDE R6, R13.reuse, 0x2, R44 ;  /* 0x000000020d067825 */ /* 0x040fe200078e022c */
[----:B------:R-:W-:Y:S01]  /*5f050*/  ISETP.GE.AND P2, PT, R14, UR4, PT ;  /* 0x000000040e007c0c */ /* 0x000fe2000bf46270 */
[----:B------:R-:W-:Y:S01]  /*5f060*/  ULDC UR6, c[0x0][0x228] ;  /* 0x00008a0000067ab9 */ /* 0x000fe20000000800 */
[----:B------:R-:W-:Y:S01]  /*5f070*/  ULDC UR8, c[0x0][0x228] ;  /* 0x00008a0000087ab9 */ /* 0x000fe20000000800 */
[----:B------:R-:W-:Y:S01]  /*5f080*/  @P3 STG.E.U16 desc[UR10][R4.64], R12 ;  /* 0x0000000c04003986 */ /* 0x000fe2000c10150a */
[----:B------:R-:W-:Y:S01]  /*5f090*/  IMAD.WIDE R8, R13, 0x2, R46 ;  /* 0x000000020d087825 */ /* 0x000fe200078e022e */
[----:B------:R-:W-:Y:S01]  /*5f0a0*/  ISETP.LT.AND P3, PT, R61, UR6, !P1 ;  /* 0x000000063d007c0c */ /* 0x000fe2000cf61270 */
[----:B------:R-:W-:Y:S01]  /*5f0b0*/  ULDC UR4, c[0x0][0x248] ;  /* 0x0000920000047ab9 */ /* 0x000fe20000000800 */
[----:B------:R0:W-:Y:S01]  /*5f0c0*/  @P4 STG.E.U16 desc[UR10][R6.64], R53 ;  /* 0x0000003506004986 */ /* 0x0001e2000c10150a */
[C---:B------:R-:W-:Y:S01]  /*5f0d0*/  IMAD.WIDE R10, R13.reuse, 0x2, R48 ;  /* 0x000000020d0a7825 */ /* 0x040fe200078e0230 */
[----:B------:R-:W-:Y:S01]  /*5f0e0*/  ISETP.LT.AND P4, PT, R58, UR8, !P2 ;  /* 0x000000083a007c0c */ /* 0x000fe2000d781270 */
[----:B------:R-:W-:Y:S01]  /*5f0f0*/  ULDC UR12, c[0x0][0x228] ;  /* 0x00008a00000c7ab9 */ /* 0x000fe20000000800 */
[----:B------:R1:W-:Y:S01]  /*5f100*/  @P5 STG.E.U16 desc[UR10][R8.64], R15 ;  /* 0x0000000f08005986 */ /* 0x0003e2000c10150a */
[----:B------:R-:W-:Y:S01]  /*5f110*/  VIADD R14, R13, UR4 ;  /* 0x000000040d0e7c36 */ /* 0x000fe20008000000 */
[----:B------:R-:W-:-:S02]  /*5f120*/  ULDC UR6, c[0x0][0x228] ;  /* 0x00008a0000067ab9 */ /* 0x000fc40000000800 */
[----:B0-----:R-:W4:Y:S01]  /*5f130*/  LDL.LU R53, [R1+0x208] ;  /* 0x0002080001357983 */ /* 0x001f220000300800 */
[----:B------:R-:W-:Y:S01]  /*5f140*/  PRMT R12, R56, 0x7632, R12 ;  /* 0x00007632380c7816 */ /* 0x000fe2000000000c */
[----:B------:R-:W-:Y:S01]  /*5f150*/  IMAD.WIDE R4, R13, 0x2, R2 ;  /* 0x000000020d047825 */ /* 0x000fe200078e0202 */
[----:B------:R-:W-:Y:S01]  /*5f160*/  ISETP.LT.AND P5, PT, R60, UR12, !P2 ;  /* 0x0000000c3c007c0c */ /* 0x000fe2000d7a1270 */
[----:B------:R0:W-:Y:S01]  /*5f170*/  @P6 STG.E.U16 desc[UR10][R10.64], R56 ;  /* 0x000000380a006986 */ /* 0x0001e2000c10150a */
[----:B------:R-:W-:Y:S01]  /*5f180*/  ISETP.LT.AND P6, PT, R57, UR14, !P2 ;  /* 0x0000000e39007c0c */ /* 0x000fe2000d7c1270 */
[----:B------:R-:W-:Y:S01]  /*5f190*/  IMAD.WIDE R6, R14, 0x2, R16 ;  /* 0x000000020e067825 */ /* 0x000fe200078e0210 */
[----:B------:R-:W-:Y:S01]  /*5f1a0*/  ULDC UR4, c[0x0][0x22c] ;  /* 0x00008b0000047ab9 */ /* 0x000fe20000000800 */
[----:B------:R-:W-:Y:S01]  /*5f1b0*/  @P3 STG.E.U16 desc[UR10][R4.64], R12 ;  /* 0x0000000c04003986 */ /* 0x000fe2000c10150a */
[----:B------:R-:W-:Y:S01]  /*5f1c0*/  ULDC UR8, c[0x0][0x228] ;  /* 0x00008a0000087ab9 */ /* 0x000fe20000000800 */
[----:B-1----:R-:W-:Y:S01]  /*5f1d0*/  VIADD R15, R30, 0x2e ;  /* 0x0000002e1e0f7836 */ /* 0x002fe20000000000 */
[----:B------:R-:W-:Y:S01]  /*5f1e0*/  ULDC UR12, c[0x0][0x228] ;  /* 0x00008a00000c7ab9 */ /* 0x000fe20000000800 */
[C---:B------:R-:W-:Y:S01]  /*5f1f0*/  IMAD.WIDE R8, R14.reuse, 0x2, R18 ;  /* 0x000000020e087825 */ /* 0x040fe200078e0212 */
[----:B------:R-:W-:Y:S01]  /*5f200*/  ULDC UR14, c[0x0][0x228] ;  /* 0x00008a00000e7ab9 */ /* 0x000fe20000000800 */
[----:B0-----:R-:W4:Y:S02]  /*5f210*/  LDL.LU R56, [R1+0x1e8] ;  /* 0x0001e80001387983 */ /* 0x001f240000300800 */
[----:B------:R-:W-:Y:S01]  /*5f220*/  IMAD.WIDE R10, R14, 0x2, R40 ;  /* 0x000000020e0a7825 */ /* 0x000fe200078e0228 */
[----:B---3--:R-:W-:Y:S01]  /*5f230*/  PRMT R13, R52, 0x7632, R13 ;  /* 0x00007632340d7816 */ /* 0x008fe2000000000d */
[----:B------:R0:W-:Y:S01]  /*5f240*/  @P4 STG.E.U16 desc[UR10][R6.64], R52 ;  /* 0x0000003406004986 */ /* 0x0001e2000c10150a */
[----:B------:R-:W-:Y:S01]  /*5f250*/  ISETP.GE.AND P1, PT, R15, UR4, PT ;  /* 0x000000040f007c0c */ /* 0x000fe2000bf26270 */
[----:B------:R-:W-:-:S02]  /*5f260*/  ULDC UR4, c[0x0][0x228] ;  /* 0x00008a0000047ab9 */ /* 0x000fc40000000800 */
[----:B------:R-:W-:Y:S04]  /*5f270*/  @P5 STG.E.U16 desc[UR10][R8.64], R13 ;  /* 0x0000000d08005986 */ /* 0x000fe8000c10150a */
[----:B0-----:R-:W3:Y:S04]  /*5f280*/  LDL.LU R52, [R1+0x35c] ;  /* 0x00035c0001347983 */ /* 0x001ee80000300800 */
[----:B--2---:R0:W-:Y:S01]  /*5f290*/  @P6 STG.E.U16 desc[UR10][R10.64], R59 ;  /* 0x0000003b0a006986 */ /* 0x0041e2000c10150a */
[----:B------:R-:W-:-:S03]  /*5f2a0*/  PRMT R15, R59, 0x7632, R15 ;  /* 0x000076323b0f7816 */ /* 0x000fc6000000000f */
[----:B0-----:R-:W2:Y:S01]  /*5f2b0*/  LDL.LU R59, [R1+0x34c] ;  /* 0x00034c00013b7983 */ /* 0x001ea20000300800 */
[----:B------:R-:W-:Y:S02]  /*5f2c0*/  ISETP.LT.AND P6, PT, R55, UR4, !P2 ;  /* 0x0000000437007c0c */ /* 0x000fe4000d7c1270 */
[----:B------:R-:W-:Y:S02]  /*5f2d0*/  ISETP.LT.AND P5, PT, R39, UR6, !P2 ;  /* 0x0000000627007c0c */ /* 0x000fe4000d7a1270 */
[----:B------:R-:W-:Y:S02]  /*5f2e0*/  ISETP.LT.AND P4, PT, R35, UR8, !P2 ;  /* 0x0000000823007c0c */ /* 0x000fe4000d781270 */
[----:B------:R-:W-:Y:S01]  /*5f2f0*/  ISETP.LT.AND P3, PT, R31, UR12, !P2 ;  /* 0x0000000c1f007c0c */ /* 0x000fe2000d761270 */
[C---:B------:R-:W-:Y:S01]  /*5f300*/  IMAD.WIDE R4, R14.reuse, 0x2, R42 ;  /* 0x000000020e047825 */ /* 0x040fe200078e022a */
[----:B------:R-:W2:Y:S03]  /*5f310*/  LDL.LU R51, [R1+0x3bc] ;  /* 0x0003bc0001337983 */ /* 0x000ea60000300800 */
[C---:B------:R-:W-:Y:S01]  /*5f320*/  IMAD.WIDE R6, R14.reuse, 0x2, R44 ;  /* 0x000000020e067825 */ /* 0x040fe200078e022c */
[----:B------:R-:W-:Y:S01]  /*5f330*/  ISETP.LT.AND P2, PT, R61, UR14, !P2 ;  /* 0x0000000e3d007c0c */ /* 0x000fe2000d741270 */
[----:B------:R-:W-:Y:S01]  /*5f340*/  @P6 STG.E.U16 desc[UR10][R4.64], R15 ;  /* 0x0000000f04006986 */ /* 0x000fe2000c10150a */
[----:B------:R-:W-:Y:S01]  /*5f350*/  ULDC UR6, c[0x0][0x228] ;  /* 0x00008a0000067ab9 */ /* 0x000fe20000000800 */
[C---:B------:R-:W-:Y:S01]  /*5f360*/  IMAD.WIDE R8, R14.reuse, 0x2, R46 ;  /* 0x000000020e087825 */ /* 0x040fe200078e022e */
[----:B------:R-:W-:Y:S01]  /*5f370*/  ULDC UR8, c[0x0][0x228] ;  /* 0x00008a0000087ab9 */ /* 0x000fe20000000800 */
[----:B----4-:R-:W-:Y:S01]  /*5f380*/  PRMT R20, R53, 0x7632, R20 ;  /* 0x0000763235147816 */ /* 0x010fe20000000014 */
[----:B------:R0:W-:Y:S01]  /*5f390*/  @P5 STG.E.U16 desc[UR10][R6.64], R53 ;  /* 0x0000003506005986 */ /* 0x0001e2000c10150a */
[----:B------:R-:W-:Y:S01]  /*5f3a0*/  IMAD.WIDE R10, R14, 0x2, R48 ;  /* 0x000000020e0a7825 */ /* 0x000fe200078e0230 */
[----:B------:R-:W-:Y:S01]  /*5f3b0*/  ULDC UR12, c[0x0][0x228] ;  /* 0x00008a00000c7ab9 */ /* 0x000fe20000000800 */
[----:B------:R-:W-:Y:S01]  /*5f3c0*/  ULDC UR4, c[0x0][0x248] ;  /* 0x0000920000047ab9 */ /* 0x000fe20000000800 */
[----:B------:R-:W-:Y:S01]  /*5f3d0*/  @P4 STG.E.U16 desc[UR10][R8.64], R20 ;  /* 0x0000001408004986 */ /* 0x000fe2000c10150a */
[----:B------:R-:W-:Y:S01]  /*5f3e0*/  ISETP.LT.AND P4, PT, R60, UR8, !P1 ;  /* 0x000000083c007c0c */ /* 0x000fe2000cf81270 */
[----:B------:R-:W-:Y:S01]  /*5f3f0*/  IMAD.WIDE R12, R14, 0x2, R2 ;  /* 0x000000020e0c7825 */ /* 0x000fe200078e0202 */
[----:B------:R-:W-:Y:S01]  /*5f400*/  ULDC UR14, c[0x0][0x228] ;  /* 0x00008a00000e7ab9 */ /* 0x000fe20000000800 */
[----:B0-----:R-:W4:Y:S01]  /*5f410*/  LDL.LU R53, [R1+0x3ac] ;  /* 0x0003ac0001357983 */ /* 0x001f220000300800 */
[----:B------:R-:W-:-:S03]  /*5f420*/  ISETP.LT.AND P5, PT, R57, UR12, !P1 ;  /* 0x0000000c39007c0c */ /* 0x000fc6000cfa1270 */
[----:B------:R0:W-:Y:S01]  /*5f430*/  @P3 STG.E.U16 desc[UR10][R10.64], R56 ;  /* 0x000000380a003986 */ /* 0x0001e2000c10150a */
[----:B------:R-:W-:Y:S02]  /*5f440*/  ISETP.LT.AND P3, PT, R58, UR6, !P1 ;  /* 0x000000063a007c0c */ /* 0x000fe4000cf61270 */
[----:B------:R-:W-:Y:S01]  /*5f450*/  PRMT R21, R56, 0x7632, R21 ;  /* 0x0000763238157816 */ /* 0x000fe20000000015 */
[----:B------:R-:W-:Y:S01]  /*5f460*/  VIADD R14, R14, UR4 ;  /* 0x000000040e0e7c36 */ /* 0x000fe20008000000 */
[----:B------:R-:W-:Y:S01]  /*5f470*/  ISETP.LT.AND P6, PT, R55, UR14, !P1 ;  /* 0x0000000e37007c0c */ /* 0x000fe2000cfc1270 */
[----:B------:R-:W-:Y:S01]  /*5f480*/  ULDC UR6, c[0x0][0x228] ;  /* 0x00008a0000067ab9 */ /* 0x000fe20000000800 */
[----:B------:R-:W-:Y:S01]  /*5f490*/  ULDC UR4, c[0x0][0x22c] ;  /* 0x00008b0000047ab9 */ /* 0x000fe20000000800 */
[----:B------:R-:W-:Y:S01]  /*5f4a0*/  ULDC UR8, c[0x0][0x228] ;  /* 0x00008a0000087ab9 */ /* 0x000fe20000000800 */
[----:B------:R-:W-:Y:S01]  /*5f4b0*/  ULDC UR12, c[0x0][0x228] ;  /* 0x00008a00000c7ab9 */ /* 0x000fe20000000800 */
[----:B0-----:R-:W4:Y:S01]  /*5f4c0*/  LDL.LU R56, [R1+0x22c] ;  /* 0x00022c0001387983 */ /* 0x001f220000300800 */
[----:B------:R-:W-:Y:S01]  /*5f4d0*/  IMAD.WIDE R4, R14, 0x2, R16 ;  /* 0x000000020e047825 */ /* 0x000fe200078e0210 */
[----:B------:R-:W-:-:S02]  /*5f4e0*/  ULDC UR14, c[0x0][0x228] ;  /* 0x00008a00000e7ab9 */ /* 0x000fc40000000800 */
[----:B------:R0:W-:Y:S01]  /*5f4f0*/  @P2 STG.E.U16 desc[UR10][R12.64], R21 ;  /* 0x000000150c002986 */ /* 0x0001e2000c10150a */
[----:B------:R-:W-:-:S04]  /*5f500*/  IMAD.WIDE R6, R14, 0x2, R18 ;  /* 0x000000020e067825 */ /* 0x000fc800078e0212 */
[----:B------:R-:W-:Y:S01]  /*5f510*/  IMAD.WIDE R8, R14, 0x2, R40 ;  /* 0x000000020e087825 */ /* 0x000fe200078e0228 */
[----:B---3--:R-:W-:Y:S01]  /*5f520*/  @P3 STG.E.U16 desc[UR10][R4.64], R52 ;  /* 0x0000003404003986 */ /* 0x008fe2000c10150a */
[----:B0-----:R-:W-:-:S05]  /*5f530*/  PRMT R13, R52, 0x7632, R13 ;  /* 0x00007632340d7816 */ /* 0x001fca000000000d */
[----:B------:R-:W-:Y:S01]  /*5f540*/  @P4 STG.E.U16 desc[UR10][R6.64], R13 ;  /* 0x0000000d06004986 */ /* 0x000fe2000c10150a */
[----:B--2---:R-:W-:-:S03]  /*5f550*/  PRMT R15, R59, 0x7632, R15 ;  /* 0x000076323b0f7816 */ /* 0x004fc6000000000f */
[----:B------:R0:W-:Y:S04]  /*5f560*/  @P5 STG.E.U16 desc[UR10][R8.64], R59 ;  /* 0x0000003b08005986 */ /* 0x0001e8000c10150a */
[----:B0-----:R-:W2:Y:S01]  /*5f570*/  LDL.LU R59, [R1+0x21c] ;  /* 0x00021c00013b7983 */ /* 0x001ea20000300800 */
[----:B------:R-:W-:Y:S01]  /*5f580*/  VIADD R12, R30, 0x2f ;  /* 0x0000002f1e0c7836 */ /* 0x000fe20000000000 */
[----:B------:R-:W-:Y:S01]  /*5f590*/  ISETP.LT.AND P5, PT, R39, UR6, !P1 ;  /* 0x0000000627007c0c */ /* 0x000fe2000cfa1270 */
[----:B------:R-:W-:Y:S01]  /*5f5a0*/  IMAD.WIDE R10, R14, 0x2, R42 ;  /* 0x000000020e0a7825 */ /* 0x000fe200078e022a */
[----:B------:R-:W3:Y:S01]  /*5f5b0*/  LDL.LU R52, [R1+0x20c] ;  /* 0x00020c0001347983 */ /* 0x000ee20000300800 */
[----:B------:R-:W-:Y:S01]  /*5f5c0*/  ISETP.LT.AND P4, PT, R35, UR8, !P1 ;  /* 0x0000000823007c0c */ /* 0x000fe2000cf81270 */
[----:B------:R-:W-:Y:S01]  /*5f5d0*/  ULDC UR6, c[0x0][0x228] ;  /* 0x00008a0000067ab9 */ /* 0x000fe20000000800 */
[----:B------:R-:W-:Y:S01]  /*5f5e0*/  ISETP.GE.AND P2, PT, R12, UR4, PT ;  /* 0x000000040c007c0c */ /* 0x000fe2000bf46270 */
[----:B------:R0:W-:Y:S01]  /*5f5f0*/  @P6 STG.E.U16 desc[UR10][R10.64], R15 ;  /* 0x0000000f0a006986 */ /* 0x0001e2000c10150a */
[----:B------:R-:W-:Y:S01]  /*5f600*/  ISETP.LT.AND P3, PT, R31, UR12, !P1 ;  /* 0x0000000c1f007c0c */ /* 0x000fe2000cf61270 */
[----:B------:R-:W-:Y:S01]  /*5f610*/  ULDC UR4, c[0x0][0x248] ;  /* 0x0000920000047ab9 */ /* 0x000fe20000000800 */
[----:B------:R-:W-:Y:S01]  /*5f620*/  ISETP.LT.AND P1, PT, R61, UR14, !P1 ;  /* 0x0000000e3d007c0c */ /* 0x000fe2000cf21270 */
[----:B------:R-:W-:Y:S01]  /*5f630*/  IMAD.WIDE R8, R14, 0x2, R46 ;  /* 0x000000020e087825 */ /* 0x000fe200078e022e */
[----:B------:R-:W-:Y:S01]  /*5f640*/  ISETP.LT.AND P6, PT, R58, UR6, !P2 ;  /* 0x000000063a007c0c */ /* 0x000fe2000d7c1270 */
[----:B------:R-:W-:Y:S01]  /*5f650*/  ULDC UR6, c[0x0][0x228] ;  /* 0x00008a0000067ab9 */ /* 0x000fe20000000800 */
[----:B------:R-:W-:Y:S01]  /*5f660*/  PRMT R13, R51, 0x7632, R13 ;  /* 0x00007632330d7816 */ /* 0x000fe2000000000d */
[C---:B------:R-:W-:Y:S01]  /*5f670*/  VIADD R12, R14.reuse, UR4 ;  /* 0x000000040e0c7c36 */ /* 0x040fe20008000000 */
[----:B------:R-:W-:Y:S01]  /*5f680*/  ULDC UR4, c[0x0][0x228] ;  /* 0x00008a0000047ab9 */ /* 0x000fe20000000800 */
[C---:B------:R-:W-:Y:S01]  /*5f690*/  IMAD.WIDE R6, R14.reuse, 0x2, R48 ;  /* 0x000000020e067825 */ /* 0x040fe200078e0230 */
[----:B------:R-:W-:Y:S01]  /*5f6a0*/  ULDC UR8, c[0x0][0x228] ;  /* 0x00008a0000087ab9 */ /* 0x000fe20000000800 */
[----:B------:R-:W-:Y:S01]  /*5f6b0*/  ULDC UR12, c[0x0][0x228] ;  /* 0x00008a00000c7ab9 */ /* 0x000fe20000000800 */
[----:B------:R-:W-:Y:S01]  /*5f6c0*/  ULDC UR14, c[0x0][0x228] ;  /* 0x00008a00000e7ab9 */ /* 0x000fe20000000800 */
[----:B0-----:R-:W-:-:S04]  /*5f6d0*/  IMAD.WIDE R10, R14, 0x2, R44 ;  /* 0x000000020e0a7825 */ /* 0x001fc800078e022c */
[----:B------:R-:W-:Y:S01]  /*5f6e0*/  IMAD.WIDE R4, R14, 0x2, R2 ;  /* 0x000000020e047825 */ /* 0x000fe200078e0202 */
[----:B----4-:R-:W-:Y:S01]  /*5f6f0*/  PRMT R14, R53, 0x7632, R14 ;  /* 0x00007632350e7816 */ /* 0x010fe2000000000e */
[----:B------:R0:W-:Y:S04]  /*5f700*/  @P5 STG.E.U16 desc[UR10][R10.64], R51 ;  /* 0x000000330a005986 */ /* 0x0001e8000c10150a */
[----:B------:R1:W-:Y:S01]  /*5f710*/  @P4 STG.E.U16 desc[UR10][R8.64], R13 ;  /* 0x0000000d08004986 */ /* 0x0003e2000c10150a */
[----:B------:R-:W-:Y:S01]  /*5f720*/  ISETP.LT.AND P4, PT, R57, UR6, !P2 ;  /* 0x0000000639007c0c */ /* 0x000fe2000d781270 */
[----:B------:R-:W-:Y:S02]  /*5f730*/  ULDC UR6, c[0x0][0x228] ;  /* 0x00008a0000067ab9 */ /* 0x000fe40000000800 */
[----:B------:R-:W-:Y:S01]  /*5f740*/  @P3 STG.E.U16 desc[UR10][R6.64], R53 ;  /* 0x0000003506003986 */ /* 0x000fe2000c10150a */
[----:B0-----:R-:W-:-:S03]  /*5f750*/  IMAD.WIDE R10, R12, 0x2, R16 ;  /* 0x000000020c0a7825 */ /* 0x001fc600078e0210 */
[----:B------:R-:W4:Y:S01]  /*5f760*/  LDL.LU R51, [R1+0x1ec] ;  /* 0x0001ec0001337983 */ /* 0x000f220000300800 */
[----:B------:R-:W-:Y:S01]  /*5f770*/  ISETP.LT.AND P3, PT, R60, UR4, !P2 ;  /* 0x000000043c007c0c */ /* 0x000fe2000d761270 */
[----:B------:R-:W-:Y:S01]  /*5f780*/  ULDC UR4, c[0x0][0x228] ;  /* 0x00008a0000047ab9 */ /* 0x000fe20000000800 */
[----:B-1----:R-:W-:Y:S01]  /*5f790*/  PRMT R13, R56, 0x7632, R13 ;  /* 0x00007632380d7816 */ /* 0x002fe2000000000d */
[----:B------:R-:W-:Y:S04]  /*5f7a0*/  @P1 STG.E.U16 desc[UR10][R4.64], R14 ;  /* 0x0000000e04001986 */ /* 0x000fe8000c10150a */
[----:B------:R0:W-:Y:S01]  /*5f7b0*/  @P6 STG.E.U16 desc[UR10][R10.64], R56 ;  /* 0x000000380a006986 */ /* 0x0001e2000c10150a */
[----:B------:R-:W-:-:S03]  /*5f7c0*/  IMAD.WIDE R8, R12, 0x2, R18 ;  /* 0x000000020c087825 */ /* 0x000fc600078e0212 */
[----:B0-----:R-:W4:Y:S01]  /*5f7d0*/  LDL.LU R56, [R1+0x3d0] ;  /* 0x0003d00001387983 */ /* 0x001f220000300800 */
[----:B------:R-:W-:-:S03]  /*5f7e0*/  IMAD.WIDE R6, R12, 0x2, R40 ;  /* 0x000000020c067825 */ /* 0x000fc600078e0228 */
[----:B------:R-:W-:Y:S01]  /*5f7f0*/  @P3 STG.E.U16 desc[UR10][R8.64], R13 ;  /* 0x0000000d08003986 */ /* 0x000fe2000c10150a */
[----:B--2---:R-:W-:-:S03]  /*5f800*/  PRMT R10, R59, 0x7632, R10 ;  /* 0x000076323b0a7816 */ /* 0x004fc6000000000a */
[----:B------:R0:W-:Y:S04]  /*5f810*/  @P4 STG.E.U16 desc[UR10][R6.64], R59 ;  /* 0x0000003b06004986 */ /* 0x0001e8000c10150a */
[----:B0-----:R-:W2:Y:S01]  /*5f820*/  LDL.LU R59, [R1+0x3c0] ;  /* 0x0003c000013b7983 */ /* 0x001ea20000300800 */
[----:B------:R-:W-:Y:S01]  /*5f830*/  ISETP.LT.AND P5, PT, R55, UR4, !P2 ;  /* 0x0000000437007c0c */ /* 0x000fe2000d7a1270 */
[----:B------:R-:W-:Y:S01]  /*5f840*/  VIADD R11, R30, 0x30 ;  /* 0x000000301e0b7836 */ /* 0x000fe20000000000 */
[----:B------:R-:W-:Y:S01]  /*5f850*/  ISETP.LT.AND P6, PT, R39, UR6, !P2 ;  /* 0x0000000627007c0c */ /* 0x000fe2000d7c1270 */
[----:B------:R-:W-:Y:S01]  /*5f860*/  ULDC UR4, c[0x0][0x22c] ;  /* 0x00008b0000047ab9 */ /* 0x000fe20000000800 */
[C---:B------:R-:W-:Y:S01]  /*5f870*/  IMAD.WIDE R4, R12.reuse, 0x2, R42 ;  /* 0x000000020c047825 */ /* 0x040fe200078e022a */
[----:B------:R-:W2:Y:S01]  /*5f880*/  LDL.LU R53, [R1+0x3e0] ;  /* 0x0003e00001357983 */ /* 0x000ea20000300800 */
[----:B------:R-:W-:Y:S01]  /*5f890*/  ISETP.GE.AND P1, PT, R11, UR4, PT ;  /* 0x000000040b007c0c */ /* 0x000fe2000bf26270 */
[----:B------:R-:W-:Y:S01]  /*5f8a0*/  ULDC UR4, c[0x0][0x228] ;  /* 0x00008a0000047ab9 */ /* 0x000fe20000000800 */
[----:B------:R-:W-:Y:S01]  /*5f8b0*/  IMAD.WIDE R8, R12, 0x2, R44 ;  /* 0x000000020c087825 */ /* 0x000fe200078e022c */
[----:B------:R-:W-:Y:S01]  /*5f8c0*/  ISETP.LT.AND P4, PT, R35, UR4, !P2 ;  /* 0x0000000423007c0c */ /* 0x000fe2000d781270 */
[----:B------:R-:W-:Y:S01]  /*5f8d0*/  ULDC UR6, c[0x0][0x228] ;  /* 0x00008a0000067ab9 */ /* 0x000fe20000000800 */
[----:B------:R-:W-:-:S02]  /*5f8e0*/  ULDC UR4, c[0x0][0x248] ;  /* 0x0000920000047ab9 */ /* 0x000fc40000000800 */
[----:B------:R0:W-:Y:S04]  /*5f8f0*/  @P5 STG.E.U16 desc[UR10][R4.64], R10 ;  /* 0x0000000a04005986 */ /* 0x0001e8000c10150a */
[----:B---3--:R1:W-:Y:S01]  /*5f900*/  @P6 STG.E.U16 desc[UR10][R8.64], R52 ;  /* 0x0000003408006986 */ /* 0x0083e2000c10150a */
[----:B------:R-:W-:Y:S01]  /*5f910*/  ISETP.LT.AND P3, PT, R31, UR6, !P2 ;  /* 0x000000061f007c0c */ /* 0x000fe2000d761270 */
[----:B------:R-:W-:Y:S01]  /*5f920*/  IMAD.WIDE R6, R12, 0x2, R46 ;  /* 0x000000020c067825 */ /* 0x000fe200078e022e */
[----:B------:R-:W-:Y:S01]  /*5f930*/  ISETP.LT.AND P2, PT, R61, UR8, !P2 ;  /* 0x000000083d007c0c */ /* 0x000fe2000d741270 */
[----:B------:R-:W-:Y:S01]  /*5f940*/  ULDC UR6, c[0x0][0x228] ;  /* 0x00008a0000067ab9 */ /* 0x000fe20000000800 */
[----:B0-----:R-:W-:Y:S01]  /*5f950*/  PRMT R5, R52, 0x7632, R5 ;  /* 0x0000763234057816 */ /* 0x001fe20000000005 */
[----:B------:R-:W-:Y:S01]  /*5f960*/  VIADD R4, R12, UR4 ;  /* 0x000000040c047c36 */ /* 0x000fe20008000000 */
[----:B------:R-:W-:Y:S01]  /*5f970*/  ISETP.LT.AND P6, PT, R58, UR12, !P1 ;  /* 0x0000000c3a007c0c */ /* 0x000fe2000cfc1270 */
[----:B------:R-:W-:Y:S01]  /*5f980*/  ULDC UR4, c[0x0][0x228] ;  /* 0x00008a0000047ab9 */ /* 0x000fe20000000800 */
[----:B-1----:R-:W3:Y:S01]  /*5f990*/  LDL.LU R52, [R1+0x250] ;  /* 0x0002500001347983 */ /* 0x002ee20000300800 */
[----:B------:R-:W-:Y:S01]  /*5f9a0*/  IMAD.WIDE R10, R4, 0x2, R16 ;  /* 0x00000002040a7825 */ /* 0x000fe200078e0210 */
[----:B------:R-:W-:Y:S01]  /*5f9b0*/  ISETP.LT.AND P5, PT, R60, UR14, !P1 ;  /* 0x0000000e3c007c0c */ /* 0x000fe2000cfa1270 */
[----:B------:R-:W-:Y:S01]  /*5f9c0*/  ULDC UR8, c[0x0][0x228] ;  /* 0x00008a0000087ab9 */ /* 0x000fe20000000800 */
[----:B------:R0:W-:Y:S01]  /*5f9d0*/  @P4 STG.E.U16 desc[UR10][R6.64], R5 ;  /* 0x0000000506004986 */ /* 0x0001e2000c10150a */
[----:B------:R-:W-:Y:S01]  /*5f9e0*/  ISETP.LT.AND P4, PT, R57, UR16, !P1 ;  /* 0x0000001039007c0c */ /* 0x000fe2000cf81270 */
[----:B------:R-:W-:Y:S01]  /*5f9f0*/  IMAD.WIDE R8, R4, 0x2, R18 ;  /* 0x0000000204087825 */ /* 0x000fe200078e0212 */
[----:B------:R-:W-:Y:S01]  /*5fa00*/  ULDC UR12, c[0x0][0x228] ;  /* 0x00008a00000c7ab9 */ /* 0x000fe20000000800 */
[----:B------:R-:W-:Y:S01]  /*5fa10*/  ULDC UR14, c[0x0][0x228] ;  /* 0x00008a00000e7ab9 */ /* 0x000fe20000000800 */
[----:B------:R-:W-:Y:S01]  /*5fa20*/  ULDC UR16, c[0x0][0x228] ;  /* 0x00008a0000107ab9 */ /* 0x000fe20000000800 */
[----:B0-----:R-:W-:Y:S01]  /*5fa30*/  IMAD.WIDE R6, R12, 0x2, R48 ;  /* 0x000000020c067825 */ /* 0x001fe200078e0230 */
[----:B----4-:R-:W-:-:S03]  /*5fa40*/  PRMT R5, R51, 0x7632, R5 ;  /* 0x0000763233057816 */ /* 0x010fc60000000005 */
[----:B------:R-:W-:Y:S01]  /*5fa50*/  IMAD.WIDE R12, R12, 0x2, R2 ;  /* 0x000000020c0c7825 */ /* 0x000fe200078e0202 */
[----:B------:R0:W-:Y:S01]  /*5fa60*/  @P3 STG.E.U16 desc[UR10][R6.64], R51 ;  /* 0x0000003306003986 */ /* 0x0001e2000c10150a */
[----:B------:R-:W-:-:S03]  /*5fa70*/  PRMT R14, R56, 0x7632, R14 ;  /* 0x00007632380e7816 */ /* 0x000fc6000000000e */
[----:B------:R-:W-:Y:S04]  /*5fa80*/  @P2 STG.E.U16 desc[UR10][R12.64], R5 ;  /* 0x000000050c002986 */ /* 0x000fe8000c10150a */
[----:B------:R1:W-:Y:S01]  /*5fa90*/  @P6 STG.E.U16 desc[UR10][R10.64], R56 ;  /* 0x000000380a006986 */ /* 0x0003e2000c10150a */
[----:B0-----:R-:W-:-:S03]  /*5faa0*/  IMAD.WIDE R6, R4, 0x2, R40 ;  /* 0x0000000204067825 */ /* 0x001fc600078e0228 */
[----:B-1----:R-:W4:Y:S04]  /*5fab0*/  LDL.LU R56, [R1+0x260] ;  /* 0x0002600001387983 */ /* 0x002f280000300800 */
[----:B------:R-:W-:Y:S04]  /*5fac0*/  @P5 STG.E.U16 desc[UR10][R8.64], R14 ;  /* 0x0000000e08005986 */ /* 0x000fe8000c10150a */
[----:B--2---:R0:W-:Y:S01]  /*5fad0*/  @P4 STG.E.U16 desc[UR10][R6.64], R59 ;  /* 0x0000003b06004986 */ /* 0x0041e2000c10150a */
[----:B------:R-:W-:-:S03]  /*5fae0*/  PRMT R5, R59, 0x7632, R5 ;  /* 0x000076323b057816 */ /* 0x000fc60000000005 */
[----:B0-----:R-:W2:Y:S01]  /*5faf0*/  LDL.LU R59, [R1+0x240] ;  /* 0x00024000013b7983 */ /* 0x001ea20000300800 */
[----:B------:R-:W-:Y:S02]  /*5fb00*/  ISETP.LT.AND P3, PT, R55, UR4, !P1 ;  /* 0x0000000437007c0c */ /* 0x000fe4000cf61270 */
[----:B------:R-:W-:Y:S02]  /*5fb10*/  ISETP.LT.AND P5, PT, R35, UR8, !P1 ;  /* 0x0000000823007c0c */ /* 0x000fe4000cfa1270 */
[----:B------:R-:W-:Y:S01]  /*5fb20*/  ISETP.LT.AND P6, PT, R31, UR12, !P1 ;  /* 0x0000000c1f007c0c */ /* 0x000fe2000cfc1270 */
[C---:B------:R-:W-:Y:S01]  /*5fb30*/  IMAD.WIDE R6, R4.reuse, 0x2, R42 ;  /* 0x0000000204067825 */ /* 0x040fe200078e022a */
[----:B------:R-:W-:Y:S01]  /*5fb40*/  ISETP.LT.AND P4, PT, R39, UR6, !P1 ;  /* 0x0000000627007c0c */ /* 0x000fe2000cf81270 */
[----:B------:R-:W-:Y:S01]  /*5fb50*/  ULDC UR4, c[0x0][0x22c] ;  /* 0x00008b0000047ab9 */ /* 0x000fe20000000800 */
[----:B------:R-:W-:Y:S01]  /*5fb60*/  PRMT R15, R53, 0x7632, R15 ;  /* 0x00007632350f7816 */ /* 0x000fe2000000000f */
[----:B------:R-:W-:Y:S01]  /*5fb70*/  IMAD.WIDE R8, R4, 0x2, R44 ;  /* 0x0000000204087825 */ /* 0x000fe200078e022c */
[----:B------:R-:W-:Y:S01]  /*5fb80*/  ULDC UR6, c[0x0][0x228] ;  /* 0x00008a0000067ab9 */ /* 0x000fe20000000800 */
[----:B------:R-:W-:Y:S01]  /*5fb90*/  ULDC UR8, c[0x0][0x228] ;  /* 0x00008a0000087ab9 */ /* 0x000fe20000000800 */
[----:B------:R-:W-:Y:S01]  /*5fba0*/  ULDC UR12, c[0x0][0x228] ;  /* 0x00008a00000c7ab9 */ /* 0x000fe20000000800 */
[----:B------:R-:W-:-:S02]  /*5fbb0*/  VIADD R14, R30, 0x31 ;  /* 0x000000311e0e7836 */ /* 0x000fc40000000000 */
[C---:B------:R-:W-:Y:S01]  /*5fbc0*/  IMAD.WIDE R10, R4.reuse, 0x2, R46 ;  /* 0x00000002040a7825 */ /* 0x040fe200078e022e */
[----:B------:R-:W-:Y:S03]  /*5fbd0*/  @P3 STG.E.U16 desc[UR10][R6.64], R5 ;  /* 0x0000000506003986 */ /* 0x000fe6000c10150a */
[----:B------:R-:W-:Y:S01]  /*5fbe0*/  IMAD.WIDE R12, R4, 0x2, R48 ;  /* 0x00000002040c7825 */ /* 0x000fe200078e0230 */
[----:B------:R0:W-:Y:S01]  /*5fbf0*/  @P4 STG.E.U16 desc[UR10][R8.64], R53 ;  /* 0x0000003508004986 */ /* 0x0001e2000c10150a */
[----:B------:R-:W-:Y:S01]  /*5fc00*/  ISETP.GE.AND P2, PT, R14, UR4, PT ;  /* 0x000000040e007c0c */ /* 0x000fe2000bf46270 */
[----:B------:R-:W-:Y:S01]  /*5fc10*/  ULDC UR4, c[0x0][0x248] ;  /* 0x0000920000047ab9 */ /* 0x000fe20000000800 */
[----:B---3--:R-:W-:Y:S01]  /*5fc20*/  PRMT R14, R52, 0x7632, R14 ;  /* 0x00007632340e7816 */ /* 0x008fe2000000000e */
[----:B------:R-:W-:Y:S04]  /*5fc30*/  @P5 STG.E.U16 desc[UR10][R10.64], R15 ;  /* 0x0000000f0a005986 */ /* 0x000fe8000c10150a */
[----:B------:R1:W-:Y:S04]  /*5fc40*/  @P6 STG.E.U16 desc[UR10][R12.64], R52 ;  /* 0x000000340c006986 */ /* 0x0003e8000c10150a */
[----:B0-----:R-:W3:Y:S01]  /*5fc50*/  LDL.LU R53, [R1+0x230] ;  /* 0x0002300001357983 */ /* 0x001ee20000300800 */
[----:B------:R-:W-:-:S02]  /*5fc60*/  ISETP.LT.AND P3, PT, R61, UR6, !P1 ;  /* 0x000000063d007c0c */ /* 0x000fc4000cf61270 */
[----:B------:R-:W-:Y:S01]  /*5fc70*/  ISETP.LT.AND P4, PT, R58, UR8, !P2 ;  /* 0x000000083a007c0c */ /* 0x000fe2000d781270 */
[C---:B------:R-:W-:Y:S02]  /*5fc80*/  VIADD R5, R4.reuse, UR4 ;  /* 0x0000000404057c36 */ /* 0x040fe40008000000 */
[----:B------:R-:W-:Y:S01]  /*5fc90*/  IMAD.WIDE R6, R4, 0x2, R2 ;  /* 0x0000000204067825 */ /* 0x000fe200078e0202 */
[----:B------:R-:W-:Y:S01]  /*5fca0*/  ISETP.LT.AND P5, PT, R60, UR12, !P2 ;  /* 0x0000000c3c007c0c */ /* 0x000fe2000d7a1270 */
[----:B-1----:R-:W3:Y:S01]  /*5fcb0*/  LDL.LU R52, [R1+0x1f0] ;  /* 0x0001f00001347983 */ /* 0x002ee20000300800 */
[----:B------:R-:W-:Y:S01]  /*5fcc0*/  ISETP.LT.AND P6, PT, R57, UR14, !P2 ;  /* 0x0000000e39007c0c */ /* 0x000fe2000d7c1270 */
[C---:B------:R-:W-:Y:S01]  /*5fcd0*/  IMAD.WIDE R8, R5.reuse, 0x2, R16 ;  /* 0x0000000205087825 */ /* 0x040fe200078e0210 */
[----:B------:R-:W-:Y:S01]  /*5fce0*/  ULDC UR4, c[0x0][0x22c] ;  /* 0x00008b0000047ab9 */ /* 0x000fe20000000800 */
[----:B------:R-:W-:Y:S01]  /*5fcf0*/  ULDC UR6, c[0x0][0x228] ;  /* 0x00008a0000067ab9 */ /* 0x000fe20000000800 */
[----:B------:R-:W-:Y:S01]  /*5fd00*/  ULDC UR8, c[0x0][0x228] ;  /* 0x00008a0000087ab9 */ /* 0x000fe20000000800 */
[----:B------:R-:W-:Y:S01]  /*5fd10*/  @P3 STG.E.U16 desc[UR10][R6.64], R14 ;  /* 0x0000000e06003986 */ /* 0x000fe2000c10150a */
[C---:B------:R-:W-:Y:S01]  /*5fd20*/  IMAD.WIDE R10, R5.reuse, 0x2, R18 ;  /* 0x00000002050a7825 */ /* 0x040fe200078e0212 */
[----:B------:R-:W-:Y:S01]  /*5fd30*/  ULDC UR12, c[0x0][0x228] ;  /* 0x00008a00000c7ab9 */ /* 0x000fe20000000800 */
[----:B------:R-:W-:Y:S01]  /*5fd40*/  ULDC UR14, c[0x0][0x228] ;  /* 0x00008a00000e7ab9 */ /* 0x000fe20000000800 */
[----:B----4-:R-:W-:Y:S01]  /*5fd50*/  PRMT R4, R56, 0x7632, R4 ;  /* 0x0000763238047816 */ /* 0x010fe20000000004 */
[----:B------:R0:W-:Y:S01]  /*5fd60*/  @P4 STG.E.U16 desc[UR10][R8.64], R56 ;  /* 0x0000003808004986 */ /* 0x0001e2000c10150a */
[----:B------:R-:W-:-:S03]  /*5fd70*/  IMAD.WIDE R12, R5, 0x2, R40 ;  /* 0x00000002050c7825 */ /* 0x000fc600078e0228 */
[----:B0-----:R-:W4:Y:S04]  /*5fd80*/  LDL.LU R56, [R1+0x3d4] ;  /* 0x0003d40001387983 */ /* 0x001f280000300800 */
[----:B------:R0:W-:Y:S04]  /*5fd90*/  @P5 STG.E.U16 desc[UR10][R10.64], R4 ;  /* 0x000000040a005986 */ /* 0x0001e8000c10150a */
[----:B--2---:R1:W-:Y:S01]  /*5fda0*/  @P6 STG.E.U16 desc[UR10][R12.64], R59 ;  /* 0x0000003b0c006986 */ /* 0x0043e2000c10150a */
[----:B0-----:R-:W-:-:S03]  /*5fdb0*/  PRMT R4, R59, 0x7632, R4 ;  /* 0x000076323b047816 */ /* 0x001fc60000000004 */
[----:B-1----:R-:W2:Y:S01]  /*5fdc0*/  LDL.LU R59, [R1+0x3c4] ;  /* 0x0003c400013b7983 */ /* 0x002ea20000300800 */
        /* <DEDUP_REMOVED lines=21> */
[----:B------:R0:W-:Y:S01]  /*5ff20*/  @P5 STG.E.U16 desc[UR10][R8.64], R53 ;  /* 0x0000003508005986 */ /* 0x0001e2000c10150a */
[----:B------:R-:W-:-:S03]  /*5ff30*/  PRMT R21, R52, 0x7632, R21 ;  /* 0x0000763234157816 */ /* 0x000fc60000000015 */
[----:B------:R-:W-:Y:S04]  /*5ff40*/  @P4 STG.E.U16 desc[UR10][R10.64], R20 ;  /* 0x000000140a004986 */ /* 0x000fe8000c10150a */
[----:B------:R1:W-:Y:S04]  /*5ff50*/  @P3 STG.E.U16 desc[UR10][R12.64], R52 ;  /* 0x000000340c003986 */ /* 0x0003e8000c10150a */
[----:B0-----:R-:W3:Y:S04]  /*5ff60*/  LDL.LU R53, [R1+0x254] ;  /* 0x0002540001357983 */ /* 0x001ee80000300800 */
[----:B------:R4:W-:Y:S01]  /*5ff70*/  @P2 STG.E.U16 desc[UR10][R14.64], R21 ;  /* 0x000000150e002986 */ /* 0x0009e2000c10150a */
[----:B------:R-:W-:Y:S01]  /*5ff80*/  ISETP.LT.AND P2, PT, R58, UR6, !P1 ;  /* 0x000000063a007c0c */ /* 0x000fe2000cf41270 */
[----:B------:R-:W-:Y:S01]  /*5ff90*/  ULDC UR6, c[0x0][0x228] ;  /* 0x00008a0000067ab9 */ /* 0x000fe20000000800 */
[----:B-1----:R-:W-:Y:S01]  /*5ffa0*/  VIADD R13, R5, UR4 ;  /* 0x00000004050d7c36 */ /* 0x002fe20008000000 */
[----:B------:R-:W3:Y:S01]  /*5ffb0*/  LDL.LU R52, [R1+0x264] ;  /* 0x0002640001347983 */ /* 0x000ee20000300800 */
[----:B------:R-:W-:Y:S01]  /*5ffc0*/  ISETP.LT.AND P4, PT, R60, UR8, !P1 ;  /* 0x000000083c007c0c */ /* 0x000fe2000cf81270 */
[----:B------:R-:W-:Y:S01]  /*5ffd0*/  ULDC UR8, c[0x0][0x228] ;  /* 0x00008a0000087ab9 */ /* 0x000fe20000000800 */
[----:B------:R-:W-:Y:S01]  /*5ffe0*/  IMAD.WIDE R4, R13, 0x2, R16 ;  /* 0x000000020d047825 */ /* 0x000fe200078e0210 */
[----:B------:R-:W-:Y:S01]  /*5fff0*/  ISETP.LT.AND P5, PT, R57, UR12, !P1 ;  /* 0x0000000c39007c0c */ /* 0x000fe2000cfa1270 */
[----:B------:R-:W-:Y:S01]  /*60000*/  ULDC UR12, c[0x0][0x228] ;  /* 0x00008a00000c7ab9 */ /* 0x000fe20000000800 */
[----:B------:R-:W-:-:S02]  /*60010*/  ISETP.LT.AND P6, PT, R55, UR14, !P1 ;  /* 0x0000000e37007c0c */ /* 0x000fc4000cfc1270 */
[----:B----4-:R-:W-:Y:S02]  /*60020*/  PRMT R14, R56, 0x7632, R14 ;  /* 0x00007632380e7816 */ /* 0x010fe4000000000e */
[----:B------:R0:W-:Y:S01]  /*60030*/  @P2 STG.E.U16 desc[UR10][R4.64], R56 ;  /* 0x0000003804002986 */ /* 0x0001e2000c10150a */
[C---:B------:R-:W-:Y:S01]  /*60040*/  IMAD.WIDE R6, R13.reuse, 0x2, R18 ;  /* 0x000000020d067825 */ /* 0x040fe200078e0212 */
[----:B------:R-:W-:Y:S01]  /*60050*/  ULDC UR14, c[0x0][0x228] ;  /* 0x00008a00000e7ab9 */ /* 0x000fe20000000800 */
[----:B------:R-:W-:Y:S01]  /*60060*/  ULDC UR4, c[0x0][0x22c] ;  /* 0x00008b0000047ab9 */ /* 0x000fe20000000800 */
        /* <DEDUP_REMOVED lines=12> */
[----:B------:R-:W-:Y:S01]  /*60130*/  ISETP.LT.AND P1, PT, R61, UR14, !P1 ;  /* 0x0000000e3d007c0c */ /* 0x000fe2000cf21270 */
[----:B------:R-:W-:Y:S01]  /*60140*/  IMAD.WIDE R8, R13, 0x2, R46 ;  /* 0x000000020d087825 */ /* 0x000fe200078e022e */
[----:B------:R-:W-:Y:S01]  /*60150*/  ISETP.GE.AND P3, PT, R12, UR4, PT ;  /* 0x000000040c007c0c */ /* 0x000fe2000bf66270 */
[----:B------:R0:W-:Y:S01]  /*60160*/  @P6 STG.E.U16 desc[UR10][R10.64], R15 ;  /* 0x0000000f0a006986 */ /* 0x0001e2000c10150a */
[----:B------:R-:W-:Y:S01]  /*60170*/  ULDC UR4, c[0x0][0x248] ;  /* 0x0000920000047ab9 */ /* 0x000fe20000000800 */
[----:B------:R-:W-:Y:S01]  /*60180*/  PRMT R14, R51, 0x7632, R14 ;  /* 0x00007632330e7816 */ /* 0x000fe2000000000e */
[C---:B------:R-:W-:Y:S01]  /*60190*/  VIADD R12, R13.reuse, UR4 ;  /* 0x000000040d0c7c36 */ /* 0x040fe20008000000 */
[----:B------:R-:W-:Y:S01]  /*601a0*/  ISETP.LT.AND P6, PT, R58, UR6, !P3 ;  /* 0x000000063a007c0c */ /* 0x000fe2000dfc1270 */
[C---:B------:R-:W-:Y:S01]  /*601b0*/  IMAD.WIDE R6, R13.reuse, 0x2, R48 ;  /* 0x000000020d067825 */ /* 0x040fe200078e0230 */
[----:B------:R-:W-:Y:S01]  /*601c0*/  ULDC UR4, c[0x0][0x228] ;  /* 0x00008a0000047ab9 */ /* 0x000fe20000000800 */
[----:B------:R-:W-:Y:S01]  /*601d0*/  ULDC UR6, c[0x0][0x228] ;  /* 0x00008a0000067ab9 */ /* 0x000fe20000000800 */
[----:B------:R-:W-:Y:S01]  /*601e0*/  ULDC UR8, c[0x0][0x228] ;  /* 0x00008a0000087ab9 */ /* 0x000fe20000000800 */
[----:B------:R-:W-:Y:S01]  /*601f0*/  IMAD.WIDE R4, R13, 0x2, R2 ;  /* 0x000000020d047825 */ /* 0x000fe200078e0202 */
[----:B------:R-:W-:Y:S01]  /*60200*/  ULDC UR12, c[0x0][0x228] ;  /* 0x00008a00000c7ab9 */ /* 0x000fe20000000800 */
[----:B------:R-:W-:-:S02]  /*60210*/  ULDC UR14, c[0x0][0x228] ;  /* 0x00008a00000e7ab9 */ /* 0x000fc40000000800 */
[----:B0-----:R-:W-:Y:S01]  /*60220*/  IMAD.WIDE R10, R13, 0x2, R44 ;  /* 0x000000020d0a7825 */ /* 0x001fe200078e022c */
[----:B---3--:R-:W-:-:S04]  /*60230*/  PRMT R13, R53, 0x7632, R13 ;  /* 0x00007632350d7816 */ /* 0x008fc8000000000d */
[----:B------:R0:W-:Y:S04]  /*60240*/  @P5 STG.E.U16 desc[UR10][R10.64], R51 ;  /* 0x000000330a005986 */ /* 0x0001e8000c10150a */
[----:B------:R-:W-:Y:S01]  /*60250*/  @P4 STG.E.U16 desc[UR10][R8.64], R14 ;  /* 0x0000000e08004986 */ /* 0x000fe2000c10150a */
[----:B------:R-:W-:Y:S01]  /*60260*/  ISETP.LT.AND P4, PT, R57, UR6, !P3 ;  /* 0x0000000639007c0c */ /* 0x000fe2000df81270 */
[----:B------:R-:W-:Y:S02]  /*60270*/  ULDC UR6, c[0x0][0x228] ;  /* 0x00008a0000067ab9 */ /* 0x000fe40000000800 */
[----:B------:R1:W-:Y:S04]  /*60280*/  @P2 STG.E.U16 desc[UR10][R6.64], R53 ;  /* 0x0000003506002986 */ /* 0x0003e8000c10150a */
[----:B------:R3:W-:Y:S01]  /*60290*/  @P1 STG.E.U16 desc[UR10][R4.64], R13 ;  /* 0x0000000d04001986 */ /* 0x0007e2000c10150a */
[----:B------:R-:W-:Y:S01]  /*602a0*/  ISETP.LT.AND P1, PT, R60, UR4, !P3 ;  /* 0x000000043c007c0c */ /* 0x000fe2000df21270 */
[----:B0-----:R-:W-:Y:S01]  /*602b0*/  IMAD.WIDE R10, R12, 0x2, R16 ;  /* 0x000000020c0a7825 */ /* 0x001fe200078e0210 */
[----:B------:R-:W-:Y:S01]  /*602c0*/  ISETP.LT.AND P5, PT, R55, UR8, !P3 ;  /* 0x0000000837007c0c */ /* 0x000fe2000dfa1270 */
[----:B------:R-:W-:Y:S01]  /*602d0*/  ULDC UR4, c[0x0][0x22c] ;  /* 0x00008b0000047ab9 */ /* 0x000fe20000000800 */
[----:B------:R-:W-:-:S02]  /*602e0*/  ULDC UR8, c[0x0][0x228] ;  /* 0x00008a0000087ab9 */ /* 0x000fc40000000800 */
[----:B------:R0:W-:Y:S01]  /*602f0*/  @P6 STG.E.U16 desc[UR10][R10.64], R52 ;  /* 0x000000340a006986 */ /* 0x0001e2000c10150a */
[----:B-1----:R-:W-:Y:S01]  /*60300*/  IMAD.WIDE R6, R12, 0x2, R40 ;  /* 0x000000020c067825 */ /* 0x002fe200078e0228 */
[----:B---3--:R-:W-:-:S03]  /*60310*/  PRMT R13, R52, 0x7632, R13 ;  /* 0x00007632340d7816 */ /* 0x008fc6000000000d */
[----:B------:R-:W-:Y:S01]  /*60320*/  IMAD.WIDE R4, R12, 0x2, R18 ;  /* 0x000000020c047825 */ /* 0x000fe200078e0212 */
[----:B0-----:R-:W3:Y:S04]  /*60330*/  LDL.LU R52, [R1+0x1f4] ;  /* 0x0001f40001347983 */ /* 0x001ee80000300800 */
[----:B------:R-:W3:Y:S01]  /*60340*/  LDL.LU R53, [R1+0x3d8] ;  /* 0x0003d80001357983 */ /* 0x000ee20000300800 */
[----:B----4-:R-:W-:-:S03]  /*60350*/  PRMT R15, R56, 0x7632, R15 ;  /* 0x00007632380f7816 */ /* 0x010fc6000000000f */
[----:B------:R0:W-:Y:S01]  /*60360*/  @P1 STG.E.U16 desc[UR10][R4.64], R13 ;  /* 0x0000000d04001986 */ /* 0x0001e2000c10150a */
[----:B------:R-:W-:Y:S01]  /*60370*/  ISETP.LT.AND P6, PT, R39, UR12, !P3 ;  /* 0x0000000c27007c0c */ /* 0x000fe2000dfc1270 */
[----:B------:R-:W-:-:S04]  /*60380*/  IMAD.WIDE R8, R12, 0x2, R42 ;  /* 0x000000020c087825 */ /* 0x000fc800078e022a */
[----:B------:R-:W-:Y:S01]  /*60390*/  IMAD.WIDE R10, R12, 0x2, R44 ;  /* 0x000000020c0a7825 */ /* 0x000fe200078e022c */
[----:B------:R1:W-:Y:S03]  /*603a0*/  @P4 STG.E.U16 desc[UR10][R6.64], R56 ;  /* 0x0000003806004986 */ /* 0x0003e6000c10150a */
[----:B------:R-:W-:Y:S01]  /*603b0*/  VIADD R14, R30, 0x34 ;  /* 0x000000341e0e7836 */ /* 0x000fe20000000000 */
[----:B------:R-:W-:Y:S01]  /*603c0*/  ISETP.LT.AND P1, PT, R31, UR6, !P3 ;  /* 0x000000061f007c0c */ /* 0x000fe2000df21270 */
[----:B0-----:R-:W-:Y:S01]  /*603d0*/  IMAD.WIDE R4, R12, 0x2, R46 ;  /* 0x000000020c047825 */ /* 0x001fe200078e022e */
[----:B------:R-:W-:Y:S01]  /*603e0*/  ULDC UR12, c[0x0][0x228] ;  /* 0x00008a00000c7ab9 */ /* 0x000fe20000000800 */
[----:B-1----:R-:W4:Y:S04]  /*603f0*/  LDL.LU R56, [R1+0x3c8] ;  /* 0x0003c80001387983 */ /* 0x002f280000300800 */
[----:B------:R-:W-:Y:S01]  /*60400*/  @P5 STG.E.U16 desc[UR10][R8.64], R15 ;  /* 0x0000000f08005986 */ /* 0x000fe2000c10150a */
[----:B--2---:R-:W-:-:S03]  /*60410*/  PRMT R6, R59, 0x7632, R6 ;  /* 0x000076323b067816 */ /* 0x004fc60000000006 */
[----:B------:R0:W-:Y:S01]  /*60420*/  @P6 STG.E.U16 desc[UR10][R10.64], R59 ;  /* 0x0000003b0a006986 */ /* 0x0001e2000c10150a */
[----:B------:R-:W-:Y:S01]  /*60430*/  ISETP.GE.AND P2, PT, R14, UR4, PT ;  /* 0x000000040e007c0c */ /* 0x000fe2000bf46270 */
[----:B------:R-:W-:Y:S01]  /*60440*/  ULDC UR4, c[0x0][0x228] ;  /* 0x00008a0000047ab9 */ /* 0x000fe20000000800 */
[----:B------:R-:W-:Y:S01]  /*60450*/  ULDC UR6, c[0x0][0x228] ;  /* 0x00008a0000067ab9 */ /* 0x000fe20000000800 */
[----:B0-----:R-:W2:Y:S01]  /*60460*/  LDL.LU R59, [R1+0x3e8] ;  /* 0x0003e800013b7983 */ /* 0x001ea20000300800 */
        /* <DEDUP_REMOVED lines=12> */
[----:B------:R-:W-:-:S03]  /*60530*/  ULDC UR14, c[0x0][0x228] ;  /* 0x00008a00000e7ab9 */ /* 0x000fc60000000800 */
[----:B------:R-:W-:-:S04]  /*60540*/  IMAD.WIDE R10, R13, 0x2, R18 ;  /* 0x000000020d0a7825 */ /* 0x000fc800078e0212 */
[----:B0-----:R-:W-:-:S04]  /*60550*/  IMAD.WIDE R4, R12, 0x2, R48 ;  /* 0x000000020c047825 */ /* 0x001fc800078e0230 */
[----:B------:R-:W-:Y:S01]  /*60560*/  IMAD.WIDE R6, R12, 0x2, R2 ;  /* 0x000000020c067825 */ /* 0x000fe200078e0202 */
[----:B---3--:R-:W-:Y:S01]  /*60570*/  PRMT R12, R52, 0x7632, R12 ;  /* 0x00007632340c7816 */ /* 0x008fe2000000000c */
[----:B------:R0:W-:Y:S01]  /*60580*/  @P1 STG.E.U16 desc[UR10][R4.64], R52 ;  /* 0x0000003404001986 */ /* 0x0001e2000c10150a */
[----:B------:R-:W-:-:S03]  /*60590*/  PRMT R14, R53, 0x7632, R14 ;  /* 0x00007632350e7816 */ /* 0x000fc6000000000e */
[----:B------:R1:W-:Y:S01]  /*605a0*/  @P3 STG.E.U16 desc[UR10][R6.64], R12 ;  /* 0x0000000c06003986 */ /* 0x0003e2000c10150a */
[----:B------:R-:W-:Y:S01]  /*605b0*/  ISETP.LT.AND P3, PT, R55, UR4, !P2 ;  /* 0x0000000437007c0c */ /* 0x000fe2000d761270 */
[----:B------:R-:W-:Y:S02]  /*605c0*/  ULDC UR4, c[0x0][0x22c] ;  /* 0x00008b0000047ab9 */ /* 0x000fe40000000800 */
[----:B------:R-:W-:Y:S01]  /*605d0*/  @P6 STG.E.U16 desc[UR10][R8.64], R53 ;  /* 0x0000003508006986 */ /* 0x000fe2000c10150a */
[----:B0-----:R-:W-:-:S03]  /*605e0*/  IMAD.WIDE R4, R13, 0x2, R40 ;  /* 0x000000020d047825 */ /* 0x001fc600078e0228 */
[----:B------:R-:W3:Y:S04]  /*605f0*/  LDL.LU R52, [R1+0x258] ;  /* 0x0002580001347983 */ /* 0x000ee80000300800 */
[----:B------:R0:W-:Y:S04]  /*60600*/  @P5 STG.E.U16 desc[UR10][R10.64], R14 ;  /* 0x0000000e0a005986 */ /* 0x0001e8000c10150a */
[----:B----4-:R4:W-:Y:S01]  /*60610*/  @P4 STG.E.U16 desc[UR10][R4.64], R56 ;  /* 0x0000003804004986 */ /* 0x0109e2000c10150a */
[----:B------:R-:W-:Y:S01]  /*60620*/  ISETP.LT.AND P4, PT, R39, UR6, !P2 ;  /* 0x0000000627007c0c */ /* 0x000fe2000d781270 */
[C---:B-1----:R-:W-:Y:S01]  /*60630*/  IMAD.WIDE R6, R13.reuse, 0x2, R44 ;  /* 0x000000020d067825 */ /* 0x042fe200078e022c */
[----:B0-----:R-:W-:Y:S01]  /*60640*/  PRMT R10, R56, 0x7632, R10 ;  /* 0x00007632380a7816 */ /* 0x001fe2000000000a */
[----:B------:R-:W-:Y:S01]  /*60650*/  ULDC UR6, c[0x0][0x228] ;  /* 0x00008a0000067ab9 */ /* 0x000fe20000000800 */
[----:B----4-:R-:W4:Y:S01]  /*60660*/  LDL.LU R56, [R1+0x268] ;  /* 0x0002680001387983 */ /* 0x010f220000300800 */
[----:B------:R-:W-:-:S03]  /*60670*/  IMAD.WIDE R4, R13, 0x2, R42 ;  /* 0x000000020d047825 */ /* 0x000fc600078e022a */
[----:B------:R-:W4:Y:S04]  /*60680*/  LDL.LU R53, [R1+0x248] ;  /* 0x0002480001357983 */ /* 0x000f280000300800 */
        /* <DEDUP_REMOVED lines=13> */
[----:B------:R-:W-:Y:S01]  /*60760*/  ULDC UR8, c[0x0][0x228] ;  /* 0x00008a0000087ab9 */ /* 0x000fe20000000800 */
[----:B------:R-:W-:Y:S01]  /*60770*/  ISETP.LT.AND P3, PT, R58, UR4, !P1 ;  /* 0x000000043a007c0c */ /* 0x000fe2000cf61270 */
[----:B------:R-:W-:Y:S01]  /*60780*/  ULDC UR4, c[0x0][0x248] ;  /* 0x0000920000047ab9 */ /* 0x000fe20000000800 */
[----:B------:R-:W-:Y:S01]  /*60790*/  IMAD.WIDE R6, R13, 0x2, R2 ;  /* 0x000000020d067825 */ /* 0x000fe200078e0202 */
[----:B------:R0:W-:Y:S01]  /*607a0*/  @P5 STG.E.U16 desc[UR10][R8.64], R11 ;  /* 0x0000000b08005986 */ /* 0x0001e2000c10150a */
[----:B------:R-:W-:-:S02]  /*607b0*/  ULDC UR12, c[0x0][0x228] ;  /* 0x00008a00000c7ab9 */ /* 0x000fc40000000800 */
[----:B------:R-:W-:Y:S01]  /*607c0*/  VIADD R13, R13, UR4 ;  /* 0x000000040d0d7c36 */ /* 0x000fe20008000000 */
[----:B------:R-:W-:Y:S01]  /*607d0*/  ULDC UR4, c[0x0][0x228] ;  /* 0x00008a0000047ab9 */ /* 0x000fe20000000800 */
[----:B------:R-:W-:Y:S01]  /*607e0*/  ISETP.LT.AND P5, PT, R57, UR6, !P1 ;  /* 0x0000000639007c0c */ /* 0x000fe2000cfa1270 */
[----:B------:R-:W-:Y:S01]  /*607f0*/  ULDC UR6, c[0x0][0x228] ;  /* 0x00008a0000067ab9 */ /* 0x000fe20000000800 */
[----:B------:R-:W-:Y:S01]  /*60800*/  ISETP.LT.AND P4, PT, R55, UR8, !P1 ;  /* 0x0000000837007c0c */ /* 0x000fe2000cf81270 */
[----:B------:R-:W-:Y:S01]  /*60810*/  VIADD R14, R30, 0x36 ;  /* 0x000000361e0e7836 */ /* 0x000fe20000000000 */
[----:B------:R-:W-:Y:S01]  /*60820*/  ULDC UR8, c[0x0][0x228] ;  /* 0x00008a0000087ab9 */ /* 0x000fe20000000800 */
[----:B0-----:R-:W-:Y:S01]  /*60830*/  IMAD.WIDE R10, R13, 0x2, R44 ;  /* 0x000000020d0a7825 */ /* 0x001fe200078e022c */
[----:B---3--:R-:W-:Y:S01]  /*60840*/  PRMT R8, R52, 0x7632, R8 ;  /* 0x0000763234087816 */ /* 0x008fe20000000008 */
[----:B------:R0:W-:Y:S01]  /*60850*/  @P6 STG.E.U16 desc[UR10][R4.64], R52 ;  /* 0x0000003404006986 */ /* 0x0001e2000c10150a */
[----:B------:R-:W-:Y:S01]  /*60860*/  ISETP.LT.AND P6, PT, R60, UR4, !P1 ;  /* 0x000000043c007c0c */ /* 0x000fe2000cfc1270 */
[----:B------:R-:W-:-:S02]  /*60870*/  ULDC UR4, c[0x0][0x228] ;  /* 0x00008a0000047ab9 */ /* 0x000fc40000000800 */
[----:B------:R1:W-:Y:S01]  /*60880*/  @P2 STG.E.U16 desc[UR10][R6.64], R8 ;  /* 0x0000000806002986 */ /* 0x0003e2000c10150a */
[----:B------:R-:W-:Y:S01]  /*60890*/  ISETP.LT.AND P2, PT, R39, UR12, !P1 ;  /* 0x0000000c27007c0c */ /* 0x000fe2000cf41270 */
[----:B------:R-:W-:Y:S01]  /*608a0*/  ULDC UR12, c[0x0][0x228] ;  /* 0x00008a00000c7ab9 */ /* 0x000fe20000000800 */
[C---:B0-----:R-:W-:Y:S01]  /*608b0*/  IMAD.WIDE R4, R13.reuse, 0x2, R16 ;  /* 0x000000020d047825 */ /* 0x041fe200078e0210 */
[----:B------:R-:W3:Y:S03]  /*608c0*/  LDL.LU R52, [R1+0x1f8] ;  /* 0x0001f80001347983 */ /* 0x000ee60000300800 */
[----:B-1----:R-:W-:-:S04]  /*608d0*/  IMAD.WIDE R6, R13, 0x2, R40 ;  /* 0x000000020d067825 */ /* 0x002fc800078e0228 */
[----:B------:R-:W-:Y:S01]  /*608e0*/  IMAD.WIDE R8, R13, 0x2, R42 ;  /* 0x000000020d087825 */ /* 0x000fe200078e022a */
[----:B----4-:R0:W-:Y:S01]  /*608f0*/  @P3 STG.E.U16 desc[UR10][R4.64], R56 ;  /* 0x0000003804003986 */ /* 0x0101e2000c10150a */
[----:B------:R-:W-:Y:S02]  /*60900*/  PRMT R12, R56, 0x7632, R12 ;  /* 0x00007632380c7816 */ /* 0x000fe4000000000c */
[----:B------:R-:W-:Y:S01]  /*60910*/  PRMT R15, R53, 0x7632, R15 ;  /* 0x00007632350f7816 */ /* 0x000fe2000000000f */
[----:B0-----:R-:W-:Y:S01]  /*60920*/  IMAD.WIDE R4, R13, 0x2, R18 ;  /* 0x000000020d047825 */ /* 0x001fe200078e0212 */
[----:B------:R-:W4:Y:S04]  /*60930*/  LDL.LU R56, [R1+0x3dc] ;  /* 0x0003dc0001387983 */ /* 0x000f280000300800 */
[----:B------:R-:W-:Y:S04]  /*60940*/  @P6 STG.E.U16 desc[UR10][R4.64], R12 ;  /* 0x0000000c04006986 */ /* 0x000fe8000c10150a */
[----:B------:R-:W-:Y:S04]  /*60950*/  @P5 STG.E.U16 desc[UR10][R6.64], R53 ;  /* 0x0000003506005986 */ /* 0x000fe8000c10150a */
[----:B------:R0:W-:Y:S04]  /*60960*/  @P4 STG.E.U16 desc[UR10][R8.64], R15 ;  /* 0x0000000f08004986 */ /* 0x0001e8000c10150a */
[----:B--2---:R1:W-:Y:S01]  /*60970*/  @P2 STG.E.U16 desc[UR10][R10.64], R59 ;  /* 0x0000003b0a002986 */ /* 0x0043e2000c10150a */
[----:B0-----:R-:W-:-:S03]  /*60980*/  PRMT R8, R59, 0x7632, R8 ;  /* 0x000076323b087816 */ /* 0x001fc60000000008 */
[----:B-1----:R-:W2:Y:S01]  /*60990*/  LDL.LU R59, [R1+0x3cc] ;  /* 0x0003cc00013b7983 */ /* 0x002ea20000300800 */
        /* <DEDUP_REMOVED lines=8> */
[----:B------:R-:W2:Y:S01]  /*60a20*/  LDL.LU R53, [R1+0x3ec] ;  /* 0x0003ec0001357983 */ /* 0x000ea20000300800 */
[C---:B------:R-:W-:Y:S01]  /*60a30*/  VIADD R12, R13.reuse, UR4 ;  /* 0x000000040d0c7c36 */ /* 0x040fe20008000000 */
[----:B------:R-:W-:Y:S01]  /*60a40*/  ISETP.LT.AND P1, PT, R58, UR8, !P3 ;  /* 0x000000083a007c0c */ /* 0x000fe2000df21270 */
[----:B------:R-:W-:Y:S01]  /*60a50*/  ULDC UR4, c[0x0][0x228] ;  /* 0x00008a0000047ab9 */ /* 0x000fe20000000800 */
[----:B------:R-:W-:Y:S01]  /*60a60*/  ISETP.LT.AND P5, PT, R60, UR12, !P3 ;  /* 0x0000000c3c007c0c */ /* 0x000fe2000dfa1270 */
[----:B------:R0:W-:Y:S01]  /*60a70*/  @P4 STG.E.U16 desc[UR10][R4.64], R8 ;  /* 0x0000000804004986 */ /* 0x0001e2000c10150a */
[----:B------:R-:W-:Y:S01]  /*60a80*/  ULDC UR6, c[0x0][0x228] ;  /* 0x00008a0000067ab9 */ /* 0x000fe20000000800 */
[----:B------:R-:W-:Y:S01]  /*60a90*/  ULDC UR8, c[0x0][0x228] ;  /* 0x00008a0000087ab9 */ /* 0x000fe20000000800 */
[----:B------:R-:W-:Y:S01]  /*60aa0*/  ULDC UR12, c[0x0][0x228] ;  /* 0x00008a00000c7ab9 */ /* 0x000fe20000000800 */
[----:B0-----:R-:W-:-:S04]  /*60ab0*/  IMAD.WIDE R4, R13, 0x2, R2 ;  /* 0x000000020d047825 */ /* 0x001fc800078e0202 */
[----:B------:R-:W-:Y:S01]  /*60ac0*/  IMAD.WIDE R8, R12, 0x2, R18 ;  /* 0x000000020c087825 */ /* 0x000fe200078e0212 */
[----:B---3--:R0:W-:Y:S01]  /*60ad0*/  @P2 STG.E.U16 desc[UR10][R6.64], R52 ;  /* 0x0000003406002986 */ /* 0x0081e2000c10150a */
[----:B------:R-:W-:Y:S01]  /*60ae0*/  ISETP.LT.AND P2, PT, R57, UR4, !P3 ;  /* 0x0000000439007c0c */ /* 0x000fe2000df41270 */
[----:B------:R-:W-:Y:S01]  /*60af0*/  ULDC UR4, c[0x0][0x228] ;  /* 0x00008a0000047ab9 */ /* 0x000fe20000000800 */
[----:B------:R-:W-:-:S05]  /*60b00*/  PRMT R10, R52, 0x7632, R10 ;  /* 0x00007632340a7816 */ /* 0x000fca000000000a */
[----:B------:R1:W-:Y:S04]  /*60b10*/  @P6 STG.E.U16 desc[UR10][R4.64], R10 ;  /* 0x0000000a04006986 */ /* 0x0003e8000c10150a */
[----:B0-----:R-:W3:Y:S01]  /*60b20*/  LDL.LU R52, [R1+0x25c] ;  /* 0x00025c0001347983 */ /* 0x001ee20000300800 */
[----:B------:R-:W-:-:S04]  /*60b30*/  IMAD.WIDE R6, R12, 0x2, R16 ;  /* 0x000000020c067825 */ /* 0x000fc800078e0210 */
[----:B-1----:R-:W-:Y:S01]  /*60b40*/  IMAD.WIDE R4, R12, 0x2, R40 ;  /* 0x000000020c047825 */ /* 0x002fe200078e0228 */
[----:B----4-:R-:W-:Y:S01]  /*60b50*/  PRMT R11, R56, 0x7632, R11 ;  /* 0x00007632380b7816 */ /* 0x010fe2000000000b */
[----:B------:R-:W-:Y:S04]  /*60b60*/  @P1 STG.E.U16 desc[UR10][R6.64], R56 ;  /* 0x0000003806001986 */ /* 0x000fe8000c10150a */
[----:B------:R-:W-:Y:S01]  /*60b70*/  @P5 STG.E.U16 desc[UR10][R8.64], R11 ;  /* 0x0000000b08005986 */ /* 0x000fe2000c10150a */
[----:B--2---:R-:W-:-:S03]  /*60b80*/  PRMT R13, R59, 0x7632, R13 ;  /* 0x000076323b0d7816 */ /* 0x004fc6000000000d */
[----:B------:R0:W-:Y:S04]  /*60b90*/  @P2 STG.E.U16 desc[UR10][R4.64], R59 ;  /* 0x0000003b04002986 */ /* 0x0001e8000c10150a */
[----:B0-----:R-:W2:Y:S01]  /*60ba0*/  LDL.LU R59, [R1+0x26c] ;  /* 0x00026c00013b7983 */ /* 0x001ea20000300800 */
[----:B------:R-:W-:Y:S02]  /*60bb0*/  ISETP.LT.AND P1, PT, R55, UR4, !P3 ;  /* 0x0000000437007c0c */ /* 0x000fe4000df21270 */
[----:B------:R-:W-:Y:S02]  /*60bc0*/  ISETP.LT.AND P4, PT, R39, UR6, !P3 ;  /* 0x0000000627007c0c */ /* 0x000fe4000df81270 */
[----:B------:R-:W-:Y:S01]  /*60bd0*/  ISETP.LT.AND P5, PT, R35, UR8, !P3 ;  /* 0x0000000823007c0c */ /* 0x000fe2000dfa1270 */
[----:B------:R-:W-:Y:S01]  /*60be0*/  VIADD R10, R30, 0x37 ;  /* 0x000000371e0a7836 */ /* 0x000fe20000000000 */
[----:B------:R-:W-:Y:S01]  /*60bf0*/  ISETP.LT.AND P6, PT, R31, UR12, !P3 ;  /* 0x0000000c1f007c0c */ /* 0x000fe2000dfc1270 */
[C---:B------:R-:W-:Y:S01]  /*60c00*/  IMAD.WIDE R4, R12.reuse, 0x2, R42 ;  /* 0x000000020c047825 */ /* 0x040fe200078e022a */
[----:B------:R-:W4:Y:S01]  /*60c10*/  LDL.LU R56, [R1+0x24c] ;  /* 0x00024c0001387983 */ /* 0x000f220000300800 */
[----:B------:R-:W-:Y:S01]  /*60c20*/  PRMT R14, R53, 0x7632, R14 ;  /* 0x00007632350e7816 */ /* 0x000fe2000000000e */
[----:B------:R-:W-:Y:S01]  /*60c30*/  ULDC UR6, c[0x0][0x228] ;  /* 0x00008a0000067ab9 */ /* 0x000fe20000000800 */
[----:B------:R-:W-:Y:S01]  /*60c40*/  IMAD.WIDE R6, R12, 0x2, R44 ;  /* 0x000000020c067825 */ /* 0x000fe200078e022c */
[----:B------:R-:W-:Y:S01]  /*60c50*/  ISETP.GE.AND P2, PT, R10, UR15, PT ;  /* 0x0000000f0a007c0c */ /* 0x000fe2000bf46270 */
[----:B------:R-:W-:Y:S01]  /*60c60*/  @P1 STG.E.U16 desc[UR10][R4.64], R13 ;  /* 0x0000000d04001986 */ /* 0x000fe2000c10150a */
[----:B------:R-:W-:Y:S01]  /*60c70*/  ULDC UR8, c[0x0][0x228] ;  /* 0x00008a0000087ab9 */ /* 0x000fe20000000800 */
[C---:B------:R-:W-:Y:S01]  /*60c80*/  IMAD.WIDE R8, R12.reuse, 0x2, R46 ;  /* 0x000000020c087825 */ /* 0x040fe200078e022e */
[----:B------:R-:W-:Y:S01]  /*60c90*/  ISETP.LT.AND P1, PT, R61, UR6, !P3 ;  /* 0x000000063d007c0c */ /* 0x000fe2000df21270 */
[----:B------:R-:W4:Y:S01]  /*60ca0*/  LDL.LU R51, [R1+0x23c] ;  /* 0x00023c0001337983 */ /* 0x000f220000300800 */
[----:B------:R-:W-:Y:S01]  /*60cb0*/  ULDC UR4, c[0x0][0x248] ;  /* 0x0000920000047ab9 */ /* 0x000fe20000000800 */
[----:B------:R-:W-:Y:S01]  /*60cc0*/  IMAD.WIDE R10, R12, 0x2, R48 ;  /* 0x000000020c0a7825 */ /* 0x000fe200078e0230 */
[----:B------:R-:W-:Y:S01]  /*60cd0*/  ISETP.LT.AND P3, PT, R58, UR8, !P2 ;  /* 0x000000083a007c0c */ /* 0x000fe2000d761270 */
[----:B------:R0:W-:Y:S01]  /*60ce0*/  @P4 STG.E.U16 desc[UR10][R6.64], R53 ;  /* 0x0000003506004986 */ /* 0x0001e2000c10150a */
[----:B------:R-:W-:Y:S01]  /*60cf0*/  ULDC UR12, c[0x0][0x228] ;  /* 0x00008a00000c7ab9 */ /* 0x000fe20000000800 */
[----:B------:R-:W-:Y:S01]  /*60d00*/  ULDC UR6, c[0x0][0x228] ;  /* 0x00008a0000067ab9 */ /* 0x000fe20000000800 */
[----:B------:R-:W-:Y:S01]  /*60d10*/  ULDC UR8, c[0x0][0x228] ;  /* 0x00008a0000087ab9 */ /* 0x000fe20000000800 */
[----:B------:R1:W-:Y:S04]  /*60d20*/  @P5 STG.E.U16 desc[UR10][R8.64], R14 ;  /* 0x0000000e08005986 */ /* 0x0003e8000c10150a */
[----:B0-----:R-:W4:Y:S01]  /*60d30*/  LDL.LU R53, [R1+0x1fc] ;  /* 0x0001fc0001357983 */ /* 0x001f220000300800 */
[----:B-1----:R-:W-:-:S03]  /*60d40*/  IMAD.WIDE R8, R12, 0x2, R2 ;  /* 0x000000020c087825 */ /* 0x002fc600078e0202 */
[----:B---3--:R0:W-:Y:S01]  /*60d50*/  @P6 STG.E.U16 desc[UR10][R10.64], R52 ;  /* 0x000000340a006986 */ /* 0x0081e2000c10150a */
[----:B------:R-:W-:Y:S01]  /*60d60*/  PRMT R13, R52, 0x7632, R13 ;  /* 0x00007632340d7816 */ /* 0x000fe2000000000d */
[----:B0-----:R-:W-:-:S04]  /*60d70*/  VIADD R10, R12, UR4 ;  /* 0x000000040c0a7c36 */ /* 0x001fc80008000000 */
[----:B------:R0:W-:Y:S01]  /*60d80*/  @P1 STG.E.U16 desc[UR10][R8.64], R13 ;  /* 0x0000000d08001986 */ /* 0x0001e2000c10150a */
[----:B--2---:R-:W-:Y:S01]  /*60d90*/  PRMT R11, R59, 0x7632, R11 ;  /* 0x000076323b0b7816 */ /* 0x004fe2000000000b */
[----:B------:R-:W-:Y:S01]  /*60da0*/  IMAD.WIDE R6, R10, 0x2, R16 ;  /* 0x000000020a067825 */ /* 0x000fe200078e0210 */
[----:B------:R-:W-:Y:S01]  /*60db0*/  ISETP.LT.AND P5, PT, R60, UR12, !P2 ;  /* 0x0000000c3c007c0c */ /* 0x000fe2000d7a1270 */
[----:B------:R-:W-:Y:S01]  /*60dc0*/  ULDC UR4, c[0x0][0x228] ;  /* 0x00008a0000047ab9 */ /* 0x000fe20000000800 */
[----:B------:R-:W-:Y:S01]  /*60dd0*/  ISETP.LT.AND P6, PT, R57, UR6, !P2 ;  /* 0x0000000639007c0c */ /* 0x000fe2000d7c1270 */
[C---:B------:R-:W-:Y:S01]  /*60de0*/  IMAD.WIDE R4, R10.reuse, 0x2, R18 ;  /* 0x000000020a047825 */ /* 0x040fe200078e0212 */
[----:B------:R1:W-:Y:S01]  /*60df0*/  @P3 STG.E.U16 desc[UR10][R6.64], R59 ;  /* 0x0000003b06003986 */ /* 0x0003e2000c10150a */
[----:B------:R-:W-:Y:S01]  /*60e00*/  ISETP.LT.AND P4, PT, R55, UR14, !P2 ;  /* 0x0000000e37007c0c */ /* 0x000fe2000d781270 */
[----:B------:R-:W-:Y:S01]  /*60e10*/  ULDC UR6, c[0x0][0x228] ;  /* 0x00008a0000067ab9 */ /* 0x000fe20000000800 */
[----:B0-----:R-:W-:Y:S01]  /*60e20*/  IMAD.WIDE R8, R10, 0x2, R40 ;  /* 0x000000020a087825 */ /* 0x001fe200078e0228 */
[----:B------:R-:W-:Y:S01]  /*60e30*/  ULDC UR12, c[0x0][0x228] ;  /* 0x00008a00000c7ab9 */ /* 0x000fe20000000800 */
[----:B-1----:R-:W2:Y:S02]  /*60e40*/  LDL.LU R59, [R1+0x2a0] ;  /* 0x0002a000013b7983 */ /* 0x002ea40000300800 */
[----:B------:R-:W-:Y:S01]  /*60e50*/  VIADD R14, R30, 0x38 ;  /* 0x000000381e0e7836 */ /* 0x000fe20000000000 */
[----:B------:R-:W-:Y:S01]  /*60e60*/  ISETP.LT.AND P3, PT, R39, UR4, !P2 ;  /* 0x0000000427007c0c */ /* 0x000fe2000d761270 */
[----:B------:R-:W-:Y:S01]  /*60e70*/  ULDC UR4, c[0x0][0x228] ;  /* 0x00008a0000047ab9 */ /* 0x000fe20000000800 */
[----:B------:R0:W-:Y:S01]  /*60e80*/  @P5 STG.E.U16 desc[UR10][R4.64], R11 ;  /* 0x0000000b04005986 */ /* 0x0001e2000c10150a */
[----:B------:R-:W-:Y:S01]  /*60e90*/  ISETP.LT.AND P5, PT, R35, UR6, !P2 ;  /* 0x0000000623007c0c */ /* 0x000fe2000d7a1270 */
[----:B------:R-:W-:Y:S01]  /*60ea0*/  ULDC UR6, c[0x0][0x228] ;  /* 0x00008a0000067ab9 */ /* 0x000fe20000000800 */
[----:B----4-:R-:W-:Y:S01]  /*60eb0*/  PRMT R6, R56, 0x7632, R6 ;  /* 0x0000763238067816 */ /* 0x010fe20000000006 */
[----:B------:R-:W3:Y:S01]  /*60ec0*/  LDL.LU R52, [R1+0x290] ;  /* 0x0002900001347983 */ /* 0x000ee20000300800 */
[----:B------:R-:W-:Y:S01]  /*60ed0*/  ISETP.GE.AND P1, PT, R14, UR13, PT ;  /* 0x0000000d0e007c0c */ /* 0x000fe2000bf26270 */
[----:B------:R-:W-:-:S02]  /*60ee0*/  ULDC UR13, c[0x0][0x228] ;  /* 0x00008a00000d7ab9 */ /* 0x000fc40000000800 */
[----:B------:R1:W-:Y:S01]  /*60ef0*/  @P6 STG.E.U16 desc[UR10][R8.64], R56 ;  /* 0x0000003808006986 */ /* 0x0003e2000c10150a */
[C---:B0-----:R-:W-:Y:S01]  /*60f00*/  IMAD.WIDE R4, R10.reuse, 0x2, R42 ;  /* 0x000000020a047825 */ /* 0x041fe200078e022a */
[----:B------:R-:W-:Y:S01]  /*60f10*/  ISETP.LT.AND P6, PT, R31, UR4, !P2 ;  /* 0x000000041f007c0c */ /* 0x000fe2000d7c1270 */
[----:B------:R-:W-:Y:S01]  /*60f20*/  ULDC UR4, c[0x0][0x248] ;  /* 0x0000920000047ab9 */ /* 0x000fe20000000800 */
[----:B------:R-:W-:Y:S02]  /*60f30*/  ISETP.LT.AND P2, PT, R61, UR6, !P2 ;  /* 0x000000063d007c0c */ /* 0x000fe4000d741270 */
[----:B------:R0:W-:Y:S04]  /*60f40*/  @P4 STG.E.U16 desc[UR10][R4.64], R6 ;  /* 0x0000000604004986 */ /* 0x0001e8000c10150a */
[----:B-1----:R-:W4:Y:S01]  /*60f50*/  LDL.LU R56, [R1+0x280] ;  /* 0x0002800001387983 */ /* 0x002f220000300800 */
[----:B------:R-:W-:Y:S01]  /*60f60*/  PRMT R8, R51, 0x7632, R8 ;  /* 0x0000763233087816 */ /* 0x000fe20000000008 */
[----:B------:R-:W-:Y:S01]  /*60f70*/  VIADD R11, R10, UR4 ;  /* 0x000000040a0b7c36 */ /* 0x000fe20008000000 */
[----:B------:R-:W-:Y:S01]  /*60f80*/  ISETP.LT.AND P4, PT, R58, UR8, !P1 ;  /* 0x000000083a007c0c */ /* 0x000fe2000cf81270 */
[----:B------:R-:W-:Y:S01]  /*60f90*/  ULDC UR4, c[0x0][0x228] ;  /* 0x00008a0000047ab9 */ /* 0x000fe20000000800 */
[----:B------:R-:W-:Y:S01]  /*60fa0*/  ULDC UR6, c[0x0][0x228] ;  /* 0x00008a0000067ab9 */ /* 0x000fe20000000800 */
[----:B------:R-:W-:Y:S01]  /*60fb0*/  ULDC UR8, c[0x0][0x228] ;  /* 0x00008a0000087ab9 */ /* 0x000fe20000000800 */
[----:B0-----:R-:W-:-:S04]  /*60fc0*/  IMAD.WIDE R6, R10, 0x2, R44 ;  /* 0x000000020a067825 */ /* 0x001fc800078e022c */
[C---:B------:R-:W-:Y:S01]  /*60fd0*/  IMAD.WIDE R4, R10.reuse, 0x2, R46 ;  /* 0x000000020a047825 */ /* 0x040fe200078e022e */
[----:B------:R0:W-:Y:S04]  /*60fe0*/  @P3 STG.E.U16 desc[UR10][R6.64], R51 ;  /* 0x0000003306003986 */ /* 0x0001e8000c10150a */
[----:B------:R1:W-:Y:S01]  /*60ff0*/  @P5 STG.E.U16 desc[UR10][R4.64], R8 ;  /* 0x0000000804005986 */ /* 0x0003e2000c10150a */
[----:B0-----:R-:W-:-:S04]  /*61000*/  IMAD.WIDE R6, R10, 0x2, R2 ;  /* 0x000000020a067825 */ /* 0x001fc800078e0202 */
[----:B-1----:R-:W-:Y:S01]  /*61010*/  IMAD.WIDE R4, R10, 0x2, R48 ;  /* 0x000000020a047825 */ /* 0x002fe200078e0230 */
[----:B------:R-:W-:-:S03]  /*61020*/  PRMT R10, R53, 0x7632, R10 ;  /* 0x00007632350a7816 */ /* 0x000fc6000000000a */
[----:B------:R-:W-:Y:S01]  /*61030*/  IMAD.WIDE R8, R11, 0x2, R16 ;  /* 0x000000020b087825 */ /* 0x000fe200078e0210 */
[----:B------:R-:W-:Y:S04]  /*61040*/  @P6 STG.E.U16 desc[UR10][R4.64], R53 ;  /* 0x0000003504006986 */ /* 0x000fe8000c10150a */
[----:B------:R0:W-:Y:S04]  /*61050*/  @P2 STG.E.U16 desc[UR10][R6.64], R10 ;  /* 0x0000000a06002986 */ /* 0x0001e8000c10150a */
[----:B--2---:R1:W-:Y:S01]  /*61060*/  @P4 STG.E.U16 desc[UR10][R8.64], R59 ;  /* 0x0000003b08004986 */ /* 0x0043e2000c10150a */
[----:B0-----:R-:W-:-:S03]  /*61070*/  PRMT R7, R59, 0x7632, R7 ;  /* 0x000076323b077816 */ /* 0x001fc60000000007 */
[----:B-1----:R-:W2:Y:S01]  /*61080*/  LDL.LU R59, [R1+0x270] ;  /* 0x00027000013b7983 */ /* 0x002ea20000300800 */
[----:B------:R-:W-:Y:S01]  /*61090*/  ISETP.LT.AND P3, PT, R60, UR4, !P1 ;  /* 0x000000043c007c0c */ /* 0x000fe2000cf61270 */
[----:B------:R-:W-:Y:S01]  /*610a0*/  ULDC UR4, c[0x0][0x228] ;  /* 0x00008a0000047ab9 */ /* 0x000fe20000000800 */
[----:B------:R-:W-:Y:S01]  /*610b0*/  ISETP.LT.AND P5, PT, R55, UR6, !P1 ;  /* 0x0000000637007c0c */ /* 0x000fe2000cfa1270 */
[----:B------:R-:W-:Y:S01]  /*610c0*/  IMAD.WIDE R4, R11, 0x2, R18 ;  /* 0x000000020b047825 */ /* 0x000fe200078e0212 */
[----:B------:R-:W-:Y:S01]  /*610d0*/  ISETP.LT.AND P6, PT, R57, UR4, !P1 ;  /* 0x0000000439007c0c */ /* 0x000fe2000cfc1270 */
[----:B------:R-:W-:Y:S01]  /*610e0*/  ULDC UR6, c[0x0][0x228] ;  /* 0x00008a0000067ab9 */ /* 0x000fe20000000800 */
[----:B------:R-:W-:Y:S02]  /*610f0*/  ISETP.LT.AND P4, PT, R39, UR8, !P1 ;  /* 0x0000000827007c0c */ /* 0x000fe4000cf81270 */
[----:B------:R-:W-:Y:S01]  /*61100*/  ISETP.LT.AND P2, PT, R35, UR12, !P1 ;  /* 0x0000000c23007c0c */ /* 0x000fe2000cf41270 */
[C---:B------:R-:W-:Y:S01]  /*61110*/  IMAD.WIDE R8, R11.reuse, 0x2, R44 ;  /* 0x000000020b087825 */ /* 0x040fe200078e022c */
[----:B---3--:R-:W-:Y:S01]  /*61120*/  PRMT R14, R52, 0x7632, R14 ;  /* 0x00007632340e7816 */ /* 0x008fe2000000000e */
[----:B------:R-:W-:Y:S01]  /*61130*/  ULDC UR8, c[0x0][0x228] ;  /* 0x00008a0000087ab9 */ /* 0x000fe20000000800 */
[----:B----4-:R-:W-:Y:S01]  /*61140*/  PRMT R15, R56, 0x7632, R15 ;  /* 0x00007632380f7816 */ /* 0x010fe2000000000f */
[----:B------:R0:W-:Y:S01]  /*61150*/  @P3 STG.E.U16 desc[UR10][R4.64], R7 ;  /* 0x0000000704003986 */ /* 0x0001e2000c10150a */
[----:B------:R-:W-:Y:S01]  /*61160*/  IMAD.WIDE R12, R11, 0x2, R46 ;  /* 0x000000020b0c7825 */ /* 0x000fe200078e022e */
[----:B------:R-:W-:Y:S01]  /*61170*/  ULDC UR12, c[0x0][0x228] ;  /* 0x00008a00000c7ab9 */ /* 0x000fe20000000800 */
[----:B------:R-:W-:-:S02]  /*61180*/  ULDC UR4, c[0x0][0x248] ;  /* 0x0000920000047ab9 */ /* 0x000fc40000000800 */
[----:B0-----:R-:W-:-:S04]  /*61190*/  IMAD.WIDE R4, R11, 0x2, R40 ;  /* 0x000000020b047825 */ /* 0x001fc800078e0228 */
[----:B------:R-:W-:Y:S01]  /*611a0*/  IMAD.WIDE R6, R11, 0x2, R42 ;  /* 0x000000020b067825 */ /* 0x000fe200078e022a */
[----:B------:R-:W-:Y:S04]  /*611b0*/  @P6 STG.E.U16 desc[UR10][R4.64], R52 ;  /* 0x0000003404006986 */ /* 0x000fe8000c10150a */
[----:B------:R-:W-:Y:S04]  /*611c0*/  @P5 STG.E.U16 desc[UR10][R6.64], R14 ;  /* 0x0000000e06005986 */ /* 0x000fe8000c10150a */
[----:B------:R0:W-:Y:S04]  /*611d0*/  @P4 STG.E.U16 desc[UR10][R8.64], R56 ;  /* 0x0000003808004986 */ /* 0x0001e8000c10150a */
[----:B------:R-:W-:Y:S01]  /*611e0*/  @P2 STG.E.U16 desc[UR10][R12.64], R15 ;  /* 0x0000000f0c002986 */ /* 0x000fe2000c10150a */
[----:B------:R-:W-:Y:S01]  /*611f0*/  ISETP.LT.AND P2, PT, R31, UR6, !P1 ;  /* 0x000000061f007c0c */ /* 0x000fe2000cf41270 */
[----:B------:R-:W-:-:S02]  /*61200*/  VIADD R10, R30, 0x39 ;  /* 0x000000391e0a7836 */ /* 0x000fc40000000000 */
[----:B------:R-:W1:Y:S01]  /*61210*/  LDS.128 R4, [R0] ;  /* 0x0000000000047984 */ /* 0x000e620000000c00 */
[----:B------:R-:W-:Y:S01]  /*61220*/  PRMT R23, R36, 0x7632, R23 ;  /* 0x0000763224177816 */ /* 0x000fe20000000017 */
[----:B------:R-:W-:Y:S01]  /*61230*/  ULDC UR6, c[0x0][0x228] ;  /* 0x00008a0000067ab9 */ /* 0x000fe20000000800 */
[----:B0-----:R-:W-:Y:S01]  /*61240*/  IMAD.WIDE R8, R11, 0x2, R48 ;  /* 0x000000020b087825 */ /* 0x001fe200078e0230 */
[----:B--2---:R-:W-:-:S06]  /*61250*/  PRMT R22, R59, 0x7632, R22 ;  /* 0x000076323b167816 */ /* 0x004fcc0000000016 */
[----:B------:R0:W-:Y:S04]  /*61260*/  @P2 STG.E.U16 desc[UR10][R8.64], R59 ;  /* 0x0000003b08002986 */ /* 0x0001e8000c10150a */
[----:B0-----:R-:W2:Y:S04]  /*61270*/  LDL.LU R59, [R1+0x2a4] ;  /* 0x0002a400013b7983 */ /* 0x001ea80000300800 */
[----:B------:R-:W3:Y:S04]  /*61280*/  LDL.LU R52, [R1+0x294] ;  /* 0x0002940001347983 */ /* 0x000ee80000300800 */
[----:B------:R-:W4:Y:S01]  /*61290*/  LDL.LU R56, [R1+0x284] ;  /* 0x0002840001387983 */ /* 0x000f220000300800 */
[----:B------:R-:W-:Y:S01]  /*612a0*/  ISETP.GE.AND P3, PT, R10, UR9, PT ;  /* 0x000000090a007c0c */ /* 0x000fe2000bf66270 */
[----:B------:R-:W-:Y:S01]  /*612b0*/  ULDC UR9, c[0x0][0x228] ;  /* 0x00008a0000097ab9 */ /* 0x000fe20000000800 */
[----:B------:R-:W-:Y:S01]  /*612c0*/  ISETP.LT.AND P1, PT, R61, UR8, !P1 ;  /* 0x000000083d007c0c */ /* 0x000fe2000cf21270 */
[----:B------:R-:W-:Y:S01]  /*612d0*/  VIADD R0, R11, UR4 ;  /* 0x000000040b007c36 */ /* 0x000fe20008000000 */
[----:B------:R-:W-:-:S02]  /*612e0*/  ISETP.LT.AND P4, PT, R58, UR9, !P3 ;  /* 0x000000093a007c0c */ /* 0x000fc4000df81270 */
[----:B------:R-:W-:Y:S02]  /*612f0*/  ISETP.LT.AND P5, PT, R60, UR12, !P3 ;  /* 0x0000000c3c007c0c */ /* 0x000fe4000dfa1270 */
[----:B------:R-:W-:Y:S01]  /*61300*/  ISETP.LT.AND P6, PT, R57, UR13, !P3 ;  /* 0x0000000d39007c0c */ /* 0x000fe2000dfc1270 */
[----:B------:R-:W-:Y:S01]  /*61310*/  IMAD.WIDE R10, R11, 0x2, R2 ;  /* 0x000000020b0a7825 */ /* 0x000fe200078e0202 */
[----:B------:R-:W-:Y:S01]  /*61320*/  ULDC UR4, c[0x0][0x228] ;  /* 0x00008a0000047ab9 */ /* 0x000fe20000000800 */
[----:B------:R-:W-:Y:S02]  /*61330*/  ULDC UR8, c[0x0][0x228] ;  /* 0x00008a0000087ab9 */ /* 0x000fe40000000800 */
[----:B------:R-:W-:-:S04]  /*61340*/  IMAD.WIDE R12, R0, 0x2, R16 ;  /* 0x00000002000c7825 */ /* 0x000fc800078e0210 */
[C---:B------:R-:W-:Y:S01]  /*61350*/  IMAD.WIDE R14, R0.reuse, 0x2, R18 ;  /* 0x00000002000e7825 */ /* 0x040fe200078e0212 */
[----:B------:R0:W-:Y:S03]  /*61360*/  @P1 STG.E.U16 desc[UR10][R10.64], R22 ;  /* 0x000000160a001986 */ /* 0x0001e6000c10150a */
[C---:B------:R-:W-:Y:S01]  /*61370*/  IMAD.WIDE R20, R0.reuse, 0x2, R40 ;  /* 0x0000000200147825 */ /* 0x040fe200078e0228 */
[----:B------:R-:W-:Y:S01]  /*61380*/  @P4 STG.E.U16 desc[UR10][R12.64], R36 ;  /* 0x000000240c004986 */ /* 0x000fe2000c10150a */
[----:B------:R-:W-:Y:S01]  /*61390*/  ISETP.LT.AND P2, PT, R55, UR4, !P3 ;  /* 0x0000000437007c0c */ /* 0x000fe2000df41270 */
[----:B------:R-:W-:Y:S02]  /*613a0*/  ULDC UR4, c[0x0][0x228] ;  /* 0x00008a0000047ab9 */ /* 0x000fe40000000800 */
[----:B------:R1:W-:Y:S04]  /*613b0*/  @P5 STG.E.U16 desc[UR10][R14.64], R23 ;  /* 0x000000170e005986 */ /* 0x0003e8000c10150a */
[----:B------:R1:W-:Y:S01]  /*613c0*/  @P6 STG.E.U16 desc[UR10][R20.64], R32 ;  /* 0x0000002014006986 */ /* 0x0003e2000c10150a */
[----:B------:R-:W-:Y:S01]  /*613d0*/  ISETP.LT.AND P6, PT, R39, UR6, !P3 ;  /* 0x0000000627007c0c */ /* 0x000fe2000dfc1270 */
[C---:B------:R-:W-:Y:S01]  /*613e0*/  IMAD.WIDE R8, R0.reuse, 0x2, R42 ;  /* 0x0000000200087825 */ /* 0x040fe200078e022a */
[----:B------:R-:W-:Y:S01]  /*613f0*/  ISETP.LT.AND P5, PT, R35, UR8, !P3 ;  /* 0x0000000823007c0c */ /* 0x000fe2000dfa1270 */
[----:B------:R-:W-:Y:S01]  /*61400*/  ULDC UR6, c[0x0][0x228] ;  /* 0x00008a0000067ab9 */ /* 0x000fe20000000800 */
[----:B------:R-:W-:Y:S01]  /*61410*/  ISETP.LT.AND P4, PT, R31, UR4, !P3 ;  /* 0x000000041f007c0c */ /* 0x000fe2000df81270 */
[----:B0-----:R-:W-:Y:S01]  /*61420*/  IMAD.WIDE R10, R0, 0x2, R44 ;  /* 0x00000002000a7825 */ /* 0x001fe200078e022c */
[----:B------:R-:W-:-:S03]  /*61430*/  ULDC UR4, c[0x0][0x228] ;  /* 0x00008a0000047ab9 */ /* 0x000fc60000000800 */
[----:B-1----:R-:W-:Y:S01]  /*61440*/  VIADD R14, R30, 0x3a ;  /* 0x0000003a1e0e7836 */ /* 0x002fe20000000000 */
[----:B------:R-:W-:Y:S01]  /*61450*/  PRMT R15, R32, 0x7632, R15 ;  /* 0x00007632200f7816 */ /* 0x000fe2000000000f */
[----:B------:R-:W-:Y:S01]  /*61460*/  IMAD.WIDE R12, R0, 0x2, R46 ;  /* 0x00000002000c7825 */ /* 0x000fe200078e022e */
[----:B------:R-:W-:Y:S01]  /*61470*/  PRMT R20, R28, 0x7632, R20 ;  /* 0x000076321c147816 */ /* 0x000fe20000000014 */
[----:B------:R-:W-:Y:S01]  /*61480*/  ULDC UR8, c[0x0][0x228] ;  /* 0x00008a0000087ab9 */ /* 0x000fe20000000800 */
[----:B------:R-:W-:Y:S01]  /*61490*/  ISETP.GE.AND P1, PT, R14, UR7, PT ;  /* 0x000000070e007c0c */ /* 0x000fe2000bf26270 */
[----:B------:R0:W-:Y:S01]  /*614a0*/  @P2 STG.E.U16 desc[UR10][R8.64], R15 ;  /* 0x0000000f08002986 */ /* 0x0001e2000c10150a */
[----:B------:R-:W-:Y:S01]  /*614b0*/  ISETP.LT.AND P3, PT, R61, UR6, !P3 ;  /* 0x000000063d007c0c */ /* 0x000fe2000df61270 */
[----:B------:R-:W-:Y:S01]  /*614c0*/  ULDC UR6, c[0x0][0x228] ;  /* 0x00008a0000067ab9 */ /* 0x000fe20000000800 */
[----:B------:R-:W-:Y:S01]  /*614d0*/  ISETP.LT.AND P2, PT, R58, UR4, !P1 ;  /* 0x000000043a007c0c */ /* 0x000fe2000cf41270 */
[----:B------:R1:W-:Y:S01]  /*614e0*/  @P6 STG.E.U16 desc[UR10][R10.64], R28 ;  /* 0x0000001c0a006986 */ /* 0x0003e2000c10150a */
[----:B------:R-:W-:Y:S01]  /*614f0*/  ULDC UR4, c[0x0][0x248] ;  /* 0x0000920000047ab9 */ /* 0x000fe20000000800 */
[----:B------:R-:W-:-:S02]  /*61500*/  ULDC UR7, c[0x0][0x228] ;  /* 0x00008a0000077ab9 */ /* 0x000fc40000000800 */
[----:B------:R1:W-:Y:S01]  /*61510*/  @P5 STG.E.U16 desc[UR10][R12.64], R20 ;  /* 0x000000140c005986 */ /* 0x0003e2000c10150a */
[----:B0-----:R-:W-:-:S04]  /*61520*/  IMAD.WIDE R8, R0, 0x2, R48 ;  /* 0x0000000200087825 */ /* 0x001fc800078e0230 */
[C---:B-1----:R-:W-:Y:S01]  /*61530*/  IMAD.WIDE R10, R0.reuse, 0x2, R2 ;  /* 0x00000002000a7825 */ /* 0x042fe200078e0202 */
[----:B------:R0:W-:Y:S03]  /*61540*/  @P4 STG.E.U16 desc[UR10][R8.64], R4 ;  /* 0x0000000408004986 */ /* 0x0001e6000c10150a */
[----:B------:R-:W-:Y:S01]  /*61550*/  VIADD R0, R0, UR4 ;  /* 0x0000000400007c36 */ /* 0x000fe20008000000 */
[----:B------:R-:W-:Y:S01]  /*61560*/  PRMT R13, R4, 0x7632, R13 ;  /* 0x00007632040d7816 */ /* 0x000fe2000000000d */
[----:B------:R-:W-:Y:S02]  /*61570*/  ULDC UR4, c[0x0][0x228] ;  /* 0x00008a0000047ab9 */ /* 0x000fe40000000800 */
[----:B0-----:R-:W-:Y:S02]  /*61580*/  IMAD.WIDE R8, R0, 0x2, R16 ;  /* 0x0000000200087825 */ /* 0x001fe400078e0210 */
[----:B------:R0:W-:Y:S01]  /*61590*/  @P3 STG.E.U16 desc[UR10][R10.64], R13 ;  /* 0x0000000d0a003986 */ /* 0x0001e2000c10150a */
[----:B------:R-:W-:Y:S01]  /*615a0*/  ISETP.LT.AND P3, PT, R60, UR4, !P1 ;  /* 0x000000043c007c0c */ /* 0x000fe2000cf61270 */
[----:B------:R-:W-:Y:S01]  /*615b0*/  ULDC UR4, c[0x0][0x228] ;  /* 0x00008a0000047ab9 */ /* 0x000fe20000000800 */
[----:B------:R-:W-:-:S02]  /*615c0*/  ISETP.LT.AND P5, PT, R57, UR6, !P1 ;  /* 0x0000000639007c0c */ /* 0x000fc4000cfa1270 */
[----:B------:R-:W-:Y:S02]  /*615d0*/  ISETP.LT.AND P4, PT, R55, UR7, !P1 ;  /* 0x0000000737007c0c */ /* 0x000fe4000cf81270 */
[----:B------:R-:W-:Y:S01]  /*615e0*/  ISETP.LT.AND P6, PT, R39, UR8, !P1 ;  /* 0x0000000827007c0c */ /* 0x000fe2000cfc1270 */
[C---:B------:R-:W-:Y:S01]  /*615f0*/  IMAD.WIDE R14, R0.reuse, 0x2, R44 ;  /* 0x00000002000e7825 */ /* 0x040fe200078e022c */
[----:B------:R-:W-:Y:S01]  /*61600*/  ULDC UR6, c[0x0][0x228] ;  /* 0x00008a0000067ab9 */ /* 0x000fe20000000800 */
[----:B------:R-:W-:Y:S01]  /*61610*/  ULDC UR7, c[0x0][0x228] ;  /* 0x00008a0000077ab9 */ /* 0x000fe20000000800 */
[----:B------:R-:W-:Y:S01]  /*61620*/  ULDC UR8, c[0x0][0x228] ;  /* 0x00008a0000087ab9 */ /* 0x000fe20000000800 */
[----:B0-----:R-:W-:-:S04]  /*61630*/  IMAD.WIDE R10, R0, 0x2, R40 ;  /* 0x00000002000a7825 */ /* 0x001fc800078e0228 */
[----:B------:R-:W-:Y:S01]  /*61640*/  IMAD.WIDE R12, R0, 0x2, R42 ;  /* 0x00000002000c7825 */ /* 0x000fe200078e022a */
[----:B--2---:R0:W-:Y:S01]  /*61650*/  @P2 STG.E.U16 desc[UR10][R8.64], R59 ;  /* 0x0000003b08002986 */ /* 0x0041e2000c10150a */
[----:B------:R-:W-:-:S03]  /*61660*/  PRMT R20, R59, 0x7632, R20 ;  /* 0x000076323b147816 */ /* 0x000fc60000000014 */
[----:B0-----:R-:W2:Y:S01]  /*61670*/  LDL.LU R59, [R1+0x274] ;  /* 0x00027400013b7983 */ /* 0x001ea20000300800 */
[----:B------:R-:W-:-:S03]  /*61680*/  IMAD.WIDE R8, R0, 0x2, R18 ;  /* 0x0000000200087825 */ /* 0x000fc600078e0212 */
[----:B------:R-:W2:Y:S01]  /*61690*/  LDL.LU R53, [R1+0x2a8] ;  /* 0x0002a80001357983 */ /* 0x000ea20000300800 */
[----:B---3--:R-:W-:-:S03]  /*616a0*/  PRMT R21, R52, 0x7632, R21 ;  /* 0x0000763234157816 */ /* 0x008fc60000000015 */
[----:B------:R-:W-:Y:S04]  /*616b0*/  @P3 STG.E.U16 desc[UR10][R8.64], R20 ;  /* 0x0000001408003986 */ /* 0x000fe8000c10150a */
[----:B------:R0:W-:Y:S04]  /*616c0*/  @P5 STG.E.U16 desc[UR10][R10.64], R52 ;  /* 0x000000340a005986 */ /* 0x0001e8000c10150a */
[----:B------:R-:W-:Y:S04]  /*616d0*/  @P4 STG.E.U16 desc[UR10][R12.64], R21 ;  /* 0x000000150c004986 */ /* 0x000fe8000c10150a */
[----:B0-----:R-:W3:Y:S01]  /*616e0*/  LDL.LU R52, [R1+0x298] ;  /* 0x0002980001347983 */ /* 0x001ee20000300800 */
[----:B----4-:R-:W-:-:S03]  /*616f0*/  PRMT R11, R56, 0x7632, R11 ;  /* 0x00007632380b7816 */ /* 0x010fc6000000000b */
[----:B------:R0:W-:Y:S04]  /*61700*/  @P6 STG.E.U16 desc[UR10][R14.64], R56 ;  /* 0x000000380e006986 */ /* 0x0001e8000c10150a */
[----:B0-----:R-:W4:Y:S01]  /*61710*/  LDL.LU R56, [R1+0x288] ;  /* 0x0002880001387983 */ /* 0x001f220000300800 */
[----:B------:R-:W-:Y:S01]  /*61720*/  VIADD R4, R30, 0x3b ;  /* 0x0000003b1e047836 */ /* 0x000fe20000000000 */
[----:B------:R-:W-:Y:S01]  /*61730*/  ISETP.LT.AND P4, PT, R35, UR4, !P1 ;  /* 0x0000000423007c0c */ /* 0x000fe2000cf81270 */
[----:B------:R-:W-:Y:S01]  /*61740*/  IMAD.WIDE R8, R0, 0x2, R46 ;  /* 0x0000000200087825 */ /* 0x000fe200078e022e */
[----:B------:R-:W-:Y:S02]  /*61750*/  ULDC UR4, c[0x0][0x248] ;  /* 0x0000920000047ab9 */ /* 0x000fe40000000800 */
[----:B------:R-:W-:Y:S01]  /*61760*/  ISETP.GE.AND P2, PT, R4, UR5, PT ;  /* 0x0000000504007c0c */ /* 0x000fe2000bf46270 */
[----:B------:R-:W-:-:S02]  /*61770*/  ULDC UR5, c[0x0][0x228] ;  /* 0x00008a0000057ab9 */ /* 0x000fc40000000800 */
[----:B------:R-:W-:Y:S01]  /*61780*/  ISETP.LT.AND P3, PT, R31, UR5, !P1 ;  /* 0x000000051f007c0c */ /* 0x000fe2000cf61270 */
[----:B------:R-:W-:Y:S01]  /*61790*/  VIADD R4, R0, UR4 ;  /* 0x0000000400047c36 */ /* 0x000fe20008000000 */
[----:B------:R-:W-:Y:S01]  /*617a0*/  ISETP.LT.AND P1, PT, R61, UR6, !P1 ;  /* 0x000000063d007c0c */ /* 0x000fe2000cf21270 */
[----:B------:R-:W-:Y:S01]  /*617b0*/  ULDC UR4, c[0x0][0x228] ;  /* 0x00008a0000047ab9 */ /* 0x000fe20000000800 */
[----:B------:R-:W-:Y:S02]  /*617c0*/  ISETP.LT.AND P6, PT, R58, UR7, !P2 ;  /* 0x000000073a007c0c */ /* 0x000fe4000d7c1270 */
[----:B------:R-:W-:Y:S01]  /*617d0*/  ISETP.LT.AND P5, PT, R60, UR8, !P2 ;  /* 0x000000083c007c0c */ /* 0x000fe2000d7a1270 */
[----:B------:R0:W-:Y:S01]  /*617e0*/  @P4 STG.E.U16 desc[UR10][R8.64], R11 ;  /* 0x0000000b08004986 */ /* 0x0001e2000c10150a */
[----:B------:R-:W-:Y:S01]  /*617f0*/  ISETP.LT.AND P4, PT, R57, UR4, !P2 ;  /* 0x0000000439007c0c */ /* 0x000fe2000d781270 */
[C---:B------:R-:W-:Y:S01]  /*61800*/  IMAD.WIDE R12, R4.reuse, 0x2, R16 ;  /* 0x00000002040c7825 */ /* 0x040fe200078e0210 */
[----:B------:R-:W-:Y:S01]  /*61810*/  PRMT R21, R37, 0x7632, R21 ;  /* 0x0000763225157816 */ /* 0x000fe20000000015 */
[----:B------:R-:W-:Y:S01]  /*61820*/  ULDC UR4, c[0x0][0x228] ;  /* 0x00008a0000047ab9 */ /* 0x000fe20000000800 */
[----:B------:R-:W-:Y:S01]  /*61830*/  ULDC UR5, c[0x0][0x228] ;  /* 0x00008a0000057ab9 */ /* 0x000fe20000000800 */
[----:B------:R-:W-:Y:S01]  /*61840*/  IMAD.WIDE R14, R4, 0x2, R18 ;  /* 0x00000002040e7825 */ /* 0x000fe200078e0212 */
[----:B------:R-:W-:Y:S01]  /*61850*/  ULDC UR6, c[0x0][0x228] ;  /* 0x00008a0000067ab9 */ /* 0x000fe20000000800 */
[----:B------:R-:W-:Y:S01]  /*61860*/  ULDC UR7, c[0x0][0x228] ;  /* 0x00008a0000077ab9 */ /* 0x000fe20000000800 */
[----:B------:R-:W-:Y:S01]  /*61870*/  PRMT R22, R29, 0x7632, R22 ;  /* 0x000076321d167816 */ /* 0x000fe20000000016 */
[----:B------:R-:W-:Y:S01]  /*61880*/  ULDC UR8, c[0x0][0x228] ;  /* 0x00008a0000087ab9 */ /* 0x000fe20000000800 */
[----:B0-----:R-:W-:-:S04]  /*61890*/  IMAD.WIDE R8, R0, 0x2, R48 ;  /* 0x0000000200087825 */ /* 0x001fc800078e0230 */
[----:B------:R-:W-:Y:S01]  /*618a0*/  IMAD.WIDE R10, R0, 0x2, R2 ;  /* 0x00000002000a7825 */ /* 0x000fe200078e0202 */
[----:B--2---:R-:W-:Y:S01]  /*618b0*/  PRMT R0, R59, 0x7632, R0 ;  /* 0x000076323b007816 */ /* 0x004fe20000000000 */
[----:B------:R0:W-:Y:S04]  /*618c0*/  @P3 STG.E.U16 desc[UR10][R8.64], R59 ;  /* 0x0000003b08003986 */ /* 0x0001e8000c10150a */
[----:B------:R1:W-:Y:S04]  /*618d0*/  @P1 STG.E.U16 desc[UR10][R10.64], R0 ;  /* 0x000000000a001986 */ /* 0x0003e8000c10150a */
[----:B------:R-:W-:Y:S04]  /*618e0*/  @P6 STG.E.U16 desc[UR10][R12.64], R37 ;  /* 0x000000250c006986 */ /* 0x000fe8000c10150a */
[----:B------:R2:W-:Y:S01]  /*618f0*/  @P5 STG.E.U16 desc[UR10][R14.64], R21 ;  /* 0x000000150e005986 */ /* 0x0005e2000c10150a */
[----:B------:R-:W-:Y:S01]  /*61900*/  ISETP.LT.AND P3, PT, R55, UR4, !P2 ;  /* 0x0000000437007c0c */ /* 0x000fe2000d761270 */
[----:B0-----:R-:W-:Y:S01]  /*61910*/  IMAD.WIDE R8, R4, 0x2, R42 ;  /* 0x0000000204087825 */ /* 0x001fe200078e022a */
[----:B------:R-:W-:Y:S01]  /*61920*/  ISETP.LT.AND P6, PT, R39, UR5, !P2 ;  /* 0x0000000527007c0c */ /* 0x000fe2000d7c1270 */
[----:B------:R-:W-:Y:S01]  /*61930*/  ULDC UR4, c[0x0][0x228] ;  /* 0x00008a0000047ab9 */ /* 0x000fe20000000800 */
[----:B------:R-:W-:Y:S01]  /*61940*/  ISETP.LT.AND P5, PT, R35, UR6, !P2 ;  /* 0x0000000623007c0c */ /* 0x000fe2000d7a1270 */
[----:B-1----:R-:W-:Y:S01]  /*61950*/  VIADD R0, R30, 0x3c ;  /* 0x0000003c1e007836 */ /* 0x002fe20000000000 */
[----:B------:R-:W-:Y:S01]  /*61960*/  ULDC UR5, c[0x0][0x228] ;  /* 0x00008a0000057ab9 */ /* 0x000fe20000000800 */
[C---:B------:R-:W-:Y:S01]  /*61970*/  IMAD.WIDE R10, R4.reuse, 0x2, R44 ;  /* 0x00000002040a7825 */ /* 0x040fe200078e022c */
[----:B------:R-:W-:Y:S01]  /*61980*/  ULDC UR6, c[0x0][0x228] ;  /* 0x00008a0000067ab9 */ /* 0x000fe20000000800 */
[----:B------:R-:W4:Y:S02]  /*61990*/  LDL.LU R59, [R1+0x278] ;  /* 0x00027800013b7983 */ /* 0x000f240000300800 */
[----:B--2---:R-:W-:-:S05]  /*619a0*/  IMAD.WIDE R20, R4, 0x2, R40 ;  /* 0x0000000204147825 */ /* 0x004fca00078e0228 */
[----:B------:R0:W-:Y:S01]  /*619b0*/  @P4 STG.E.U16 desc[UR10][R20.64], R33 ;  /* 0x0000002114004986 */ /* 0x0001e2000c10150a */
[----:B------:R-:W-:Y:S01]  /*619c0*/  ISETP.LT.AND P4, PT, R31, UR7, !P2 ;  /* 0x000000071f007c0c */ /* 0x000fe2000d781270 */
[----:B------:R-:W-:Y:S01]  /*619d0*/  IMAD.WIDE R12, R4, 0x2, R46 ;  /* 0x00000002040c7825 */ /* 0x000fe200078e022e */
[----:B------:R-:W-:Y:S01]  /*619e0*/  ISETP.LT.AND P2, PT, R61, UR4, !P2 ;  /* 0x000000043d007c0c */ /* 0x000fe2000d741270 */
[----:B------:R-:W-:Y:S01]  /*619f0*/  ULDC UR7, c[0x0][0x228] ;  /* 0x00008a0000077ab9 */ /* 0x000fe20000000800 */
[----:B------:R-:W-:Y:S01]  /*61a00*/  ISETP.GE.AND P1, PT, R0, UR23, PT ;  /* 0x0000001700007c0c */ /* 0x000fe2000bf26270 */
[----:B------:R-:W-:Y:S01]  /*61a10*/  IMAD.WIDE R14, R4, 0x2, R48 ;  /* 0x00000002040e7825 */ /* 0x000fe200078e0230 */
[----:B------:R-:W-:Y:S01]  /*61a20*/  ULDC UR4, c[0x0][0x248] ;  /* 0x0000920000047ab9 */ /* 0x000fe20000000800 */
[----:B0-----:R-:W-:-:S05]  /*61a30*/  PRMT R21, R33, 0x7632, R21 ;  /* 0x0000763221157816 */ /* 0x001fca0000000015 */
[----:B------:R0:W-:Y:S01]  /*61a40*/  @P3 STG.E.U16 desc[UR10][R8.64], R21 ;  /* 0x0000001508003986 */ /* 0x0001e2000c10150a */
[----:B------:R-:W-:Y:S01]  /*61a50*/  ISETP.LT.AND P3, PT, R58, UR5, !P1 ;  /* 0x000000053a007c0c */ /* 0x000fe2000cf61270 */
[----:B------:R-:W-:Y:S02]  /*61a60*/  ULDC UR5, c[0x0][0x228] ;  /* 0x00008a0000057ab9 */ /* 0x000fe40000000800 */
[----:B------:R-:W-:Y:S04]  /*61a70*/  @P6 STG.E.U16 desc[UR10][R10.64], R29 ;  /* 0x0000001d0a006986 */ /* 0x000fe8000c10150a */
[----:B------:R-:W-:Y:S01]  /*61a80*/  @P5 STG.E.U16 desc[UR10][R12.64], R22 ;  /* 0x000000160c005986 */ /* 0x000fe2000c10150a */
[----:B------:R-:W-:Y:S01]  /*61a90*/  ISETP.LT.AND P5, PT, R57, UR7, !P1 ;  /* 0x0000000739007c0c */ /* 0x000fe2000cfa1270 */
[----:B------:R-:W-:Y:S01]  /*61aa0*/  VIADD R0, R30, 0x3d ;  /* 0x0000003d1e007836 */ /* 0x000fe20000000000 */
[----:B0-----:R-:W-:Y:S01]  /*61ab0*/  PRMT R9, R5, 0x7632, R9 ;  /* 0x0000763205097816 */ /* 0x001fe20000000009 */
[----:B------:R0:W-:Y:S01]  /*61ac0*/  @P4 STG.E.U16 desc[UR10][R14.64], R5 ;  /* 0x000000050e004986 */ /* 0x0001e2000c10150a */
[----:B------:R-:W-:Y:S01]  /*61ad0*/  ISETP.LT.AND P4, PT, R60, UR6, !P1 ;  /* 0x000000063c007c0c */ /* 0x000fe2000cf81270 */
[C---:B------:R-:W-:Y:S01]  /*61ae0*/  IMAD.WIDE R20, R4.reuse, 0x2, R2 ;  /* 0x0000000204147825 */ /* 0x040fe200078e0202 */
[----:B------:R-:W-:Y:S01]  /*61af0*/  ISETP.LT.AND P6, PT, R55, UR8, !P1 ;  /* 0x0000000837007c0c */ /* 0x000fe2000cfc1270 */
[----:B------:R-:W-:Y:S01]  /*61b00*/  ULDC UR6, c[0x0][0x228] ;  /* 0x00008a0000067ab9 */ /* 0x000fe20000000800 */
[----:B------:R-:W-:Y:S01]  /*61b10*/  ULDC UR7, c[0x0][0x228] ;  /* 0x00008a0000077ab9 */ /* 0x000fe20000000800 */
[----:B------:R-:W-:Y:S01]  /*61b20*/  ULDC UR8, c[0x0][0x228] ;  /* 0x00008a0000087ab9 */ /* 0x000fe20000000800 */
[----:B------:R1:W-:Y:S01]  /*61b30*/  @P2 STG.E.U16 desc[UR10][R20.64], R9 ;  /* 0x0000000914002986 */ /* 0x0003e2000c10150a */
[----:B0-----:R-:W-:Y:S01]  /*61b40*/  VIADD R15, R4, UR4 ;  /* 0x00000004040f7c36 */ /* 0x001fe20008000000 */
[----:B------:R-:W-:Y:S01]  /*61b50*/  PRMT R14, R53, 0x7632, R14 ;  /* 0x00007632350e7816 */ /* 0x000fe2000000000e */
[----:B------:R-:W-:-:S02]  /*61b60*/  ULDC UR4, c[0x0][0x228] ;  /* 0x00008a0000047ab9 */ /* 0x000fc40000000800 */
[----:B------:R-:W-:-:S04]  /*61b70*/  IMAD.WIDE R4, R15, 0x2, R16 ;  /* 0x000000020f047825 */ /* 0x000fc800078e0210 */
[C---:B-1----:R-:W-:Y:S01]  /*61b80*/  IMAD.WIDE R8, R15.reuse, 0x2, R18 ;  /* 0x000000020f087825 */ /* 0x042fe200078e0212 */
[----:B------:R-:W-:Y:S03]  /*61b90*/  @P3 STG.E.U16 desc[UR10][R4.64], R53 ;  /* 0x0000003504003986 */ /* 0x000fe6000c10150a */
[----:B------:R-:W-:Y:S01]  /*61ba0*/  IMAD.WIDE R10, R15, 0x2, R40 ;  /* 0x000000020f0a7825 */ /* 0x000fe200078e0228 */
[----:B------:R-:W-:Y:S01]  /*61bb0*/  @P4 STG.E.U16 desc[UR10][R8.64], R14 ;  /* 0x0000000e08004986 */ /* 0x000fe2000c10150a */
[----:B------:R-:W-:Y:S01]  /*61bc0*/  ISETP.LT.AND P4, PT, R35, UR5, !P1 ;  /* 0x0000000523007c0c */ /* 0x000fe2000cf81270 */
[----:B------:R-:W-:Y:S02]  /*61bd0*/  ULDC UR5, c[0x0][0x228] ;  /* 0x00008a0000057ab9 */ /* 0x000fe40000000800 */
[----:B---3--:R0:W-:Y:S01]  /*61be0*/  @P5 STG.E.U16 desc[UR10][R10.64], R52 ;  /* 0x000000340a005986 */ /* 0x0081e2000c10150a */
[----:B------:R-:W-:Y:S01]  /*61bf0*/  ISETP.LT.AND P5, PT, R39, UR4, !P1 ;  /* 0x0000000427007c0c */ /* 0x000fe2000cfa1270 */
[----:B------:R-:W-:Y:S01]  /*61c00*/  IMAD.WIDE R12, R15, 0x2, R42 ;  /* 0x000000020f0c7825 */ /* 0x000fe200078e022a */
[----:B------:R-:W-:Y:S01]  /*61c10*/  PRMT R21, R52, 0x7632, R21 ;  /* 0x0000763234157816 */ /* 0x000fe20000000015 */
[----:B------:R-:W-:Y:S01]  /*61c20*/  ULDC UR4, c[0x0][0x248] ;  /* 0x0000920000047ab9 */ /* 0x000fe20000000800 */
[----:B------:R-:W-:-:S03]  /*61c30*/  ISETP.GE.AND P2, PT, R0, UR21, PT ;  /* 0x0000001500007c0c */ /* 0x000fc6000bf46270 */
[----:B------:R1:W-:Y:S01]  /*61c40*/  @P6 STG.E.U16 desc[UR10][R12.64], R21 ;  /* 0x000000150c006986 */ /* 0x0003e2000c10150a */
[----:B----4-:R-:W-:Y:S01]  /*61c50*/  PRMT R0, R56, 0x7632, R0 ;  /* 0x0000763238007816 */ /* 0x010fe20000000000 */
[----:B0-----:R-:W-:-:S04]  /*61c60*/  IMAD.WIDE R10, R15, 0x2, R46 ;  /* 0x000000020f0a7825 */ /* 0x001fc800078e022e */
[----:B-1----:R-:W-:-:S05]  /*61c70*/  IMAD.WIDE R12, R15, 0x2, R44 ;  /* 0x000000020f0c7825 */ /* 0x002fca00078e022c */
[----:B------:R-:W-:Y:S04]  /*61c80*/  @P5 STG.E.U16 desc[UR10][R12.64], R56 ;  /* 0x000000380c005986 */ /* 0x000fe8000c10150a */
[----:B------:R0:W-:Y:S02]  /*61c90*/  @P4 STG.E.U16 desc[UR10][R10.64], R0 ;  /* 0x000000000a004986 */ /* 0x0001e4000c10150a */
[----:B0-----:R-:W-:Y:S02]  /*61ca0*/  VIADD R0, R30, 0x3e ;  /* 0x0000003e1e007836 */ /* 0x001fe40000000000 */
[----:B------:R-:W2:Y:S01]  /*61cb0*/  LDL.LU R30, [R1+0x2374] ;  /* 0x00237400011e7983 */ /* 0x000ea20000300800 */
[----:B------:R-:W-:Y:S01]  /*61cc0*/  ISETP.LT.AND P3, PT, R31, UR6, !P1 ;  /* 0x000000061f007c0c */ /* 0x000fe2000cf61270 */
[----:B------:R-:W-:-:S02]  /*61cd0*/  IMAD.WIDE R8, R15, 0x2, R48 ;  /* 0x000000020f087825 */ /* 0x000fc400078e0230 */
[----:B------:R-:W3:Y:S01]  /*61ce0*/  LDL.LU R56, [R1+0x2ac] ;  /* 0x0002ac0001387983 */ /* 0x000ee20000300800 */
[----:B------:R-:W-:Y:S01]  /*61cf0*/  ISETP.LT.AND P1, PT, R61, UR7, !P1 ;  /* 0x000000073d007c0c */ /* 0x000fe2000cf21270 */
[C---:B------:R-:W-:Y:S01]  /*61d00*/  IMAD.WIDE R4, R15.reuse, 0x2, R2 ;  /* 0x000000020f047825 */ /* 0x040fe200078e0202 */
[----:B------:R-:W-:Y:S01]  /*61d10*/  ISETP.LT.AND P6, PT, R58, UR8, !P2 ;  /* 0x000000083a007c0c */ /* 0x000fe2000d7c1270 */
[----:B------:R-:W-:Y:S02]  /*61d20*/  ULDC UR6, c[0x0][0x228] ;  /* 0x00008a0000067ab9 */ /* 0x000fe40000000800 */
[----:B------:R-:W-:Y:S01]  /*61d30*/  VIADD R15, R15, UR4 ;  /* 0x000000040f0f7c36 */ /* 0x000fe20008000000 */
[----:B------:R-:W-:Y:S02]  /*61d40*/  ULDC UR4, c[0x0][0x228] ;  /* 0x00008a0000047ab9 */ /* 0x000fe40000000800 */
[----:B------:R-:W-:Y:S01]  /*61d50*/  ISETP.LT.AND P4, PT, R60, UR4, !P2 ;  /* 0x000000043c007c0c */ /* 0x000fe2000d781270 */
[----:B------:R-:W-:Y:S01]  /*61d60*/  IMAD.WIDE R20, R15, 0x2, R16 ;  /* 0x000000020f147825 */ /* 0x000fe200078e0210 */
[----:B------:R-:W-:Y:S01]  /*61d70*/  ULDC UR4, c[0x0][0x228] ;  /* 0x00008a0000047ab9 */ /* 0x000fe20000000800 */
[----:B------:R-:W-:Y:S01]  /*61d80*/  ISETP.LT.AND P5, PT, R55, UR6, !P2 ;  /* 0x0000000637007c0c */ /* 0x000fe2000d7a1270 */
[----:B------:R-:W-:Y:S01]  /*61d90*/  ULDC UR6, c[0x0][0x228] ;  /* 0x00008a0000067ab9 */ /* 0x000fe20000000800 */
[----:B------:R-:W-:Y:S01]  /*61da0*/  PRMT R13, R38, 0x7632, R13 ;  /* 0x00007632260d7816 */ /* 0x000fe2000000000d */
[----:B------:R-:W-:Y:S01]  /*61db0*/  IMAD.WIDE R10, R15, 0x2, R18 ;  /* 0x000000020f0a7825 */ /* 0x000fe200078e0212 */
[----:B------:R-:W-:Y:S01]  /*61dc0*/  PRMT R14, R59, 0x7632, R14 ;  /* 0x000076323b0e7816 */ /* 0x000fe2000000000e */
[----:B------:R0:W-:Y:S01]  /*61dd0*/  @P3 STG.E.U16 desc[UR10][R8.64], R59 ;  /* 0x0000003b08003986 */ /* 0x0001e2000c10150a */
[----:B------:R-:W-:Y:S01]  /*61de0*/  ISETP.LT.AND P3, PT, R57, UR5, !P2 ;  /* 0x0000000539007c0c */ /* 0x000fe2000d761270 */
[----:B------:R-:W-:-:S02]  /*61df0*/  ULDC UR5, c[0x0][0x228] ;  /* 0x00008a0000057ab9 */ /* 0x000fc40000000800 */
[----:B------:R1:W-:Y:S04]  /*61e00*/  @P1 STG.E.U16 desc[UR10][R4.64], R14 ;  /* 0x0000000e04001986 */ /* 0x0003e8000c10150a */
[----:B------:R-:W-:Y:S04]  /*61e10*/  @P6 STG.E.U16 desc[UR10][R20.64], R38 ;  /* 0x0000002614006986 */ /* 0x000fe8000c10150a */
[----:B0-----:R-:W4:Y:S01]  /*61e20*/  LDL.LU R59, [R1+0x29c] ;  /* 0x00029c00013b7983 */ /* 0x001f220000300800 */
[----:B------:R-:W-:Y:S01]  /*61e30*/  ISETP.LT.AND P6, PT, R39, UR4, !P2 ;  /* 0x0000000427007c0c */ /* 0x000fe2000d7c1270 */
[C---:B------:R-:W-:Y:S01]  /*61e40*/  IMAD.WIDE R8, R15.reuse, 0x2, R40 ;  /* 0x000000020f087825 */ /* 0x040fe200078e0228 */
[----:B-1----:R-:W-:Y:S01]  /*61e50*/  PRMT R14, R34, 0x7632, R14 ;  /* 0x00007632220e7816 */ /* 0x002fe2000000000e */
[----:B------:R0:W-:Y:S02]  /*61e60*/  @P4 STG.E.U16 desc[UR10][R10.64], R13 ;  /* 0x0000000d0a004986 */ /* 0x0001e4000c10150a */
[----:B------:R-:W-:Y:S01]  /*61e70*/  IMAD.WIDE R4, R15, 0x2, R42 ;  /* 0x000000020f047825 */ /* 0x000fe200078e022a */
[----:B------:R-:W-:Y:S01]  /*61e80*/  ISETP.GE.AND P1, PT, R0, UR19, PT ;  /* 0x0000001300007c0c */ /* 0x000fe2000bf26270 */
[----:B------:R-:W-:Y:S01]  /*61e90*/  ULDC UR4, c[0x0][0x228] ;  /* 0x00008a0000047ab9 */ /* 0x000fe20000000800 */
[----:B------:R1:W-:Y:S01]  /*61ea0*/  @P3 STG.E.U16 desc[UR10][R8.64], R34 ;  /* 0x0000002208003986 */ /* 0x0003e2000c10150a */
[----:B------:R-:W-:Y:S01]  /*61eb0*/  ISETP.LT.AND P4, PT, R31, UR5, !P2 ;  /* 0x000000051f007c0c */ /* 0x000fe2000d781270 */
[----:B------:R-:W-:-:S02]  /*61ec0*/  ULDC UR5, c[0x0][0x228] ;  /* 0x00008a0000057ab9 */ /* 0x000fc40000000800 */
[----:B------:R1:W-:Y:S01]  /*61ed0*/  @P5 STG.E.U16 desc[UR10][R4.64], R14 ;  /* 0x0000000e04005986 */ /* 0x0003e2000c10150a */
[----:B0-----:R-:W-:Y:S01]  /*61ee0*/  IMAD.WIDE R12, R15, 0x2, R44 ;  /* 0x000000020f0c7825 */ /* 0x001fe200078e022c */
[----:B------:R-:W-:Y:S02]  /*61ef0*/  ISETP.LT.AND P3, PT, R58, UR6, !P0 ;  /* 0x000000063a007c0c */ /* 0x000fe4000c761270 */
[----:B------:R-:W-:Y:S01]  /*61f00*/  ISETP.LT.AND P5, PT, R35, UR4, !P2 ;  /* 0x0000000423007c0c */ /* 0x000fe2000d7a1270 */
[----:B------:R-:W-:Y:S01]  /*61f10*/  ULDC UR4, c[0x0][0x228] ;  /* 0x00008a0000047ab9 */ /* 0x000fe20000000800 */
[----:B-1----:R-:W-:Y:S01]  /*61f20*/  IMAD.WIDE R8, R15, 0x2, R48 ;  /* 0x000000020f087825 */ /* 0x002fe200078e0230 */
[----:B------:R-:W-:Y:S01]  /*61f30*/  ISETP.LT.AND P2, PT, R61, UR4, !P2 ;  /* 0x000000043d007c0c */ /* 0x000fe2000d741270 */
[----:B------:R-:W-:Y:S02]  /*61f40*/  ULDC UR4, c[0x0][0x248] ;  /* 0x0000920000047ab9 */ /* 0x000fe40000000800 */
[----:B------:R-:W-:-:S04]  /*61f50*/  IMAD.WIDE R4, R15, 0x2, R46 ;  /* 0x000000020f047825 */ /* 0x000fc800078e022e */
[----:B------:R-:W-:Y:S01]  /*61f60*/  VIADD R21, R15, UR4 ;  /* 0x000000040f157c36 */ /* 0x000fe20008000000 */
[----:B------:R-:W-:Y:S01]  /*61f70*/  ULDC UR4, c[0x0][0x228] ;  /* 0x00008a0000047ab9 */ /* 0x000fe20000000800 */
[----:B--2---:R0:W-:Y:S01]  /*61f80*/  @P6 STG.E.U16 desc[UR10][R12.64], R30 ;  /* 0x0000001e0c006986 */ /* 0x0041e2000c10150a */
[----:B------:R-:W-:Y:S01]  /*61f90*/  ISETP.LT.AND P6, PT, R58, UR5, !P1 ;  /* 0x000000053a007c0c */ /* 0x000fe2000cfc1270 */
[----:B------:R-:W-:Y:S02]  /*61fa0*/  ULDC UR5, c[0x0][0x228] ;  /* 0x00008a0000057ab9 */ /* 0x000fe40000000800 */
[----:B------:R-:W2:Y:S01]  /*61fb0*/  LDL.LU R58, [R1+0x28c] ;  /* 0x00028c00013a7983 */ /* 0x000ea20000300800 */
[----:B------:R-:W-:-:S05]  /*61fc0*/  PRMT R0, R30, 0x7632, R0 ;  /* 0x000076321e007816 */ /* 0x000fca0000000000 */
[----:B------:R1:W-:Y:S01]  /*61fd0*/  @P5 STG.E.U16 desc[UR10][R4.64], R0 ;  /* 0x0000000004005986 */ /* 0x0003e2000c10150a */
[C---:B------:R-:W-:Y:S01]  /*61fe0*/  ISETP.LT.AND P5, PT, R60.reuse, UR4, !P1 ;  /* 0x000000043c007c0c */ /* 0x040fe2000cfa1270 */
[----:B------:R-:W-:Y:S01]  /*61ff0*/  IMAD.WIDE R10, R15, 0x2, R2 ;  /* 0x000000020f0a7825 */ /* 0x000fe200078e0202 */
[----:B------:R-:W-:Y:S01]  /*62000*/  ULDC UR4, c[0x0][0x228] ;  /* 0x00008a0000047ab9 */ /* 0x000fe20000000800 */
[----:B------:R-:W-:Y:S01]  /*62010*/  @P4 STG.E.U16 desc[UR10][R8.64], R6 ;  /* 0x0000000608004986 */ /* 0x000fe2000c10150a */
[----:B------:R-:W-:Y:S01]  /*62020*/  ISETP.LT.AND P4, PT, R60, UR5, !P0 ;  /* 0x000000053c007c0c */ /* 0x000fe2000c781270 */
[----:B0-----:R-:W-:Y:S01]  /*62030*/  IMAD.WIDE R12, R21, 0x2, R16 ;  /* 0x00000002150c7825 */ /* 0x001fe200078e0210 */
[----:B------:R-:W-:Y:S01]  /*62040*/  ULDC UR5, c[0x0][0x228] ;  /* 0x00008a0000057ab9 */ /* 0x000fe20000000800 */
[----:B------:R-:W2:Y:S01]  /*62050*/  LDL.LU R60, [R1+0x27c] ;  /* 0x00027c00013c7983 */ /* 0x000ea20000300800 */
[----:B-1----:R-:W-:Y:S02]  /*62060*/  PRMT R5, R6, 0x7632, R5 ;  /* 0x0000763206057816 */ /* 0x002fe40000000005 */
[----:B---3--:R-:W-:-:S03]  /*62070*/  PRMT R0, R56, 0x7632, R0 ;  /* 0x0000763238007816 */ /* 0x008fc60000000000 */
[----:B------:R0:W-:Y:S04]  /*62080*/  @P2 STG.E.U16 desc[UR10][R10.64], R5 ;  /* 0x000000050a002986 */ /* 0x0001e8000c10150a */
[----:B------:R-:W-:Y:S01]  /*62090*/  @P6 STG.E.U16 desc[UR10][R12.64], R56 ;  /* 0x000000380c006986 */ /* 0x000fe2000c10150a */
[----:B------:R-:W-:Y:S01]  /*620a0*/  ISETP.LT.AND P6, PT, R57, UR4, !P1 ;  /* 0x0000000439007c0c */ /* 0x000fe2000cfc1270 */
[----:B------:R-:W-:Y:S01]  /*620b0*/  ULDC UR4, c[0x0][0x228] ;  /* 0x00008a0000047ab9 */ /* 0x000fe20000000800 */
[----:B0-----:R-:W-:-:S05]  /*620c0*/  IMAD.WIDE R4, R21, 0x2, R18 ;  /* 0x0000000215047825 */ /* 0x001fca00078e0212 */
[----:B------:R4:W-:Y:S01]  /*620d0*/  @P5 STG.E.U16 desc[UR10][R4.64], R0 ;  /* 0x0000000004005986 */ /* 0x0009e2000c10150a */
[----:B------:R-:W-:Y:S01]  /*620e0*/  ISETP.LT.AND P5, PT, R55, UR4, !P1 ;  /* 0x0000000437007c0c */ /* 0x000fe2000cfa1270 */
[----:B------:R-:W-:Y:S01]  /*620f0*/  IMAD.WIDE R8, R21, 0x2, R40 ;  /* 0x0000000215087825 */ /* 0x000fe200078e0228 */
[----:B------:R-:W-:-:S03]  /*62100*/  ULDC UR4, c[0x0][0x228] ;  /* 0x00008a0000047ab9 */ /* 0x000fc60000000800 */
[----:B------:R-:W-:Y:S01]  /*62110*/  IMAD.WIDE R10, R21, 0x2, R42 ;  /* 0x00000002150a7825 */ /* 0x000fe200078e022a */
[----:B----4-:R-:W-:Y:S01]  /*62120*/  PRMT R5, R59, 0x7632, R5 ;  /* 0x000076323b057816 */ /* 0x010fe20000000005 */
[----:B------:R-:W-:Y:S06]  /*62130*/  @P6 STG.E.U16 desc[UR10][R8.64], R59 ;  /* 0x0000003b08006986 */ /* 0x000fec000c10150a */
[----:B------:R0:W-:Y:S01]  /*62140*/  @P5 STG.E.U16 desc[UR10][R10.64], R5 ;  /* 0x000000050a005986 */ /* 0x0001e2000c10150a */
[----:B------:R-:W-:Y:S01]  /*62150*/  ISETP.LT.AND P5, PT, R39, UR4, !P1 ;  /* 0x0000000427007c0c */ /* 0x000fe2000cfa1270 */
[----:B------:R-:W-:Y:S01]  /*62160*/  ULDC UR4, c[0x0][0x228] ;  /* 0x00008a0000047ab9 */ /* 0x000fe20000000800 */
[----:B0-----:R-:W-:-:S04]  /*62170*/  IMAD.WIDE R4, R21, 0x2, R44 ;  /* 0x0000000215047825 */ /* 0x001fc800078e022c */
[----:B------:R-:W-:-:S04]  /*62180*/  IMAD.WIDE R8, R21, 0x2, R46 ;  /* 0x0000000215087825 */ /* 0x000fc800078e022e */
[----:B------:R-:W-:-:S03]  /*62190*/  IMAD.WIDE R10, R21, 0x2, R48 ;  /* 0x00000002150a7825 */ /* 0x000fc600078e0230 */
[----:B--2---:R0:W-:Y:S01]  /*621a0*/  @P5 STG.E.U16 desc[UR10][R4.64], R58 ;  /* 0x0000003a04005986 */ /* 0x0041e2000c10150a */
[----:B------:R-:W-:Y:S01]  /*621b0*/  ISETP.LT.AND P5, PT, R35, UR4, !P1 ;  /* 0x0000000423007c0c */ /* 0x000fe2000cfa1270 */
[----:B------:R-:W-:Y:S01]  /*621c0*/  ULDC UR4, c[0x0][0x228] ;  /* 0x00008a0000047ab9 */ /* 0x000fe20000000800 */
[----:B------:R-:W-:-:S11]  /*621d0*/  PRMT R0, R58, 0x7632, R0 ;  /* 0x000076323a007816 */ /* 0x000fd60000000000 */
[----:B------:R1:W-:Y:S01]  /*621e0*/  @P5 STG.E.U16 desc[UR10][R8.64], R0 ;  /* 0x0000000008005986 */ /* 0x0003e2000c10150a */
[----:B------:R-:W-:Y:S01]  /*621f0*/  ISETP.LT.AND P5, PT, R31, UR4, !P1 ;  /* 0x000000041f007c0c */ /* 0x000fe2000cfa1270 */
[----:B------:R-:W-:-:S12]  /*62200*/  ULDC UR4, c[0x0][0x228] ;  /* 0x00008a0000047ab9 */ /* 0x000fd80000000800 */
[----:B------:R2:W-:Y:S01]  /*62210*/  @P5 STG.E.U16 desc[UR10][R10.64], R60 ;  /* 0x0000003c0a005986 */ /* 0x0005e2000c10150a */
[----:B------:R-:W-:Y:S01]  /*62220*/  ISETP.LT.AND P5, PT, R39, UR4, !P0 ;  /* 0x0000000427007c0c */ /* 0x000fe2000c7a1270 */
[----:B------:R-:W-:Y:S02]  /*62230*/  ULDC UR4, c[0x0][0x228] ;  /* 0x00008a0000047ab9 */ /* 0x000fe40000000800 */
[----:B------:R-:W3:Y:S01]  /*62240*/  LDL.LU R39, [R1+0x2370] ;  /* 0x0023700001277983 */ /* 0x000ee20000300800 */
[----:B------:R-:W-:Y:S01]  /*62250*/  ISETP.LT.AND P1, PT, R61, UR4, !P1 ;  /* 0x000000043d007c0c */ /* 0x000fe2000cf21270 */
[----:B0-----:R-:W-:Y:S01]  /*62260*/  IMAD.WIDE R4, R21, 0x2, R2 ;  /* 0x0000000215047825 */ /* 0x001fe200078e0202 */
[----:B------:R-:W-:Y:S01]  /*62270*/  PRMT R6, R60, 0x7632, R6 ;  /* 0x000076323c067816 */ /* 0x000fe20000000006 */
[----:B------:R-:W-:-:S10]  /*62280*/  ULDC UR4, c[0x0][0x228] ;  /* 0x00008a0000047ab9 */ /* 0x000fd40000000800 */
[----:B------:R2:W-:Y:S01]  /*62290*/  @P1 STG.E.U16 desc[UR10][R4.64], R6 ;  /* 0x0000000604001986 */ /* 0x0005e2000c10150a */
[----:B------:R-:W-:Y:S01]  /*622a0*/  ISETP.LT.AND P1, PT, R35, UR4, !P0 ;  /* 0x0000000423007c0c */ /* 0x000fe2000c721270 */
[----:B------:R-:W-:Y:S02]  /*622b0*/  ULDC UR4, c[0x0][0x248] ;  /* 0x0000920000047ab9 */ /* 0x000fe40000000800 */
[----:B------:R-:W-:Y:S01]  /*622c0*/  VIADD R21, R21, UR4 ;  /* 0x0000000415157c36 */ /* 0x000fe20008000000 */
[----:B------:R-:W-:Y:S01]  /*622d0*/  ULDC UR4, c[0x0][0x228] ;  /* 0x00008a0000047ab9 */ /* 0x000fe20000000800 */
[----:B------:R-:W4:Y:S02]  /*622e0*/  LDL.LU R35, [R1+0x236c] ;  /* 0x00236c0001237983 */ /* 0x000f240000300800 */
[----:B------:R-:W-:-:S05]  /*622f0*/  IMAD.WIDE R16, R21, 0x2, R16 ;  /* 0x0000000215107825 */ /* 0x000fca00078e0210 */
[----:B---3--:R2:W-:Y:S01]  /*62300*/  @P3 STG.E.U16 desc[UR10][R16.64], R39 ;  /* 0x0000002710003986 */ /* 0x0085e2000c10150a */
[----:B------:R-:W-:Y:S01]  /*62310*/  ISETP.LT.AND P3, PT, R31, UR4, !P0 ;  /* 0x000000041f007c0c */ /* 0x000fe2000c761270 */
[----:B------:R-:W-:Y:S02]  /*62320*/  ULDC UR4, c[0x0][0x228] ;  /* 0x00008a0000047ab9 */ /* 0x000fe40000000800 */
[----:B------:R-:W3:Y:S01]  /*62330*/  LDL.LU R31, [R1+0x2368] ;  /* 0x00236800011f7983 */ /* 0x000ee20000300800 */
[----:B------:R-:W-:Y:S01]  /*62340*/  ISETP.LT.AND P2, PT, R57, UR5, !P0 ;  /* 0x0000000539007c0c */ /* 0x000fe2000c741270 */
[----:B------:R-:W-:Y:S02]  /*62350*/  ULDC UR5, c[0x0][0x228] ;  /* 0x00008a0000057ab9 */ /* 0x000fe40000000800 */
[----:B------:R-:W-:Y:S02]  /*62360*/  ISETP.LT.AND P6, PT, R55, UR5, !P0 ;  /* 0x0000000537007c0c */ /* 0x000fe4000c7c1270 */
[----:B------:R-:W-:Y:S01]  /*62370*/  ISETP.LT.AND P0, PT, R61, UR4, !P0 ;  /* 0x000000043d007c0c */ /* 0x000fe2000c701270 */
[----:B------:R-:W-:Y:S01]  /*62380*/  IMAD.WIDE R18, R21, 0x2, R18 ;  /* 0x0000000215127825 */ /* 0x000fe200078e0212 */
[----:B-1----:R-:W-:-:S03]  /*62390*/  PRMT R9, R39, 0x7632, R9 ;  /* 0x0000763227097816 */ /* 0x002fc60000000009 */
[----:B------:R-:W-:-:S04]  /*623a0*/  IMAD.WIDE R40, R21, 0x2, R40 ;  /* 0x0000000215287825 */ /* 0x000fc800078e0228 */
[----:B------:R-:W-:Y:S01]  /*623b0*/  IMAD.WIDE R42, R21, 0x2, R42 ;  /* 0x00000002152a7825 */ /* 0x000fe200078e022a */
[----:B----4-:R-:W-:Y:S01]  /*623c0*/  PRMT R0, R35, 0x7632, R0 ;  /* 0x0000763223007816 */ /* 0x010fe20000000000 */
[----:B------:R2:W-:Y:S02]  /*623d0*/  @P4 STG.E.U16 desc[UR10][R18.64], R9 ;  /* 0x0000000912004986 */ /* 0x0005e4000c10150a */
[C---:B------:R-:W-:Y:S02]  /*623e0*/  IMAD.WIDE R44, R21.reuse, 0x2, R44 ;  /* 0x00000002152c7825 */ /* 0x040fe400078e022c */
[----:B------:R2:W-:Y:S02]  /*623f0*/  @P2 STG.E.U16 desc[UR10][R40.64], R35 ;  /* 0x0000002328002986 */ /* 0x0005e4000c10150a */
[C---:B------:R-:W-:Y:S02]  /*62400*/  IMAD.WIDE R46, R21.reuse, 0x2, R46 ;  /* 0x00000002152e7825 */ /* 0x040fe400078e022e */
[----:B------:R2:W-:Y:S02]  /*62410*/  @P6 STG.E.U16 desc[UR10][R42.64], R0 ;  /* 0x000000002a006986 */ /* 0x0005e4000c10150a */
[----:B------:R-:W-:-:S04]  /*62420*/  IMAD.WIDE R48, R21, 0x2, R48 ;  /* 0x0000000215307825 */ /* 0x000fc800078e0230 */
[----:B------:R-:W-:Y:S01]  /*62430*/  IMAD.WIDE R2, R21, 0x2, R2 ;  /* 0x0000000215027825 */ /* 0x000fe200078e0202 */
[----:B---3--:R-:W-:Y:S01]  /*62440*/  PRMT R23, R31, 0x7632, R23 ;  /* 0x000076321f177816 */ /* 0x008fe20000000017 */
[----:B------:R2:W-:Y:S04]  /*62450*/  @P5 STG.E.U16 desc[UR10][R44.64], R31 ;  /* 0x0000001f2c005986 */ /* 0x0005e8000c10150a */
[----:B------:R2:W-:Y:S04]  /*62460*/  @P1 STG.E.U16 desc[UR10][R46.64], R23 ;  /* 0x000000172e001986 */ /* 0x0005e8000c10150a */
[----:B------:R2:W-:Y:S01]  /*62470*/  @P3 STG.E.U16 desc[UR10][R48.64], R7 ;  /* 0x0000000730003986 */ /* 0x0005e2000c10150a */
[----:B------:R-:W-:Y:S05]  /*62480*/  @!P0 EXIT ;  /* 0x000000000000894d */ /* 0x000fea0003800000 */
[----:B--2---:R-:W-:-:S05]  /*62490*/  PRMT R7, R7, 0x7632, R7 ;  /* 0x0000763207077816 */ /* 0x004fca0000000007 */
[----:B------:R-:W-:Y:S01]  /*624a0*/  STG.E.U16 desc[UR10][R2.64], R7 ;  /* 0x0000000702007986 */ /* 0x000fe2000c10150a */
[----:B------:R-:W-:Y:S05]  /*624b0*/  EXIT ;  /* 0x000000000000794d */ /* 0x000fea0003800000 */
.L_x_2:
[----:B------:R-:W-:-:S00]  /*624c0*/  BRA `(.L_x_2) ;  /* 0xfffffffc00fc7947 */ /* 0x000fc0000383ffff */
[----:B------:R-:W-:-:S00]  /*624d0*/  NOP ;  /* 0x0000000000007918 */ /* 0x000fc00000000000 */
        /* <DEDUP_REMOVED lines=10> */
.L_x_3:


//--------------------- .nv.shared.matmul_kernel  --------------------------
	.section	.nv.shared.matmul_kernel,"aw",@nobits
	.sectionflags	@""
	.align	16
	.zero		1024


//--------------------- .nv.shared.reserved.0     --------------------------
	.section	.nv.shared.reserved.0,"aw",@nobits
	.weak		__nv_reservedSMEM_offset_0_alias
	.size		__nv_reservedSMEM_offset_0_alias, 0, 0
	.other		__nv_reservedSMEM_offset_0_alias,@"STO_CUDA_RESERVED_SHARED STV_DEFAULT"
__nv_reservedSMEM_offset_0_alias:
	.zero		0


//--------------------- .nv.constant0.matmul_kernel --------------------------
	.section	.nv.constant0.matmul_kernel,"a",@progbits
	.sectionflags	@""
	.align	4
.nv.constant0.matmul_kernel:
	.zero		608


//--------------------- SYMBOLS --------------------------

	.type		.nv.reservedSmem.offset0,@object
	.size		.nv.reservedSmem.offset0,0x4
